	.target	sm_90a

	.elftype	@"ET_EXEC"


//--------------------- .note.nv.tkinfo           --------------------------
	.section	.note.nv.tkinfo,"",@"SHT_NOTE"
	.sectionflags	@"SHF_NOTE_NV_TKINFO"
	.tkinfo
        /*0018*/ 	.word	0x00000002
        /*0030*/ 	.string	""
        /*0030*/ 	.string	"ptxas"
        /*0030*/ 	.string	"Cuda compilation tools, release 13.0, V13.0.88"
        /*0030*/ 	.string	"Build cuda_13.0.r13.0/compiler.36424714_0"
        /*0030*/ 	.string	"-v  -suppress-debug-info  -lineinfo  -arch sm_90a "



//--------------------- .note.nv.cuinfo           --------------------------
	.section	.note.nv.cuinfo,"",@"SHT_NOTE"
	.sectionflags	@"SHF_NOTE_NV_CUINFO"
        /*0018*/ 	.short	0x0002
        /*001a*/ 	.short	0x005a
        /*001c*/ 	.short	0x0082
	.zero		2


//--------------------- .nv.info                  --------------------------
	.section	.nv.info,"",@"SHT_CUDA_INFO"
	.align	4


	//----- nvinfo : EIATTR_REGCOUNT
	.align		4
        /*0000*/ 	.byte	0x04, 0x2f
        /*0002*/ 	.short	(.L_1 - .L_0)
	.align		4
.L_0:
        /*0004*/ 	.word	index@(matmul_kernel)
        /*0008*/ 	.word	0x00000040


	//----- nvinfo : EIATTR_FRAME_SIZE
	.align		4
.L_1:
        /*000c*/ 	.byte	0x04, 0x11
        /*000e*/ 	.short	(.L_3 - .L_2)
	.align		4
.L_2:
        /*0010*/ 	.word	index@(matmul_kernel)
        /*0014*/ 	.word	0x00002648


	//----- nvinfo : EIATTR_MIN_STACK_SIZE
	.align		4
.L_3:
        /*0018*/ 	.byte	0x04, 0x12
        /*001a*/ 	.short	(.L_5 - .L_4)
	.align		4
.L_4:
        /*001c*/ 	.word	index@(matmul_kernel)
        /*0020*/ 	.word	0x00002648
.L_5:


//--------------------- .nv.compat                --------------------------
	.section	.nv.compat,"",@"SHT_CUDA_COMPAT_INFO"
	.align	4
        /*0000*/ 	.byte	0x02, 0x09, 0x01, 0x00, 0x02, 0x02, 0x01, 0x00, 0x02, 0x05, 0x05, 0x00, 0x03, 0x07, 0x01, 0x01
        /*0010*/ 	.byte	0x02, 0x03, 0x00, 0x00, 0x02, 0x06, 0x01, 0x00, 0x04, 0x0b, 0x08, 0x00, 0x00, 0x00, 0x00, 0x00
        /*0020*/ 	.byte	0x00, 0x00, 0x00, 0x00


//--------------------- .nv.info.matmul_kernel    --------------------------
	.section	.nv.info.matmul_kernel,"",@"SHT_CUDA_INFO"
	.sectionflags	@""
	.align	4


	//----- nvinfo : EIATTR_CUDA_API_VERSION
	.align		4
        /*0000*/ 	.byte	0x04, 0x37
        /*0002*/ 	.short	(.L_7 - .L_6)
.L_6:
        /*0004*/ 	.word	0x00000082


	//----- nvinfo : EIATTR_KPARAM_INFO
	.align		4
.L_7:
        /*0008*/ 	.byte	0x04, 0x17
        /*000a*/ 	.short	(.L_9 - .L_8)
.L_8:
        /*000c*/ 	.word	0x00000000
        /*0010*/ 	.short	0x000d
        /*0012*/ 	.short	0x0048
        /*0014*/ 	.byte	0x00, 0xf4, 0x21, 0x00


	//----- nvinfo : EIATTR_KPARAM_INFO
	.align		4
.L_9:
        /*0018*/ 	.byte	0x04, 0x17
        /*001a*/ 	.short	(.L_11 - .L_10)
.L_10:
        /*001c*/ 	.word	0x00000000
        /*0020*/ 	.short	0x000c
        /*0022*/ 	.short	0x0040
        /*0024*/ 	.byte	0x00, 0xf4, 0x21, 0x00


	//----- nvinfo : EIATTR_KPARAM_INFO
	.align		4
.L_11:
        /*0028*/ 	.byte	0x04, 0x17
        /*002a*/ 	.short	(.L_13 - .L_12)
.L_12:
        /*002c*/ 	.word	0x00000000
        /*0030*/ 	.short	0x000b
        /*0032*/ 	.short	0x0038
        /*0034*/ 	.byte	0x00, 0xf0, 0x11, 0x00


	//----- nvinfo : EIATTR_KPARAM_INFO
	.align		4
.L_13:
        /*0038*/ 	.byte	0x04, 0x17
        /*003a*/ 	.short	(.L_15 - .L_14)
.L_14:
        /*003c*/ 	.word	0x00000000
        /*0040*/ 	.short	0x000a
        /*0042*/ 	.short	0x0034
        /*0044*/ 	.byte	0x00, 0xf0, 0x11, 0x00


	//----- nvinfo : EIATTR_KPARAM_INFO
	.align		4
.L_15:
        /*0048*/ 	.byte	0x04, 0x17
        /*004a*/ 	.short	(.L_17 - .L_16)
.L_16:
        /*004c*/ 	.word	0x00000000
        /*0050*/ 	.short	0x0009
        /*0052*/ 	.short	0x0030
        /*0054*/ 	.byte	0x00, 0xf0, 0x11, 0x00


	//----- nvinfo : EIATTR_KPARAM_INFO
	.align		4
.L_17:
        /*0058*/ 	.byte	0x04, 0x17
        /*005a*/ 	.short	(.L_19 - .L_18)
.L_18:
        /*005c*/ 	.word	0x00000000
        /*0060*/ 	.short	0x0008
        /*0062*/ 	.short	0x002c
        /*0064*/ 	.byte	0x00, 0xf0, 0x11, 0x00


	//----- nvinfo : EIATTR_KPARAM_INFO
	.align		4
.L_19:
        /*0068*/ 	.byte	0x04, 0x17
        /*006a*/ 	.short	(.L_21 - .L_20)
.L_20:
        /*006c*/ 	.word	0x00000000
        /*0070*/ 	.short	0x0007
        /*0072*/ 	.short	0x0028
        /*0074*/ 	.byte	0x00, 0xf0, 0x11, 0x00


	//----- nvinfo : EIATTR_KPARAM_INFO
	.align		4
.L_21:
        /*0078*/ 	.byte	0x04, 0x17
        /*007a*/ 	.short	(.L_23 - .L_22)
.L_22:
        /*007c*/ 	.word	0x00000000
        /*0080*/ 	.short	0x0006
        /*0082*/ 	.short	0x0024
        /*0084*/ 	.byte	0x00, 0xf0, 0x11, 0x00


	//----- nvinfo : EIATTR_KPARAM_INFO
	.align		4
.L_23:
        /*0088*/ 	.byte	0x04, 0x17
        /*008a*/ 	.short	(.L_25 - .L_24)
.L_24:
        /*008c*/ 	.word	0x00000000
        /*0090*/ 	.short	0x0005
        /*0092*/ 	.short	0x0020
        /*0094*/ 	.byte	0x00, 0xf0, 0x11, 0x00


	//----- nvinfo : EIATTR_KPARAM_INFO
	.align		4
.L_25:
        /*0098*/ 	.byte	0x04, 0x17
        /*009a*/ 	.short	(.L_27 - .L_26)
.L_26:
        /*009c*/ 	.word	0x00000000
        /*00a0*/ 	.short	0x0004
        /*00a2*/ 	.short	0x001c
        /*00a4*/ 	.byte	0x00, 0xf0, 0x11, 0x00


	//----- nvinfo : EIATTR_KPARAM_INFO
	.align		4
.L_27:
        /*00a8*/ 	.byte	0x04, 0x17
        /*00aa*/ 	.short	(.L_29 - .L_28)
.L_28:
        /*00ac*/ 	.word	0x00000000
        /*00b0*/ 	.short	0x0003
        /*00b2*/ 	.short	0x0018
        /*00b4*/ 	.byte	0x00, 0xf0, 0x11, 0x00


	//----- nvinfo : EIATTR_KPARAM_INFO
	.align		4
.L_29:
        /*00b8*/ 	.byte	0x04, 0x17
        /*00ba*/ 	.short	(.L_31 - .L_30)
.L_30:
        /*00bc*/ 	.word	0x00000000
        /*00c0*/ 	.short	0x0002
        /*00c2*/ 	.short	0x0010
        /*00c4*/ 	.byte	0x00, 0xf4, 0x21, 0x00


	//----- nvinfo : EIATTR_KPARAM_INFO
	.align		4
.L_31:
        /*00c8*/ 	.byte	0x04, 0x17
        /*00ca*/ 	.short	(.L_33 - .L_32)
.L_32:
        /*00cc*/ 	.word	0x00000000
        /*00d0*/ 	.short	0x0001
        /*00d2*/ 	.short	0x0008
        /*00d4*/ 	.byte	0x00, 0xf4, 0x21, 0x00


	//----- nvinfo : EIATTR_KPARAM_INFO
	.align		4
.L_33:
        /*00d8*/ 	.byte	0x04, 0x17
        /*00da*/ 	.short	(.L_35 - .L_34)
.L_34:
        /*00dc*/ 	.word	0x00000000
        /*00e0*/ 	.short	0x0000
        /*00e2*/ 	.short	0x0000
        /*00e4*/ 	.byte	0x00, 0xf4, 0x21, 0x00


	//----- nvinfo : EIATTR_SPARSE_MMA_MASK
	.align		4
.L_35:
        /*00e8*/ 	.byte	0x03, 0x50
        /*00ea*/ 	.short	0x0000


	//----- nvinfo : EIATTR_MAXREG_COUNT
	.align		4
        /*00ec*/ 	.byte	0x03, 0x1b
        /*00ee*/ 	.short	0x00ff


	//----- nvinfo : EIATTR_NUM_BARRIERS
	.align		4
        /*00f0*/ 	.byte	0x02, 0x4c
        /*00f2*/ 	.byte	0x01
	.zero		1


	//----- nvinfo : EIATTR_ANNOTATIONS
	.align		4
        /*00f4*/ 	.byte	0x04, 0x55
        /*00f6*/ 	.short	(.L_37 - .L_36)


	//   ....[0]....
.L_36:
        /*00f8*/ 	.word	0x00000001
        /*00fc*/ 	.byte	0xa0, 0x01, 0x00, 0x00, 0x01, 0x00, 0x00, 0x00, 0xf0, 0x01, 0x00, 0x00, 0x01, 0x00, 0x00, 0x00
        /* <DEDUP_REMOVED lines=277> */
        /*125c*/ 	.byte	0x40, 0x6f, 0x00, 0x00, 0x01, 0x00, 0x00, 0x00, 0x70, 0x6f, 0x00, 0x00


	//----- nvinfo : EIATTR_MERCURY_ISA_VERSION
	.align		4
.L_37:
        /*1268*/ 	.byte	0x03, 0x5f
        /*126a*/ 	.short	0x0101


	//----- nvinfo : EIATTR_COOP_GROUP_MASK_REGIDS
	.align		4
        /*126c*/ 	.byte	0x04, 0x29
        /*126e*/ 	.short	(.L_39 - .L_38)


	//   ....[0]....
.L_38:
        /*1270*/ 	.word	0xffffffff


	//   ....[1]....
        /*1274*/ 	.word	0xffffffff


	//   ....[2]....
        /*1278*/ 	.word	0xffffffff


	//   ....[3]....
        /*127c*/ 	.word	0xffffffff


	//   ....[4]....
        /*1280*/ 	.word	0xffffffff


	//   ....[5]....
        /*1284*/ 	.word	0xffffffff


	//   ....[6]....
        /*1288*/ 	.word	0xffffffff


	//   ....[7]....
        /*128c*/ 	.word	0xffffffff


	//   ....[8]....
        /*1290*/ 	.word	0xffffffff


	//   ....[9]....
        /*1294*/ 	.word	0xffffffff


	//   ....[10]....
        /*1298*/ 	.word	0xffffffff


	//   ....[11]....
        /*129c*/ 	.word	0xffffffff


	//   ....[12]....
        /*12a0*/ 	.word	0xffffffff


	//   ....[13]....
        /*12a4*/ 	.word	0xffffffff


	//   ....[14]....
        /*12a8*/ 	.word	0xffffffff


	//   ....[15]....
        /*12ac*/ 	.word	0xffffffff


	//   ....[16]....
        /*12b0*/ 	.word	0xffffffff


	//   ....[17]....
        /*12b4*/ 	.word	0xffffffff


	//   ....[18]....
        /*12b8*/ 	.word	0xffffffff


	//   ....[19]....
        /*12bc*/ 	.word	0xffffffff


	//   ....[20]....
        /*12c0*/ 	.word	0xffffffff


	//   ....[21]....
        /*12c4*/ 	.word	0xffffffff


	//   ....[22]....
        /*12c8*/ 	.word	0xffffffff


	//   ....[23]....
        /*12cc*/ 	.word	0xffffffff


	//   ....[24]....
        /*12d0*/ 	.word	0xffffffff


	//   ....[25]....
        /*12d4*/ 	.word	0xffffffff


	//   ....[26]....
        /*12d8*/ 	.word	0xffffffff


	//   ....[27]....
        /*12dc*/ 	.word	0xffffffff


	//   ....[28]....
        /*12e0*/ 	.word	0xffffffff


	//   ....[29]....
        /*12e4*/ 	.word	0xffffffff


	//   ....[30]....
        /*12e8*/ 	.word	0xffffffff


	//----- nvinfo : EIATTR_COOP_GROUP_INSTR_OFFSETS
	.align		4
.L_39:
        /*12ec*/ 	.byte	0x04, 0x28
        /*12ee*/ 	.short	(.L_41 - .L_40)


	//   ....[0]....
.L_40:
        /*12f0*/ 	.word	0x0003e180


	//   ....[1]....
        /*12f4*/ 	.word	0x0003e1a0


	//   ....[2]....
        /*12f8*/ 	.word	0x0003e220


	//   ....[3]....
        /*12fc*/ 	.word	0x0003e240


	//   ....[4]....
        /*1300*/ 	.word	0x0003e260


	//   ....[5]....
        /*1304*/ 	.word	0x0003e280


	//   ....[6]....
        /*1308*/ 	.word	0x0003e2a0


	//   ....[7]....
        /*130c*/ 	.word	0x0003e2c0


	//   ....[8]....
        /*1310*/ 	.word	0x0003e2e0


	//   ....[9]....
        /*1314*/ 	.word	0x0003e300


	//   ....[10]....
        /*1318*/ 	.word	0x0003e320


	//   ....[11]....
        /*131c*/ 	.word	0x0003e340


	//   ....[12]....
        /*1320*/ 	.word	0x0003e360


	//   ....[13]....
        /*1324*/ 	.word	0x0003e380


	//   ....[14]....
        /*1328*/ 	.word	0x0003e3a0


	//   ....[15]....
        /*132c*/ 	.word	0x0003e3c0


	//   ....[16]....
        /*1330*/ 	.word	0x0003e3e0


	//   ....[17]....
        /*1334*/ 	.word	0x0003e400


	//   ....[18]....
        /*1338*/ 	.word	0x0003e420


	//   ....[19]....
        /*133c*/ 	.word	0x0003e440


	//   ....[20]....
        /*1340*/ 	.word	0x0003e460


	//   ....[21]....
        /*1344*/ 	.word	0x0003e480


	//   ....[22]....
        /*1348*/ 	.word	0x0003e4a0


	//   ....[23]....
        /*134c*/ 	.word	0x0003e4c0


	//   ....[24]....
        /*1350*/ 	.word	0x0003e4e0


	//   ....[25]....
        /*1354*/ 	.word	0x0003e500


	//   ....[26]....
        /*1358*/ 	.word	0x0003e640


	//   ....[27]....
        /*135c*/ 	.word	0x0003e690


	//   ....[28]....
        /*1360*/ 	.word	0x0003e740


	//   ....[29]....
        /*1364*/ 	.word	0x0003e770


	//   ....[30]....
        /*1368*/ 	.word	0x0003e860


	//----- nvinfo : EIATTR_EXIT_INSTR_OFFSETS
	.align		4
.L_41:
        /*136c*/ 	.byte	0x04, 0x1c
        /*136e*/ 	.short	(.L_43 - .L_42)


	//   ....[0]....
.L_42:
        /*1370*/ 	.word	0x00041630


	//   ....[1]....
        /*1374*/ 	.word	0x00041660


	//----- nvinfo : EIATTR_REQNTID
	.align		4
.L_43:
        /*1378*/ 	.byte	0x04, 0x10
        /*137a*/ 	.short	(.L_45 - .L_44)
.L_44:
        /*137c*/ 	.word	0x00000020
        /*1380*/ 	.word	0x00000001
        /*1384*/ 	.word	0x00000001


	//----- nvinfo : EIATTR_CBANK_PARAM_SIZE
	.align		4
.L_45:
        /*1388*/ 	.byte	0x03, 0x19
        /*138a*/ 	.short	0x0050


	//----- nvinfo : EIATTR_PARAM_CBANK
	.align		4
        /*138c*/ 	.byte	0x04, 0x0a
        /*138e*/ 	.short	(.L_47 - .L_46)
	.align		4
.L_46:
        /*1390*/ 	.word	index@(.nv.constant0.matmul_kernel)
        /*1394*/ 	.short	0x0210
        /*1396*/ 	.short	0x0050


	//----- nvinfo : EIATTR_SW_WAR
	.align		4
.L_47:
        /*1398*/ 	.byte	0x04, 0x36
        /*139a*/ 	.short	(.L_49 - .L_48)
.L_48:
        /*139c*/ 	.word	0x00000008
.L_49:


//--------------------- .nv.callgraph             --------------------------
	.section	.nv.callgraph,"",@"SHT_CUDA_CALLGRAPH"
	.align	4
	.sectionentsize	8
	.align		4
        /*0000*/ 	.word	0x00000000
	.align		4
        /*0004*/ 	.word	0xffffffff
	.align		4
        /*0008*/ 	.word	0x00000000
	.align		4
        /*000c*/ 	.word	0xfffffffe
	.align		4
        /*0010*/ 	.word	0x00000000
	.align		4
        /*0014*/ 	.word	0xfffffffd
	.align		4
        /*0018*/ 	.word	0x00000000
	.align		4
        /*001c*/ 	.word	0xfffffffc


//--------------------- .text.matmul_kernel       --------------------------
	.section	.text.matmul_kernel,"ax",@progbits
	.align	128
        .global         matmul_kernel
        .type           matmul_kernel,@function
        .size           matmul_kernel,(.L_x_3 - matmul_kernel)
        .other          matmul_kernel,@"STO_CUDA_ENTRY STV_DEFAULT"
matmul_kernel:
.text.matmul_kernel:
[----:B------:R-:W0:Y:S08]  /*0000*/  LDC R1, c[0x0][0x28] ;  /* 0x00000a00ff017b82 */ /* 0x000e300000000800 */
[----:B------:R-:W1:Y:S01]  /*0010*/  LDC.64 R2, c[0x0][0x228] ;  /* 0x00008a00ff027b82 */ /* 0x000e620000000a00 */
[----:B------:R-:W2:Y:S01]  /*0020*/  S2R R7, SR_CTAID.X ;  /* 0x0000000000077919 */ /* 0x000ea20000002500 */
[----:B0-----:R-:W-:Y:S01]  /*0030*/  VIADD R1, R1, 0xffffd9b8 ;  /* 0xffffd9b801017836 */ /* 0x001fe20000000000 */
[----:B------:R-:W-:Y:S01]  /*0040*/  UMOV UR4, 0x400 ;  /* 0x0000040000047882 */ /* 0x000fe20000000000 */
[----:B------:R-:W-:-:S02]  /*0050*/  CS2R R14, SRZ ;  /* 0x00000000000e7805 */ /* 0x000fc4000001ff00 */
[----:B------:R-:W-:Y:S02]  /*0060*/  CS2R R16, SRZ ;  /* 0x0000000000107805 */ /* 0x000fe4000001ff00 */
[----:B------:R-:W-:Y:S02]  /*0070*/  CS2R R18, SRZ ;  /* 0x0000000000127805 */ /* 0x000fe4000001ff00 */
[----:B------:R-:W-:Y:S01]  /*0080*/  CS2R R20, SRZ ;  /* 0x0000000000147805 */ /* 0x000fe2000001ff00 */
[----:B------:R-:W0:Y:S01]  /*0090*/  S2UR UR5, SR_CgaCtaId ;  /* 0x00000000000579c3 */ /* 0x000e220000008800 */
[----:B------:R-:W-:Y:S02]  /*00a0*/  CS2R R22, SRZ ;  /* 0x0000000000167805 */ /* 0x000fe4000001ff00 */
[----:B------:R-:W-:Y:S02]  /*00b0*/  CS2R R24, SRZ ;  /* 0x0000000000187805 */ /* 0x000fe4000001ff00 */
[----:B------:R-:W-:-:S02]  /*00c0*/  CS2R R26, SRZ ;  /* 0x00000000001a7805 */ /* 0x000fc4000001ff00 */
[----:B------:R-:W-:Y:S02]  /*00d0*/  CS2R R28, SRZ ;  /* 0x00000000001c7805 */ /* 0x000fe4000001ff00 */
[----:B------:R-:W-:Y:S02]  /*00e0*/  CS2R R30, SRZ ;  /* 0x00000000001e7805 */ /* 0x000fe4000001ff00 */
[----:B------:R-:W-:Y:S02]  /*00f0*/  CS2R R32, SRZ ;  /* 0x0000000000207805 */ /* 0x000fe4000001ff00 */
        /* <DEDUP_REMOVED lines=8> */
[----:B------:R-:W-:Y:S01]  /*0180*/  CS2R R50, SRZ ;  /* 0x0000000000327805 */ /* 0x000fe2000001ff00 */
[----:B-1----:R-:W-:Y:S01]  /*0190*/  VIADD R0, R3, 0x3f ;  /* 0x0000003f03007836 */ /* 0x002fe20000000000 */
[----:B------:R-:W-:Y:S01]  /*01a0*/  STL [R1+0x1568], R3 ;  /* 0x0015680301007387 */ /* 0x000fe20000100800 */
[----:B------:R-:W-:-:S02]  /*01b0*/  CS2R R52, SRZ ;  /* 0x0000000000347805 */ /* 0x000fc4000001ff00 */
[----:B------:R-:W-:Y:S02]  /*01c0*/  CS2R R54, SRZ ;  /* 0x0000000000367805 */ /* 0x000fe4000001ff00 */
[----:B------:R-:W-:Y:S02]  /*01d0*/  CS2R R56, SRZ ;  /* 0x0000000000387805 */ /* 0x000fe4000001ff00 */
[----:B------:R-:W-:Y:S01]  /*01e0*/  SHF.R.S32.HI R5, RZ, 0x1f, R0 ;  /* 0x0000001fff057819 */ /* 0x000fe20000011400 */
[----:B------:R1:W-:Y:S01]  /*01f0*/  STL [R1+0x156c], R2 ;  /* 0x00156c0201007387 */ /* 0x0003e20000100800 */
[----:B------:R-:W-:Y:S01]  /*0200*/  ULDC.64 UR6, c[0x0][0x208] ;  /* 0x0000820000067ab9 */ /* 0x000fe20000000a00 */
[----:B0-----:R-:W-:Y:S01]  /*0210*/  ULEA UR4, UR5, UR4, 0x18 ;  /* 0x0000000405047291 */ /* 0x001fe2000f8ec03f */
[----:B------:R-:W-:Y:S01]  /*0220*/  LEA.HI R5, R5, R0, RZ, 0x6 ;  /* 0x0000000005057211 */ /* 0x000fe200078f30ff */
[----:B------:R-:W-:Y:S01]  /*0230*/  STL [R1+0x10], RZ ;  /* 0x000010ff01007387 */ /* 0x000fe20000100800 */
[----:B--2---:R-:W-:-:S02]  /*0240*/  IABS R10, R7 ;  /* 0x00000007000a7213 */ /* 0x004fc40000000000 */
[----:B------:R-:W-:Y:S02]  /*0250*/  CS2R R58, SRZ ;  /* 0x00000000003a7805 */ /* 0x000fe4000001ff00 */
[----:B------:R-:W-:Y:S01]  /*0260*/  SHF.R.S32.HI R5, RZ, 0x6, R5 ;  /* 0x00000006ff057819 */ /* 0x000fe20000011405 */
[----:B------:R-:W-:Y:S04]  /*0270*/  STL [R1+0x14], RZ ;  /* 0x000014ff01007387 */ /* 0x000fe80000100800 */
[----:B------:R-:W-:Y:S01]  /*0280*/  IMAD.SHL.U32 R6, R5, 0x8, RZ ;  /* 0x0000000805067824 */ /* 0x000fe200078e00ff */
[----:B------:R-:W-:Y:S04]  /*0290*/  STL [R1+0x18], RZ ;  /* 0x000018ff01007387 */ /* 0x000fe80000100800 */
[-C--:B------:R-:W-:Y:S01]  /*02a0*/  IABS R9, R6.reuse ;  /* 0x0000000600097213 */ /* 0x080fe20000000000 */
[----:B------:R-:W-:Y:S01]  /*02b0*/  STL [R1+0x1c], RZ ;  /* 0x00001cff01007387 */ /* 0x000fe20000100800 */
[----:B------:R-:W-:-:S02]  /*02c0*/  IABS R12, R6 ;  /* 0x00000006000c7213 */ /* 0x000fc40000000000 */
[----:B------:R-:W0:Y:S01]  /*02d0*/  I2F.RP R0, R9 ;  /* 0x0000000900007306 */ /* 0x000e220000209400 */
[----:B------:R-:W-:Y:S04]  /*02e0*/  STL [R1], RZ ;  /* 0x000000ff01007387 */ /* 0x000fe80000100800 */
[----:B------:R-:W-:Y:S04]  /*02f0*/  STL [R1+0x4], RZ ;  /* 0x000004ff01007387 */ /* 0x000fe80000100800 */
[----:B------:R-:W-:Y:S04]  /*0300*/  STL [R1+0x8], RZ ;  /* 0x000008ff01007387 */ /* 0x000fe80000100800 */
[----:B------:R-:W-:Y:S01]  /*0310*/  STL [R1+0xc], RZ ;  /* 0x00000cff01007387 */ /* 0x000fe20000100800 */
[----:B0-----:R-:W0:Y:S02]  /*0320*/  MUFU.RCP R0, R0 ;  /* 0x0000000000007308 */ /* 0x001e240000001000 */
[----:B0-----:R-:W-:-:S02]  /*0330*/  VIADD R4, R0, 0xffffffe ;  /* 0x0ffffffe00047836 */ /* 0x001fc40000000000 */
[----:B------:R-:W-:-:S04]  /*0340*/  IMAD.MOV R0, RZ, RZ, -R12 ;  /* 0x000000ffff007224 */ /* 0x000fc800078e0a0c */
[----:B------:R0:W2:Y:S02]  /*0350*/  F2I.FTZ.U32.TRUNC.NTZ R5, R4 ;  /* 0x0000000400057305 */ /* 0x0000a4000021f000 */
[----:B0-----:R-:W-:Y:S02]  /*0360*/  IMAD.MOV.U32 R4, RZ, RZ, RZ ;  /* 0x000000ffff047224 */ /* 0x001fe400078e00ff */
[----:B--2---:R-:W-:-:S04]  /*0370*/  IMAD.MOV R8, RZ, RZ, -R5 ;  /* 0x000000ffff087224 */ /* 0x004fc800078e0a05 */
[----:B------:R-:W-:Y:S02]  /*0380*/  IMAD R11, R8, R9, RZ ;  /* 0x00000009080b7224 */ /* 0x000fe400078e02ff */
[----:B------:R-:W-:Y:S02]  /*0390*/  IMAD.MOV.U32 R8, RZ, RZ, R10 ;  /* 0x000000ffff087224 */ /* 0x000fe400078e000a */
[----:B------:R-:W-:-:S06]  /*03a0*/  IMAD.HI.U32 R5, R5, R11, R4 ;  /* 0x0000000b05057227 */ /* 0x000fcc00078e0004 */
[----:B------:R-:W-:-:S04]  /*03b0*/  IMAD.HI.U32 R5, R5, R8, RZ ;  /* 0x0000000805057227 */ /* 0x000fc800078e00ff */
[----:B------:R-:W-:-:S05]  /*03c0*/  IMAD R0, R5, R0, R8 ;  /* 0x0000000005007224 */ /* 0x000fca00078e0208 */
[----:B------:R-:W-:-:S13]  /*03d0*/  ISETP.GT.U32.AND P1, PT, R9, R0, PT ;  /* 0x000000000900720c */ /* 0x000fda0003f24070 */
[----:B------:R-:W-:Y:S02]  /*03e0*/  @!P1 IMAD.IADD R0, R0, 0x1, -R9 ;  /* 0x0000000100009824 */ /* 0x000fe400078e0a09 */
[----:B------:R-:W-:Y:S01]  /*03f0*/  @!P1 VIADD R5, R5, 0x1 ;  /* 0x0000000105059836 */ /* 0x000fe20000000000 */
[----:B------:R-:W-:Y:S02]  /*0400*/  ISETP.NE.AND P1, PT, R6, RZ, PT ;  /* 0x000000ff0600720c */ /* 0x000fe40003f25270 */
[----:B------:R-:W-:Y:S02]  /*0410*/  ISETP.GE.U32.AND P0, PT, R0, R9, PT ;  /* 0x000000090000720c */ /* 0x000fe40003f06070 */
[----:B------:R-:W-:-:S04]  /*0420*/  LOP3.LUT R0, R7, R6, RZ, 0x3c, !PT ;  /* 0x0000000607007212 */ /* 0x000fc800078e3cff */
[----:B------:R-:W-:Y:S01]  /*0430*/  ISETP.GE.AND P2, PT, R0, RZ, PT ;  /* 0x000000ff0000720c */ /* 0x000fe20003f46270 */
[----:B------:R-:W-:Y:S02]  /*0440*/  VIADD R0, R2, 0x3f ;  /* 0x0000003f02007836 */ /* 0x000fe40000000000 */
[----:B-1----:R-:W0:Y:S04]  /*0450*/  S2R R2, SR_TID.X ;  /* 0x0000000000027919 */ /* 0x002e280000002100 */
[----:B------:R-:W-:-:S04]  /*0460*/  @P0 VIADD R5, R5, 0x1 ;  /* 0x0000000105050836 */ /* 0x000fc80000000000 */
[----:B------:R-:W-:Y:S01]  /*0470*/  IMAD.MOV.U32 R4, RZ, RZ, R5 ;  /* 0x000000ffff047224 */ /* 0x000fe200078e0005 */
[----:B------:R-:W-:-:S03]  /*0480*/  SHF.R.S32.HI R5, RZ, 0x1f, R0 ;  /* 0x0000001fff057819 */ /* 0x000fc60000011400 */
[----:B------:R-:W-:Y:S01]  /*0490*/  @!P2 IMAD.MOV R4, RZ, RZ, -R4 ;  /* 0x000000ffff04a224 */ /* 0x000fe200078e0a04 */
[----:B------:R-:W-:Y:S02]  /*04a0*/  @!P1 LOP3.LUT R4, RZ, R6, RZ, 0x33, !PT ;  /* 0x00000006ff049212 */ /* 0x000fe400078e33ff */
[----:B------:R-:W-:-:S03]  /*04b0*/  LEA.HI R5, R5, R0, RZ, 0x6 ;  /* 0x0000000005057211 */ /* 0x000fc600078f30ff */
[----:B------:R-:W-:Y:S02]  /*04c0*/  IMAD.SHL.U32 R8, R4, 0x8, RZ ;  /* 0x0000000804087824 */ /* 0x000fe400078e00ff */
[----:B------:R-:W-:-:S03]  /*04d0*/  IMAD.MOV R4, RZ, RZ, -R4 ;  /* 0x000000ffff047224 */ /* 0x000fc600078e0a04 */
[----:B------:R-:W-:Y:S01]  /*04e0*/  LEA.HI.SX32 R5, R5, -R8, 0x1a ;  /* 0x8000000805057211 */ /* 0x000fe200078fd2ff */
[----:B------:R-:W-:-:S03]  /*04f0*/  IMAD R6, R6, R4, R7 ;  /* 0x0000000406067224 */ /* 0x000fc600078e0207 */
[----:B------:R-:W-:Y:S02]  /*0500*/  VIMNMX R13, R5, 0x8, PT ;  /* 0x00000008050d7848 */ /* 0x000fe40003fe0100 */
[----:B------:R-:W-:Y:S02]  /*0510*/  IABS R11, R6 ;  /* 0x00000006000b7213 */ /* 0x000fe40000000000 */
[----:B------:R-:W-:Y:S02]  /*0520*/  IABS R9, R13 ;  /* 0x0000000d00097213 */ /* 0x000fe40000000000 */
[----:B0-----:R-:W-:Y:S02]  /*0530*/  LOP3.LUT R3, R2, 0x1f, RZ, 0xc0, !PT ;  /* 0x0000001f02037812 */ /* 0x001fe400078ec0ff */
[----:B------:R-:W0:Y:S08]  /*0540*/  I2F.RP R0, R9 ;  /* 0x0000000900007306 */ /* 0x000e300000209400 */
[----:B0-----:R-:W0:Y:S02]  /*0550*/  MUFU.RCP R0, R0 ;  /* 0x0000000000007308 */ /* 0x001e240000001000 */
[----:B0-----:R-:W-:-:S06]  /*0560*/  VIADD R5, R0, 0xffffffe ;  /* 0x0ffffffe00057836 */ /* 0x001fcc0000000000 */
[----:B------:R-:W0:Y:S02]  /*0570*/  F2I.FTZ.U32.TRUNC.NTZ R5, R5 ;  /* 0x0000000500057305 */ /* 0x000e24000021f000 */
[----:B0-----:R-:W-:-:S05]  /*0580*/  IMAD.MOV R10, RZ, RZ, -R5 ;  /* 0x000000ffff0a7224 */ /* 0x001fca00078e0a05 */
[----:B------:R-:W-:Y:S02]  /*0590*/  MOV R4, R10 ;  /* 0x0000000a00047202 */ /* 0x000fe40000000f00 */
[----:B------:R-:W-:-:S03]  /*05a0*/  IABS R10, R13 ;  /* 0x0000000d000a7213 */ /* 0x000fc60000000000 */
[----:B------:R-:W-:Y:S02]  /*05b0*/  IMAD R7, R4, R9, RZ ;  /* 0x0000000904077224 */ /* 0x000fe400078e02ff */
[----:B------:R-:W-:-:S04]  /*05c0*/  IMAD.MOV.U32 R4, RZ, RZ, RZ ;  /* 0x000000ffff047224 */ /* 0x000fc800078e00ff */
[----:B------:R-:W-:-:S04]  /*05d0*/  IMAD.HI.U32 R4, R5, R7, R4 ;  /* 0x0000000705047227 */ /* 0x000fc800078e0004 */
[----:B------:R-:W-:Y:S02]  /*05e0*/  IMAD.MOV R5, RZ, RZ, -R10 ;  /* 0x000000ffff057224 */ /* 0x000fe400078e0a0a */
[----:B------:R-:W-:-:S04]  /*05f0*/  IMAD.HI.U32 R0, R4, R11, RZ ;  /* 0x0000000b04007227 */ /* 0x000fc800078e00ff */
[----:B------:R-:W-:Y:S01]  /*0600*/  IMAD R4, R0, R5, R11 ;  /* 0x0000000500047224 */ /* 0x000fe200078e020b */
[----:B------:R-:W-:-:S04]  /*0610*/  CS2R R10, SRZ ;  /* 0x00000000000a7805 */ /* 0x000fc8000001ff00 */
[----:B------:R-:W-:-:S13]  /*0620*/  ISETP.GT.U32.AND P1, PT, R9, R4, PT ;  /* 0x000000040900720c */ /* 0x000fda0003f24070 */
[----:B------:R-:W-:Y:S02]  /*0630*/  @!P1 IMAD.IADD R4, R4, 0x1, -R9 ;  /* 0x0000000104049824 */ /* 0x000fe400078e0a09 */
[----:B------:R-:W-:Y:S01]  /*0640*/  @!P1 VIADD R0, R0, 0x1 ;  /* 0x0000000100009836 */ /* 0x000fe20000000000 */
[----:B------:R-:W-:Y:S02]  /*0650*/  ISETP.NE.AND P1, PT, R13, RZ, PT ;  /* 0x000000ff0d00720c */ /* 0x000fe40003f25270 */
[----:B------:R-:W-:Y:S02]  /*0660*/  ISETP.GE.U32.AND P0, PT, R4, R9, PT ;  /* 0x000000090400720c */ /* 0x000fe40003f06070 */
[----:B------:R-:W-:-:S04]  /*0670*/  LOP3.LUT R4, R6, R13, RZ, 0x3c, !PT ;  /* 0x0000000d06047212 */ /* 0x000fc800078e3cff */
[----:B------:R-:W-:Y:S02]  /*0680*/  ISETP.GE.AND P2, PT, R4, RZ, PT ;  /* 0x000000ff0400720c */ /* 0x000fe40003f46270 */
[----:B------:R-:W-:-:S05]  /*0690*/  CS2R R4, SRZ ;  /* 0x0000000000047805 */ /* 0x000fca000001ff00 */
[----:B------:R-:W-:-:S06]  /*06a0*/  @P0 VIADD R0, R0, 0x1 ;  /* 0x0000000100000836 */ /* 0x000fcc0000000000 */
[----:B------:R-:W-:Y:S01]  /*06b0*/  @!P2 IMAD.MOV R0, RZ, RZ, -R0 ;  /* 0x000000ffff00a224 */ /* 0x000fe200078e0a00 */
[----:B------:R-:W-:-:S05]  /*06c0*/  @!P1 LOP3.LUT R0, RZ, R13, RZ, 0x33, !PT ;  /* 0x0000000dff009212 */ /* 0x000fca00078e33ff */
[----:B------:R-:W-:Y:S02]  /*06d0*/  IMAD.MOV R60, RZ, RZ, -R0 ;  /* 0x000000ffff3c7224 */ /* 0x000fe400078e0a00 */
[----:B------:R-:W-:Y:S02]  /*06e0*/  IMAD.SHL.U32 R61, R0, 0x40, RZ ;  /* 0x00000040003d7824 */ /* 0x000fe400078e00ff */
[----:B------:R-:W0:Y:S01]  /*06f0*/  LDC R0, c[0x0][0x230] ;  /* 0x00008c00ff007b82 */ /* 0x000e220000000800 */
[----:B------:R-:W-:Y:S01]  /*0700*/  IMAD R60, R13, R60, R6 ;  /* 0x0000003c0d3c7224 */ /* 0x000fe200078e0206 */
[----:B------:R-:W-:Y:S01]  /*0710*/  CS2R R6, SRZ ;  /* 0x0000000000067805 */ /* 0x000fe2000001ff00 */
[----:B------:R-:W-:Y:S01]  /*0720*/  STL [R1+0x4e4], R61 ;  /* 0x0004e43d01007387 */ /* 0x000fe20000100800 */
[----:B------:R-:W-:Y:S01]  /*0730*/  CS2R R12, SRZ ;  /* 0x00000000000c7805 */ /* 0x000fe2000001ff00 */
[----:B------:R-:W-:Y:S01]  /*0740*/  IMAD.IADD R60, R8, 0x1, R60 ;  /* 0x00000001083c7824 */ /* 0x000fe200078e023c */
[----:B------:R-:W-:Y:S01]  /*0750*/  CS2R R8, SRZ ;  /* 0x0000000000087805 */ /* 0x000fe2000001ff00 */
[----:B0-----:R-:W-:-:S05]  /*0760*/  VIADD R0, R0, 0x7f ;  /* 0x0000007f00007836 */ /* 0x001fca0000000000 */
[----:B------:R-:W-:Y:S01]  /*0770*/  ISETP.GE.AND P0, PT, R0, 0x80, PT ;  /* 0x000000800000780c */ /* 0x000fe20003f06270 */
[----:B------:R-:W-:-:S05]  /*0780*/  VIADD R0, R61, 0x1 ;  /* 0x000000013d007836 */ /* 0x000fca0000000000 */
[----:B------:R0:W-:Y:S02]  /*0790*/  STL [R1+0x110], R0 ;  /* 0x0001100001007387 */ /* 0x0001e40000100800 */
[----:B0-----:R-:W-:-:S05]  /*07a0*/  VIADD R0, R61, 0x2 ;  /* 0x000000023d007836 */ /* 0x001fca0000000000 */
        /* <DEDUP_REMOVED lines=13> */
[----:B0-----:R-:W-:-:S05]  /*0880*/  IADD3 R0, R61, 0x9, RZ ;  /* 0x000000093d007810 */ /* 0x001fca0007ffe0ff */
        /* <DEDUP_REMOVED lines=103> */
[----:B0-----:R-:W-:Y:S02]  /*0f00*/  IMAD.SHL.U32 R0, R60, 0x40, RZ ;  /* 0x000000403c007824 */ /* 0x001fe400078e00ff */
[----:B------:R-:W-:-:S03]  /*0f10*/  IMAD.MOV.U32 R60, RZ, RZ, R61 ;  /* 0x000000ffff3c7224 */ /* 0x000fc600078e003d */
[----:B------:R-:W-:Y:S01]  /*0f20*/  LOP3.LUT R2, R0, 0x1f, R2, 0xf8, !PT ;  /* 0x0000001f00027812 */ /* 0x000fe200078ef802 */
[----:B------:R-:W-:Y:S01]  /*0f30*/  VIADD R61, R60, 0x3d ;  /* 0x0000003d3c3d7836 */ /* 0x000fe20000000000 */
[----:B------:R-:W-:-:S04]  /*0f40*/  LOP3.LUT R0, R0, 0x20, R3, 0xfe, !PT ;  /* 0x0000002000007812 */ /* 0x000fc800078efe03 */
[----:B------:R0:W-:Y:S04]  /*0f50*/  STL [R1+0x20], R61 ;  /* 0x0000203d01007387 */ /* 0x0001e80000100800 */
[----:B------:R1:W-:Y:S01]  /*0f60*/  STL [R1+0x55c], R2 ;  /* 0x00055c0201007387 */ /* 0x0003e20000100800 */
[C---:B0-----:R-:W-:Y:S02]  /*0f70*/  VIADD R61, R60.reuse, 0x3e ;  /* 0x0000003e3c3d7836 */ /* 0x041fe40000000000 */
[----:B------:R-:W-:Y:S01]  /*0f80*/  VIADD R60, R60, 0x3f ;  /* 0x0000003f3c3c7836 */ /* 0x000fe20000000000 */
[----:B-1----:R0:W5:Y:S04]  /*0f90*/  LDL.LU R2, [R1+0x156c] ;  /* 0x00156c0001027983 */ /* 0x0021680000300800 */
[----:B------:R0:W5:Y:S04]  /*0fa0*/  LDL.LU R3, [R1+0x1568] ;  /* 0x0015680001037983 */ /* 0x0001680000300800 */
[----:B------:R0:W-:Y:S01]  /*0fb0*/  STL [R1+0x558], R0 ;  /* 0x0005580001007387 */ /* 0x0001e20000100800 */
[----:B------:R-:W-:Y:S05]  /*0fc0*/  @!P0 BRA `(.L_x_0) ;  /* 0x000003cc00dc8947 */ /* 0x000fea0003800000 */
[----:B------:R-:W2:Y:S01]  /*0fd0*/  LDL R27, [R1+0x55c] ;  /* 0x00055c00011b7983 */ /* 0x000ea20000100800 */
[----:B-----5:R-:W-:Y:S01]  /*0fe0*/  IABS R8, R2 ;  /* 0x0000000200087213 */ /* 0x020fe20000000000 */
[----:B------:R-:W-:Y:S01]  /*0ff0*/  ULDC.64 UR8, c[0x0][0x218] ;  /* 0x0000860000087ab9 */ /* 0x000fe20000000a00 */
[----:B------:R-:W-:Y:S01]  /*1000*/  MOV R28, R0 ;  /* 0x00000000001c7202 */ /* 0x000fe20000000f00 */
[----:B------:R-:W3:Y:S01]  /*1010*/  LDL.LU R31, [R1+0x2c] ;  /* 0x00002c00011f7983 */ /* 0x000ee20000300800 */
[----:B------:R-:W-:Y:S01]  /*1020*/  ISETP.GE.AND P5, PT, R60, RZ, PT ;  /* 0x000000ff3c00720c */ /* 0x000fe20003fa6270 */
[----:B------:R-:W-:Y:S02]  /*1030*/  ULDC UR5, c[0x0][0x240] ;  /* 0x0000900000057ab9 */ /* 0x000fe40000000800 */
[----:B------:R-:W4:Y:S04]  /*1040*/  LDL.LU R30, [R1+0x28] ;  /* 0x00002800011e7983 */ /* 0x000f280000300800 */
[----:B------:R-:W3:Y:S04]  /*1050*/  LDL.LU R29, [R1+0x24] ;  /* 0x00002400011d7983 */ /* 0x000ee80000300800 */
[----:B------:R-:W4:Y:S04]  /*1060*/  LDL.LU R47, [R1+0x6c] ;  /* 0x00006c00012f7983 */ /* 0x000f280000300800 */
[----:B------:R-:W3:Y:S04]  /*1070*/  LDL.LU R50, [R1+0x70] ;  /* 0x0000700001327983 */ /* 0x000ee80000300800 */
        /* <DEDUP_REMOVED lines=26> */
[----:B------:R-:W3:Y:S01]  /*1220*/  LDL.LU R26, [R1+0x20] ;  /* 0x00002000011a7983 */ /* 0x000ee20000300800 */
[----:B------:R-:W1:Y:S01]  /*1230*/  I2F.RP R5, R8 ;  /* 0x0000000800057306 */ /* 0x000e620000209400 */
[----:B0-----:R-:W-:-:S02]  /*1240*/  IABS R0, R3 ;  /* 0x0000000300007213 */ /* 0x001fc40000000000 */
[----:B------:R-:W-:Y:S01]  /*1250*/  IABS R6, R28 ;  /* 0x0000001c00067213 */ /* 0x000fe20000000000 */
[----:B------:R-:W-:Y:S04]  /*1260*/  STL [R1+0x16d0], R3 ;  /* 0x0016d00301007387 */ /* 0x000fe80000100800 */
[----:B------:R-:W0:Y:S08]  /*1270*/  I2F.RP R4, R0 ;  /* 0x0000000000047306 */ /* 0x000e300000209400 */
[----:B-1----:R-:W1:Y:S08]  /*1280*/  MUFU.RCP R5, R5 ;  /* 0x0000000500057308 */ /* 0x002e700000001000 */
[----:B0-----:R-:W0:Y:S01]  /*1290*/  MUFU.RCP R4, R4 ;  /* 0x0000000400047308 */ /* 0x001e220000001000 */
[----:B-1----:R-:W-:-:S07]  /*12a0*/  VIADD R5, R5, 0xffffffe ;  /* 0x0ffffffe05057836 */ /* 0x002fce0000000000 */
[----:B------:R-:W1:Y:S01]  /*12b0*/  F2I.FTZ.U32.TRUNC.NTZ R5, R5 ;  /* 0x0000000500057305 */ /* 0x000e62000021f000 */
[----:B0-----:R-:W-:-:S07]  /*12c0*/  VIADD R4, R4, 0xffffffe ;  /* 0x0ffffffe04047836 */ /* 0x001fce0000000000 */
[----:B------:R1:W0:Y:S02]  /*12d0*/  F2I.FTZ.U32.TRUNC.NTZ R7, R4 ;  /* 0x0000000400077305 */ /* 0x000224000021f000 */
[----:B-1----:R-:W-:-:S04]  /*12e0*/  IMAD.MOV R4, RZ, RZ, -R5 ;  /* 0x000000ffff047224 */ /* 0x002fc800078e0a05 */
[----:B------:R-:W-:Y:S02]  /*12f0*/  IMAD R9, R4, R8, RZ ;  /* 0x0000000804097224 */ /* 0x000fe400078e02ff */
[----:B------:R-:W-:-:S04]  /*1300*/  IMAD.MOV.U32 R4, RZ, RZ, RZ ;  /* 0x000000ffff047224 */ /* 0x000fc800078e00ff */
[----:B------:R-:W-:-:S04]  /*1310*/  IMAD.HI.U32 R9, R5, R9, R4 ;  /* 0x0000000905097227 */ /* 0x000fc800078e0004 */
[----:B------:R-:W-:Y:S02]  /*1320*/  IMAD.MOV.U32 R5, RZ, RZ, R6 ;  /* 0x000000ffff057224 */ /* 0x000fe400078e0006 */
[----:B0-----:R-:W-:Y:S02]  /*1330*/  IMAD.MOV R4, RZ, RZ, -R7 ;  /* 0x000000ffff047224 */ /* 0x001fe400078e0a07 */
[----:B------:R-:W-:Y:S02]  /*1340*/  IMAD.MOV.U32 R6, RZ, RZ, RZ ;  /* 0x000000ffff067224 */ /* 0x000fe400078e00ff */
[----:B------:R-:W-:-:S04]  /*1350*/  IMAD R4, R4, R0, RZ ;  /* 0x0000000004047224 */ /* 0x000fc800078e02ff */
[----:B------:R-:W-:Y:S01]  /*1360*/  IMAD.HI.U32 R4, R7, R4, R6 ;  /* 0x0000000407047227 */ /* 0x000fe200078e0006 */
[----:B------:R-:W-:-:S05]  /*1370*/  IABS R7, R61 ;  /* 0x0000003d00077213 */ /* 0x000fca0000000000 */
[----:B------:R-:W-:-:S04]  /*1380*/  IMAD.HI.U32 R13, R4, R7, RZ ;  /* 0x00000007040d7227 */ /* 0x000fc800078e00ff */
[----:B------:R-:W-:-:S04]  /*1390*/  IMAD.MOV R13, RZ, RZ, -R13 ;  /* 0x000000ffff0d7224 */ /* 0x000fc800078e0a0d */
[----:B------:R-:W-:Y:S01]  /*13a0*/  IMAD R7, R0, R13, R7 ;  /* 0x0000000d00077224 */ /* 0x000fe200078e0207 */
[----:B--2---:R-:W-:Y:S02]  /*13b0*/  IABS R10, R27 ;  /* 0x0000001b000a7213 */ /* 0x004fe40000000000 */
[----:B------:R-:W-:-:S03]  /*13c0*/  ISETP.GE.AND P6, PT, R27, RZ, PT ;  /* 0x000000ff1b00720c */ /* 0x000fc60003fc6270 */
[----:B------:R-:W-:-:S04]  /*13d0*/  IMAD.HI.U32 R11, R9, R10, RZ ;  /* 0x0000000a090b7227 */ /* 0x000fc800078e00ff */
[----:B------:R-:W-:-:S04]  /*13e0*/  IMAD.HI.U32 R9, R9, R5, RZ ;  /* 0x0000000509097227 */ /* 0x000fc800078e00ff */
[----:B------:R-:W-:Y:S02]  /*13f0*/  IMAD.MOV R9, RZ, RZ, -R9 ;  /* 0x000000ffff097224 */ /* 0x000fe400078e0a09 */
[----:B------:R-:W-:Y:S01]  /*1400*/  IMAD.MOV R11, RZ, RZ, -R11 ;  /* 0x000000ffff0b7224 */ /* 0x000fe200078e0a0b */
[----:B----4-:R-:W-:Y:S01]  /*1410*/  IABS R23, R47 ;  /* 0x0000002f00177213 */ /* 0x010fe20000000000 */
[C---:B------:R-:W-:Y:S02]  /*1420*/  IMAD R5, R8.reuse, R9, R5 ;  /* 0x0000000908057224 */ /* 0x040fe400078e0205 */
[C---:B------:R-:W-:Y:S01]  /*1430*/  IMAD R6, R8.reuse, R11, R10 ;  /* 0x0000000b08067224 */ /* 0x040fe200078e020a */
[----:B------:R-:W-:Y:S02]  /*1440*/  IABS R11, R60 ;  /* 0x0000003c000b7213 */ /* 0x000fe40000000000 */
[C---:B------:R-:W-:Y:S02]  /*1450*/  ISETP.GT.U32.AND P1, PT, R8.reuse, R5, PT ;  /* 0x000000050800720c */ /* 0x040fe40003f24070 */
[----:B------:R-:W-:Y:S01]  /*1460*/  ISETP.GT.U32.AND P0, PT, R8, R6, PT ;  /* 0x000000060800720c */ /* 0x000fe20003f04070 */
[----:B------:R-:W-:Y:S01]  /*1470*/  IMAD.HI.U32 R10, R4, R11, RZ ;  /* 0x0000000b040a7227 */ /* 0x000fe200078e00ff */
[----:B---3--:R-:W-:-:S03]  /*1480*/  IABS R17, R41 ;  /* 0x0000002900117213 */ /* 0x008fc60000000000 */
[----:B------:R-:W-:Y:S01]  /*1490*/  IMAD.MOV R10, RZ, RZ, -R10 ;  /* 0x000000ffff0a7224 */ /* 0x000fe200078e0a0a */
[----:B------:R-:W-:-:S03]  /*14a0*/  IABS R16, R40 ;  /* 0x0000002800107213 */ /* 0x000fc60000000000 */
[----:B------:R-:W-:Y:S01]  /*14b0*/  IMAD R10, R0, R10, R11 ;  /* 0x0000000a000a7224 */ /* 0x000fe200078e020b */
[----:B------:R-:W-:Y:S01]  /*14c0*/  IABS R11, R30 ;  /* 0x0000001e000b7213 */ /* 0x000fe20000000000 */
[--C-:B------:R-:W-:Y:S01]  /*14d0*/  @!P1 IMAD.IADD R5, R5, 0x1, -R8.reuse ;  /* 0x0000000105059824 */ /* 0x100fe200078e0a08 */
[----:B------:R-:W-:Y:S01]  /*14e0*/  ISETP.GE.AND P1, PT, R61, RZ, PT ;  /* 0x000000ff3d00720c */ /* 0x000fe20003f26270 */
[----:B------:R-:W-:Y:S01]  /*14f0*/  @!P0 IMAD.IADD R6, R6, 0x1, -R8 ;  /* 0x0000000106068824 */ /* 0x000fe200078e0a08 */
[----:B------:R-:W-:Y:S02]  /*1500*/  IABS R61, R31 ;  /* 0x0000001f003d7213 */ /* 0x000fe40000000000 */
[C---:B------:R-:W-:Y:S02]  /*1510*/  ISETP.GT.U32.AND P4, PT, R8.reuse, R5, PT ;  /* 0x000000050800720c */ /* 0x040fe40003f84070 */
[----:B------:R-:W-:Y:S01]  /*1520*/  ISETP.GT.U32.AND P3, PT, R8, R6, PT ;  /* 0x000000060800720c */ /* 0x000fe20003f64070 */
[----:B------:R-:W-:Y:S01]  /*1530*/  IMAD.HI.U32 R13, R4, R61, RZ ;  /* 0x0000003d040d7227 */ /* 0x000fe200078e00ff */
[----:B------:R-:W-:-:S02]  /*1540*/  ISETP.GT.U32.AND P2, PT, R0, R10, PT ;  /* 0x0000000a0000720c */ /* 0x000fc40003f44070 */
[----:B------:R-:W-:Y:S01]  /*1550*/  IABS R15, R39 ;  /* 0x00000027000f7213 */ /* 0x000fe20000000000 */
[----:B------:R-:W-:-:S04]  /*1560*/  IMAD.MOV R13, RZ, RZ, -R13 ;  /* 0x000000ffff0d7224 */ /* 0x000fc800078e0a0d */
[C---:B------:R-:W-:Y:S01]  /*1570*/  IMAD R61, R0.reuse, R13, R61 ;  /* 0x0000000d003d7224 */ /* 0x040fe200078e023d */
[----:B------:R-:W-:Y:S01]  /*1580*/  IABS R13, R37 ;  /* 0x00000025000d7213 */ /* 0x000fe20000000000 */
[--C-:B------:R-:W-:Y:S01]  /*1590*/  @!P4 IMAD.IADD R5, R5, 0x1, -R8.reuse ;  /* 0x000000010505c824 */ /* 0x100fe200078e0a08 */
[----:B------:R-:W-:Y:S01]  /*15a0*/  ISETP.GT.U32.AND P4, PT, R0, R7, PT ;  /* 0x000000070000720c */ /* 0x000fe20003f84070 */
[----:B------:R-:W-:Y:S01]  /*15b0*/  @!P3 IMAD.IADD R6, R6, 0x1, -R8 ;  /* 0x000000010606b824 */ /* 0x000fe200078e0a08 */
[----:B------:R-:W-:Y:S01]  /*15c0*/  ISETP.GE.AND P3, PT, R28, RZ, PT ;  /* 0x000000ff1c00720c */ /* 0x000fe20003f66270 */
[----:B------:R-:W-:Y:S01]  /*15d0*/  IMAD.HI.U32 R8, R4, R11, RZ ;  /* 0x0000000b04087227 */ /* 0x000fe200078e00ff */
[----:B------:R-:W-:-:S03]  /*15e0*/  IABS R21, R45 ;  /* 0x0000002d00157213 */ /* 0x000fc60000000000 */
[----:B------:R-:W-:Y:S01]  /*15f0*/  @!P6 IMAD.MOV R6, RZ, RZ, -R6 ;  /* 0x000000ffff06e224 */ /* 0x000fe200078e0a06 */
[----:B------:R-:W-:Y:S01]  /*1600*/  IADD3 R8, -R8, RZ, RZ ;  /* 0x000000ff08087210 */ /* 0x000fe20007ffe1ff */
[----:B------:R-:W-:-:S04]  /*1610*/  @!P2 IMAD.IADD R10, R10, 0x1, -R0 ;  /* 0x000000010a0aa824 */ /* 0x000fc800078e0a00 */
[----:B------:R-:W-:Y:S01]  /*1620*/  @!P4 IMAD.IADD R7, R7, 0x1, -R0 ;  /* 0x000000010707c824 */ /* 0x000fe200078e0a00 */
[----:B------:R-:W-:Y:S01]  /*1630*/  ISETP.NE.AND P4, PT, R2, RZ, PT ;  /* 0x000000ff0200720c */ /* 0x000fe20003f85270 */
[----:B------:R-:W-:Y:S01]  /*1640*/  @!P3 IMAD.MOV R5, RZ, RZ, -R5 ;  /* 0x000000ffff05b224 */ /* 0x000fe200078e0a05 */
[----:B------:R-:W-:Y:S01]  /*1650*/  LOP3.LUT R2, RZ, R2, RZ, 0x33, !PT ;  /* 0x00000002ff027212 */ /* 0x000fe200078e33ff */
[C---:B------:R-:W-:Y:S01]  /*1660*/  IMAD R8, R0.reuse, R8, R11 ;  /* 0x0000000800087224 */ /* 0x040fe200078e020b */
[----:B------:R-:W-:Y:S02]  /*1670*/  ISETP.GT.U32.AND P6, PT, R0, R7, PT ;  /* 0x000000070000720c */ /* 0x000fe40003fc4070 */
[C---:B------:R-:W-:Y:S02]  /*1680*/  SEL R6, R2.reuse, R6, !P4 ;  /* 0x0000000602067207 */ /* 0x040fe40006000000 */
[----:B------:R-:W-:Y:S02]  /*1690*/  SEL R2, R2, R5, !P4 ;  /* 0x0000000502027207 */ /* 0x000fe40006000000 */
[C---:B------:R-:W-:Y:S01]  /*16a0*/  ISETP.GT.U32.AND P4, PT, R0.reuse, R8, PT ;  /* 0x000000080000720c */ /* 0x040fe20003f84070 */
[----:B------:R-:W-:Y:S01]  /*16b0*/  STL [R1+0xc04], R6 ;  /* 0x000c040601007387 */ /* 0x000fe20000100800 */
[----:B------:R-:W-:-:S02]  /*16c0*/  ISETP.GT.U32.AND P2, PT, R0, R10, PT ;  /* 0x0000000a0000720c */ /* 0x000fc40003f44070 */
[----:B------:R-:W-:Y:S01]  /*16d0*/  IABS R18, R42 ;  /* 0x0000002a00127213 */ /* 0x000fe20000000000 */
[----:B------:R0:W-:Y:S01]  /*16e0*/  STL [R1+0x4e0], R2 ;  /* 0x0004e00201007387 */ /* 0x0001e20000100800 */
[----:B------:R-:W-:Y:S01]  /*16f0*/  IABS R19, R43 ;  /* 0x0000002b00137213 */ /* 0x000fe20000000000 */
[--C-:B------:R-:W-:Y:S01]  /*1700*/  @!P6 IMAD.IADD R7, R7, 0x1, -R0.reuse ;  /* 0x000000010707e824 */ /* 0x100fe200078e0a00 */
[----:B------:R-:W-:Y:S02]  /*1710*/  ISETP.GT.U32.AND P6, PT, R0, R61, PT ;  /* 0x0000003d0000720c */ /* 0x000fe40003fc4070 */
[----:B------:R-:W-:Y:S02]  /*1720*/  IABS R20, R44 ;  /* 0x0000002c00147213 */ /* 0x000fe40000000000 */
[----:B------:R-:W-:Y:S01]  /*1730*/  IABS R22, R46 ;  /* 0x0000002e00167213 */ /* 0x000fe20000000000 */
[--C-:B------:R-:W-:Y:S01]  /*1740*/  @!P4 IMAD.IADD R8, R8, 0x1, -R0.reuse ;  /* 0x000000010808c824 */ /* 0x100fe200078e0a00 */
[----:B------:R-:W-:Y:S01]  /*1750*/  IABS R11, R35 ;  /* 0x00000023000b7213 */ /* 0x000fe20000000000 */
[----:B------:R-:W-:Y:S01]  /*1760*/  @!P2 IMAD.IADD R10, R10, 0x1, -R0 ;  /* 0x000000010a0aa824 */ /* 0x000fe200078e0a00 */
[----:B0-----:R-:W-:-:S03]  /*1770*/  IABS R2, R33 ;  /* 0x0000002100027213 */ /* 0x001fc60000000000 */
[----:B------:R-:W-:Y:S01]  /*1780*/  IMAD.MOV.U32 R3, RZ, RZ, R10 ;  /* 0x000000ffff037224 */ /* 0x000fe200078e000a */
[----:B------:R-:W-:Y:S01]  /*1790*/  IABS R10, R34 ;  /* 0x00000022000a7213 */ /* 0x000fe20000000000 */
[----:B------:R-:W-:Y:S01]  /*17a0*/  @!P6 IMAD.IADD R61, R61, 0x1, -R0 ;  /* 0x000000013d3de824 */ /* 0x000fe200078e0a00 */
[----:B------:R-:W-:Y:S01]  /*17b0*/  ISETP.GT.U32.AND P6, PT, R0, R8, PT ;  /* 0x000000080000720c */ /* 0x000fe20003fc4070 */
[----:B------:R-:W-:Y:S01]  /*17c0*/  @!P5 IMAD.MOV R3, RZ, RZ, -R3 ;  /* 0x000000ffff03d224 */ /* 0x000fe200078e0a03 */
[----:B------:R-:W-:Y:S01]  /*17d0*/  ISETP.GE.AND P5, PT, R29, RZ, PT ;  /* 0x000000ff1d00720c */ /* 0x000fe20003fa6270 */
[----:B------:R-:W-:-:S03]  /*17e0*/  IMAD.HI.U32 R6, R4, R10, RZ ;  /* 0x0000000a04067227 */ /* 0x000fc600078e00ff */
[----:B------:R0:W-:Y:S01]  /*17f0*/  STL [R1+0x1c], R3 ;  /* 0x00001c0301007387 */ /* 0x0001e20000100800 */
[----:B------:R-:W-:Y:S01]  /*1800*/  IMAD.MOV R6, RZ, RZ, -R6 ;  /* 0x000000ffff067224 */ /* 0x000fe200078e0a06 */
[----:B------:R-:W-:-:S03]  /*1810*/  IABS R25, R52 ;  /* 0x0000003400197213 */ /* 0x000fc60000000000 */
[----:B------:R-:W-:Y:S02]  /*1820*/  IMAD R10, R0, R6, R10 ;  /* 0x00000006000a7224 */ /* 0x000fe400078e020a */
[----:B------:R-:W-:Y:S01]  /*1830*/  @!P6 IADD3 R8, R8, -R0, RZ ;  /* 0x800000000808e210 */ /* 0x000fe20007ffe0ff */
[----:B0-----:R-:W-:Y:S02]  /*1840*/  IMAD.MOV.U32 R3, RZ, RZ, R7 ;  /* 0x000000ffff037224 */ /* 0x001fe400078e0007 */
[----:B------:R-:W-:-:S04]  /*1850*/  IMAD.HI.U32 R7, R4, R11, RZ ;  /* 0x0000000b04077227 */ /* 0x000fc800078e00ff */
[----:B------:R-:W-:Y:S01]  /*1860*/  IMAD.MOV R7, RZ, RZ, -R7 ;  /* 0x000000ffff077224 */ /* 0x000fe200078e0a07 */
[----:B------:R-:W-:Y:S01]  /*1870*/  IABS R60, R32 ;  /* 0x00000020003c7213 */ /* 0x000fe20000000000 */
[----:B------:R-:W-:Y:S01]  /*1880*/  @!P1 IMAD.MOV R3, RZ, RZ, -R3 ;  /* 0x000000ffff039224 */ /* 0x000fe200078e0a03 */
[C---:B------:R-:W-:Y:S01]  /*1890*/  ISETP.GT.U32.AND P1, PT, R0.reuse, R61, PT ;  /* 0x0000003d0000720c */ /* 0x040fe20003f24070 */
[----:B------:R-:W-:Y:S01]  /*18a0*/  IMAD R11, R0, R7, R11 ;  /* 0x00000007000b7224 */ /* 0x000fe200078e020b */
[----:B------:R-:W-:Y:S01]  /*18b0*/  IABS R9, R26 ;  /* 0x0000001a00097213 */ /* 0x000fe20000000000 */
[----:B------:R-:W-:Y:S01]  /*18c0*/  IMAD.HI.U32 R5, R4, R60, RZ ;  /* 0x0000003c04057227 */ /* 0x000fe200078e00ff */
[----:B------:R-:W-:Y:S01]  /*18d0*/  ISETP.GE.AND P0, PT, R26, RZ, PT ;  /* 0x000000ff1a00720c */ /* 0x000fe20003f06270 */
[----:B------:R0:W-:Y:S02]  /*18e0*/  STL [R1+0xc], R3 ;  /* 0x00000c0301007387 */ /* 0x0001e40000100800 */
[----:B------:R-:W-:-:S04]  /*18f0*/  IMAD.HI.U32 R12, R4, R9, RZ ;  /* 0x00000009040c7227 */ /* 0x000fc800078e00ff */
[----:B------:R-:W-:Y:S02]  /*1900*/  IMAD.MOV R12, RZ, RZ, -R12 ;  /* 0x000000ffff0c7224 */ /* 0x000fe400078e0a0c */
[----:B------:R-:W-:Y:S02]  /*1910*/  IMAD.MOV R5, RZ, RZ, -R5 ;  /* 0x000000ffff057224 */ /* 0x000fe400078e0a05 */
[C---:B------:R-:W-:Y:S01]  /*1920*/  IMAD R12, R0.reuse, R12, R9 ;  /* 0x0000000c000c7224 */ /* 0x040fe200078e0209 */
[----:B------:R-:W-:Y:S01]  /*1930*/  IABS R9, R29 ;  /* 0x0000001d00097213 */ /* 0x000fe20000000000 */
[----:B------:R-:W-:Y:S02]  /*1940*/  IMAD R60, R0, R5, R60 ;  /* 0x00000005003c7224 */ /* 0x000fe400078e023c */
[----:B------:R-:W-:Y:S01]  /*1950*/  IMAD.HI.U32 R5, R4, R2, RZ ;  /* 0x0000000204057227 */ /* 0x000fe200078e00ff */
[----:B------:R-:W-:-:S03]  /*1960*/  ISETP.GT.U32.AND P3, PT, R0, R12, PT ;  /* 0x0000000c0000720c */ /* 0x000fc60003f64070 */
[----:B------:R-:W-:-:S04]  /*1970*/  IMAD.HI.U32 R14, R4, R9, RZ ;  /* 0x00000009040e7227 */ /* 0x000fc800078e00ff */
[----:B------:R-:W-:Y:S02]  /*1980*/  IMAD.MOV R14, RZ, RZ, -R14 ;  /* 0x000000ffff0e7224 */ /* 0x000fe400078e0a0e */
[----:B------:R-:W-:Y:S02]  /*1990*/  IMAD.MOV R5, RZ, RZ, -R5 ;  /* 0x000000ffff057224 */ /* 0x000fe400078e0a05 */
[C---:B------:R-:W-:Y:S01]  /*19a0*/  IMAD R9, R0.reuse, R14, R9 ;  /* 0x0000000e00097224 */ /* 0x040fe200078e0209 */
[----:B------:R-:W-:Y:S01]  /*19b0*/  IABS R14, R38 ;  /* 0x00000026000e7213 */ /* 0x000fe20000000000 */
[----:B------:R-:W-:Y:S01]  /*19c0*/  IMAD R2, R0, R5, R2 ;  /* 0x0000000500027224 */ /* 0x000fe200078e0202 */
[----:B------:R-:W-:Y:S01]  /*19d0*/  IABS R5, R36 ;  /* 0x0000002400057213 */ /* 0x000fe20000000000 */
[--C-:B------:R-:W-:Y:S01]  /*19e0*/  @!P3 IMAD.IADD R12, R12, 0x1, -R0.reuse ;  /* 0x000000010c0cb824 */ /* 0x100fe200078e0a00 */
[C---:B------:R-:W-:Y:S01]  /*19f0*/  ISETP.GT.U32.AND P2, PT, R0.reuse, R9, PT ;  /* 0x000000090000720c */ /* 0x040fe20003f44070 */
[----:B------:R-:W-:Y:S01]  /*1a00*/  @!P1 IMAD.IADD R61, R61, 0x1, -R0 ;  /* 0x000000013d3d9824 */ /* 0x000fe200078e0a00 */
[----:B------:R-:W-:Y:S01]  /*1a10*/  ISETP.GT.U32.AND P6, PT, R0, R2, PT ;  /* 0x000000020000720c */ /* 0x000fe20003fc4070 */
[----:B------:R-:W-:Y:S01]  /*1a20*/  IMAD.HI.U32 R6, R4, R5, RZ ;  /* 0x0000000504067227 */ /* 0x000fe200078e00ff */
[----:B------:R-:W-:-:S02]  /*1a30*/  ISETP.GE.AND P3, PT, R30, RZ, PT ;  /* 0x000000ff1e00720c */ /* 0x000fc40003f66270 */
[----:B------:R-:W-:Y:S01]  /*1a40*/  ISETP.GE.AND P1, PT, R32, RZ, PT ;  /* 0x000000ff2000720c */ /* 0x000fe20003f26270 */
[----:B------:R-:W-:Y:S02]  /*1a50*/  IMAD.MOV R6, RZ, RZ, -R6 ;  /* 0x000000ffff067224 */ /* 0x000fe400078e0a06 */
[----:B------:R-:W-:-:S04]  /*1a60*/  IMAD.HI.U32 R7, R4, R14, RZ ;  /* 0x0000000e04077227 */ /* 0x000fc800078e00ff */
[--C-:B------:R-:W-:Y:S01]  /*1a70*/  @!P2 IMAD.IADD R9, R9, 0x1, -R0.reuse ;  /* 0x000000010909a824 */ /* 0x100fe200078e0a00 */
[----:B------:R-:W-:Y:S01]  /*1a80*/  ISETP.GT.U32.AND P2, PT, R0, R12, PT ;  /* 0x0000000c0000720c */ /* 0x000fe20003f44070 */
[----:B------:R-:W-:Y:S02]  /*1a90*/  @!P6 IMAD.IADD R2, R2, 0x1, -R0 ;  /* 0x000000010202e824 */ /* 0x000fe400078e0a00 */
[----:B------:R-:W-:Y:S01]  /*1aa0*/  IMAD.MOV R7, RZ, RZ, -R7 ;  /* 0x000000ffff077224 */ /* 0x000fe200078e0a07 */
[C---:B------:R-:W-:Y:S02]  /*1ab0*/  ISETP.GT.U32.AND P4, PT, R0.reuse, R9, PT ;  /* 0x000000090000720c */ /* 0x040fe40003f84070 */
[C---:B------:R-:W-:Y:S01]  /*1ac0*/  ISETP.GT.U32.AND P6, PT, R0.reuse, R2, PT ;  /* 0x000000020000720c */ /* 0x040fe20003fc4070 */
[----:B------:R-:W-:-:S06]  /*1ad0*/  IMAD R14, R0, R7, R14 ;  /* 0x00000007000e7224 */ /* 0x000fcc00078e020e */
[----:B------:R-:W-:Y:S01]  /*1ae0*/  @!P2 IMAD.IADD R12, R12, 0x1, -R0 ;  /* 0x000000010c0ca824 */ /* 0x000fe200078e0a00 */
[----:B------:R-:W-:-:S03]  /*1af0*/  ISETP.GE.AND P2, PT, R31, RZ, PT ;  /* 0x000000ff1f00720c */ /* 0x000fc60003f46270 */
[--C-:B------:R-:W-:Y:S01]  /*1b00*/  @!P4 IMAD.IADD R9, R9, 0x1, -R0.reuse ;  /* 0x000000010909c824 */ /* 0x100fe200078e0a00 */
[----:B------:R-:W-:Y:S01]  /*1b10*/  ISETP.GT.U32.AND P4, PT, R0, R60, PT ;  /* 0x0000003c0000720c */ /* 0x000fe20003f84070 */
[----:B------:R-:W-:Y:S01]  /*1b20*/  @!P6 IMAD.IADD R2, R2, 0x1, -R0 ;  /* 0x000000010202e824 */ /* 0x000fe200078e0a00 */
[C---:B------:R-:W-:Y:S01]  /*1b30*/  ISETP.GT.U32.AND P6, PT, R0.reuse, R11, PT ;  /* 0x0000000b0000720c */ /* 0x040fe20003fc4070 */
[----:B------:R-:W-:Y:S01]  /*1b40*/  @!P5 IMAD.MOV R9, RZ, RZ, -R9 ;  /* 0x000000ffff09d224 */ /* 0x000fe200078e0a09 */
[C---:B------:R-:W-:Y:S01]  /*1b50*/  ISETP.GT.U32.AND P5, PT, R0.reuse, R10, PT ;  /* 0x0000000a0000720c */ /* 0x040fe20003fa4070 */
[----:B0-----:R-:W-:Y:S02]  /*1b60*/  IMAD.MOV.U32 R3, RZ, RZ, R12 ;  /* 0x000000ffff037224 */ /* 0x001fe400078e000c */
[----:B------:R-:W-:Y:S02]  /*1b70*/  IMAD R12, R0, R6, R5 ;  /* 0x00000006000c7224 */ /* 0x000fe400078e0205 */
[----:B------:R-:W-:-:S02]  /*1b80*/  @!P0 IMAD.MOV R3, RZ, RZ, -R3 ;  /* 0x000000ffff038224 */ /* 0x000fc400078e0a03 */
[----:B------:R-:W-:Y:S01]  /*1b90*/  @!P2 IMAD.MOV R61, RZ, RZ, -R61 ;  /* 0x000000ffff3da224 */ /* 0x000fe200078e0a3d */
[----:B------:R-:W-:Y:S01]  /*1ba0*/  ISETP.GE.AND P2, PT, R35, RZ, PT ;  /* 0x000000ff2300720c */ /* 0x000fe20003f46270 */
[----:B------:R-:W-:Y:S01]  /*1bb0*/  IMAD.HI.U32 R6, R4, R15, RZ ;  /* 0x0000000f04067227 */ /* 0x000fe200078e00ff */
[----:B------:R0:W-:Y:S01]  /*1bc0*/  STL [R1+0x8], R3 ;  /* 0x0000080301007387 */ /* 0x0001e20000100800 */
[----:B------:R-:W-:Y:S02]  /*1bd0*/  @!P6 IADD3 R11, R11, -R0, RZ ;  /* 0x800000000b0be210 */ /* 0x000fe40007ffe0ff */
[--C-:B------:R-:W-:Y:S01]  /*1be0*/  @!P5 IMAD.IADD R10, R10, 0x1, -R0.reuse ;  /* 0x000000010a0ad824 */ /* 0x100fe200078e0a00 */
[----:B------:R1:W-:Y:S01]  /*1bf0*/  STL [R1+0x4], R9 ;  /* 0x0000040901007387 */ /* 0x0003e20000100800 */
[----:B------:R-:W-:Y:S01]  /*1c00*/  ISETP.GT.U32.AND P6, PT, R0, R11, PT ;  /* 0x0000000b0000720c */ /* 0x000fe20003fc4070 */
[----:B------:R-:W-:Y:S01]  /*1c10*/  @!P4 IMAD.IADD R60, R60, 0x1, -R0 ;  /* 0x000000013c3cc824 */ /* 0x000fe200078e0a00 */
[----:B------:R-:W-:Y:S01]  /*1c20*/  ISETP.GE.AND P4, PT, R33, RZ, PT ;  /* 0x000000ff2100720c */ /* 0x000fe20003f86270 */
[----:B------:R-:W-:Y:S01]  /*1c30*/  IMAD.HI.U32 R5, R4, R16, RZ ;  /* 0x0000001004057227 */ /* 0x000fe200078e00ff */
[----:B------:R-:W-:-:S02]  /*1c40*/  ISETP.GT.U32.AND P5, PT, R0, R10, PT ;  /* 0x0000000a0000720c */ /* 0x000fc40003fa4070 */
[----:B------:R-:W-:Y:S01]  /*1c50*/  ISETP.GT.U32.AND P0, PT, R0, R60, PT ;  /* 0x0000003c0000720c */ /* 0x000fe20003f04070 */
[----:B0-----:R-:W-:Y:S02]  /*1c60*/  IMAD.MOV.U32 R3, RZ, RZ, R8 ;  /* 0x000000ffff037224 */ /* 0x001fe400078e0008 */
[----:B-1----:R-:W-:Y:S02]  /*1c70*/  IMAD.MOV.U32 R9, RZ, RZ, R2 ;  /* 0x000000ffff097224 */ /* 0x002fe400078e0002 */
[----:B------:R-:W-:-:S04]  /*1c80*/  IMAD.HI.U32 R2, R4, R13, RZ ;  /* 0x0000000d04027227 */ /* 0x000fc800078e00ff */
[----:B------:R-:W-:Y:S02]  /*1c90*/  IMAD.MOV R2, RZ, RZ, -R2 ;  /* 0x000000ffff027224 */ /* 0x000fe400078e0a02 */
[--C-:B------:R-:W-:Y:S01]  /*1ca0*/  @!P5 IMAD.IADD R10, R10, 0x1, -R0.reuse ;  /* 0x000000010a0ad824 */ /* 0x100fe200078e0a00 */
[C---:B------:R-:W-:Y:S01]  /*1cb0*/  ISETP.GT.U32.AND P5, PT, R0.reuse, R12, PT ;  /* 0x0000000c0000720c */ /* 0x040fe20003fa4070 */
[C---:B------:R-:W-:Y:S02]  /*1cc0*/  IMAD R13, R0.reuse, R2, R13 ;  /* 0x00000002000d7224 */ /* 0x040fe400078e020d */
[----:B------:R-:W-:Y:S02]  /*1cd0*/  @!P6 IMAD.IADD R11, R11, 0x1, -R0 ;  /* 0x000000010b0be824 */ /* 0x000fe400078e0a00 */
[----:B------:R-:W-:Y:S01]  /*1ce0*/  @!P3 IMAD.MOV R3, RZ, RZ, -R3 ;  /* 0x000000ffff03b224 */ /* 0x000fe200078e0a03 */
[----:B------:R-:W-:Y:S01]  /*1cf0*/  ISETP.GT.U32.AND P6, PT, R0, R13, PT ;  /* 0x0000000d0000720c */ /* 0x000fe20003fc4070 */
[----:B------:R-:W-:Y:S01]  /*1d00*/  IMAD.MOV R6, RZ, RZ, -R6 ;  /* 0x000000ffff067224 */ /* 0x000fe200078e0a06 */
[----:B------:R-:W-:Y:S01]  /*1d10*/  ISETP.GE.AND P3, PT, R34, RZ, PT ;  /* 0x000000ff2200720c */ /* 0x000fe20003f66270 */
[----:B------:R-:W-:Y:S01]  /*1d20*/  IMAD.HI.U32 R2, R4, R17, RZ ;  /* 0x0000001104027227 */ /* 0x000fe200078e00ff */
[----:B------:R-:W-:Y:S03]  /*1d30*/  STL [R1], R3 ;  /* 0x0000000301007387 */ /* 0x000fe60000100800 */
[----:B------:R-:W-:Y:S01]  /*1d40*/  @!P5 IMAD.IADD R12, R12, 0x1, -R0 ;  /* 0x000000010c0cd824 */ /* 0x000fe200078e0a00 */
[----:B------:R-:W-:Y:S01]  /*1d50*/  ISETP.GE.AND P5, PT, R39, RZ, PT ;  /* 0x000000ff2700720c */ /* 0x000fe20003fa6270 */
[----:B------:R-:W-:Y:S01]  /*1d60*/  IMAD.MOV R5, RZ, RZ, -R5 ;  /* 0x000000ffff057224 */ /* 0x000fe200078e0a05 */
[----:B------:R-:W-:Y:S01]  /*1d70*/  STL [R1+0x16b4], R61 ;  /* 0x0016b43d01007387 */ /* 0x000fe20000100800 */
[----:B------:R-:W-:-:S02]  /*1d80*/  IMAD R15, R0, R6, R15 ;  /* 0x00000006000f7224 */ /* 0x000fc400078e020f */
[----:B------:R-:W-:Y:S01]  /*1d90*/  @!P6 IMAD.IADD R13, R13, 0x1, -R0 ;  /* 0x000000010d0de824 */ /* 0x000fe200078e0a00 */
[C---:B------:R-:W-:Y:S01]  /*1da0*/  ISETP.GT.U32.AND P6, PT, R0.reuse, R12, PT ;  /* 0x0000000c0000720c */ /* 0x040fe20003fc4070 */
[----:B------:R-:W-:Y:S02]  /*1db0*/  @!P3 IMAD.MOV R10, RZ, RZ, -R10 ;  /* 0x000000ffff0ab224 */ /* 0x000fe400078e0a0a */
[----:B------:R-:W-:Y:S01]  /*1dc0*/  @!P2 IMAD.MOV R11, RZ, RZ, -R11 ;  /* 0x000000ffff0ba224 */ /* 0x000fe200078e0a0b */
[C---:B------:R-:W-:Y:S01]  /*1dd0*/  ISETP.GT.U32.AND P3, PT, R0.reuse, R13, PT ;  /* 0x0000000d0000720c */ /* 0x040fe20003f64070 */
[----:B------:R-:W-:Y:S01]  /*1de0*/  IMAD.MOV R2, RZ, RZ, -R2 ;  /* 0x000000ffff027224 */ /* 0x000fe200078e0a02 */
[C---:B------:R-:W-:Y:S01]  /*1df0*/  ISETP.GT.U32.AND P2, PT, R0.reuse, R14, PT ;  /* 0x0000000e0000720c */ /* 0x040fe20003f44070 */
[C---:B------:R-:W-:Y:S02]  /*1e00*/  IMAD R16, R0.reuse, R5, R16 ;  /* 0x0000000500107224 */ /* 0x040fe400078e0210 */
[----:B------:R-:W-:-:S02]  /*1e10*/  IMAD R17, R0, R2, R17 ;  /* 0x0000000200117224 */ /* 0x000fc400078e0211 */
[----:B------:R-:W-:-:S04]  /*1e20*/  IMAD.HI.U32 R2, R4, R18, RZ ;  /* 0x0000001204027227 */ /* 0x000fc800078e00ff */
[--C-:B------:R-:W-:Y:S01]  /*1e30*/  @!P6 IMAD.IADD R12, R12, 0x1, -R0.reuse ;  /* 0x000000010c0ce824 */ /* 0x100fe200078e0a00 */
[C---:B------:R-:W-:Y:S01]  /*1e40*/  ISETP.GT.U32.AND P6, PT, R0.reuse, R15, PT ;  /* 0x0000000f0000720c */ /* 0x040fe20003fc4070 */
[----:B------:R-:W-:Y:S01]  /*1e50*/  @!P3 IMAD.IADD R13, R13, 0x1, -R0 ;  /* 0x000000010d0db824 */ /* 0x000fe200078e0a00 */
[----:B------:R-:W-:Y:S01]  /*1e60*/  ISETP.GT.U32.AND P3, PT, R0, R16, PT ;  /* 0x000000100000720c */ /* 0x000fe20003f64070 */
[----:B------:R-:W-:Y:S02]  /*1e70*/  IMAD.MOV R2, RZ, RZ, -R2 ;  /* 0x000000ffff027224 */ /* 0x000fe400078e0a02 */
[--C-:B------:R-:W-:Y:S01]  /*1e80*/  @!P0 IMAD.IADD R60, R60, 0x1, -R0.reuse ;  /* 0x000000013c3c8824 */ /* 0x100fe200078e0a00 */
[----:B------:R-:W-:Y:S01]  /*1e90*/  ISETP.GE.AND P0, PT, R36, RZ, PT ;  /* 0x000000ff2400720c */ /* 0x000fe20003f06270 */
[----:B------:R-:W-:Y:S01]  /*1ea0*/  @!P2 IMAD.IADD R14, R14, 0x1, -R0 ;  /* 0x000000010e0ea824 */ /* 0x000fe200078e0a00 */
[C---:B------:R-:W-:Y:S01]  /*1eb0*/  ISETP.GT.U32.AND P2, PT, R0.reuse, R17, PT ;  /* 0x000000110000720c */ /* 0x040fe20003f44070 */
[----:B------:R-:W-:-:S02]  /*1ec0*/  IMAD R18, R0, R2, R18 ;  /* 0x0000000200127224 */ /* 0x000fc400078e0212 */
[----:B------:R-:W-:Y:S01]  /*1ed0*/  @!P1 IMAD.MOV R60, RZ, RZ, -R60 ;  /* 0x000000ffff3c9224 */ /* 0x000fe200078e0a3c */
[----:B------:R-:W-:Y:S01]  /*1ee0*/  ISETP.GE.AND P1, PT, R37, RZ, PT ;  /* 0x000000ff2500720c */ /* 0x000fe20003f26270 */
[--C-:B------:R-:W-:Y:S01]  /*1ef0*/  @!P6 IMAD.IADD R15, R15, 0x1, -R0.reuse ;  /* 0x000000010f0fe824 */ /* 0x100fe200078e0a00 */
[----:B------:R-:W-:Y:S01]  /*1f00*/  ISETP.GT.U32.AND P6, PT, R0, R18, PT ;  /* 0x000000120000720c */ /* 0x000fe20003fc4070 */
[----:B------:R-:W-:Y:S01]  /*1f10*/  @!P3 IMAD.IADD R16, R16, 0x1, -R0 ;  /* 0x000000011010b824 */ /* 0x000fe200078e0a00 */
[----:B------:R-:W-:Y:S01]  /*1f20*/  ISETP.GT.U32.AND P3, PT, R0, R14, PT ;  /* 0x0000000e0000720c */ /* 0x000fe20003f64070 */
[----:B------:R-:W-:Y:S01]  /*1f30*/  IMAD.HI.U32 R6, R4, R19, RZ ;  /* 0x0000001304067227 */ /* 0x000fe200078e00ff */
[----:B------:R-:W-:Y:S03]  /*1f40*/  STL [R1+0x16b8], R60 ;  /* 0x0016b83c01007387 */ /* 0x000fe60000100800 */
[----:B------:R-:W-:-:S02]  /*1f50*/  IMAD.MOV R6, RZ, RZ, -R6 ;  /* 0x000000ffff067224 */ /* 0x000fc400078e0a06 */
[----:B------:R-:W-:Y:S01]  /*1f60*/  @!P0 IMAD.MOV R12, RZ, RZ, -R12 ;  /* 0x000000ffff0c8224 */ /* 0x000fe200078e0a0c */
[C---:B------:R-:W-:Y:S01]  /*1f70*/  ISETP.GT.U32.AND P0, PT, R0.reuse, R16, PT ;  /* 0x000000100000720c */ /* 0x040fe20003f04070 */
[----:B------:R-:W-:Y:S01]  /*1f80*/  @!P2 IMAD.IADD R17, R17, 0x1, -R0 ;  /* 0x000000011111a824 */ /* 0x000fe200078e0a00 */
[----:B------:R-:W-:Y:S01]  /*1f90*/  ISETP.GT.U32.AND P2, PT, R0, R15, PT ;  /* 0x0000000f0000720c */ /* 0x000fe20003f44070 */
[----:B------:R-:W-:-:S04]  /*1fa0*/  IMAD.HI.U32 R5, R4, R20, RZ ;  /* 0x0000001404057227 */ /* 0x000fc800078e00ff */
[----:B------:R-:W-:Y:S02]  /*1fb0*/  IMAD R19, R0, R6, R19 ;  /* 0x0000000600137224 */ /* 0x000fe400078e0213 */
[--C-:B------:R-:W-:Y:S01]  /*1fc0*/  @!P6 IMAD.IADD R18, R18, 0x1, -R0.reuse ;  /* 0x000000011212e824 */ /* 0x100fe200078e0a00 */
[----:B------:R-:W-:Y:S01]  /*1fd0*/  ISETP.GT.U32.AND P6, PT, R0, R17, PT ;  /* 0x000000110000720c */ /* 0x000fe20003fc4070 */
[----:B------:R-:W-:Y:S02]  /*1fe0*/  IMAD.MOV R5, RZ, RZ, -R5 ;  /* 0x000000ffff057224 */ /* 0x000fe400078e0a05 */
[----:B------:R-:W-:Y:S01]  /*1ff0*/  @!P3 IMAD.IADD R14, R14, 0x1, -R0 ;  /* 0x000000010e0eb824 */ /* 0x000fe200078e0a00 */
[C---:B------:R-:W-:Y:S01]  /*2000*/  ISETP.GT.U32.AND P3, PT, R0.reuse, R19, PT ;  /* 0x000000130000720c */ /* 0x040fe20003f64070 */
[----:B------:R-:W-:Y:S01]  /*2010*/  @!P1 IMAD.MOV R13, RZ, RZ, -R13 ;  /* 0x000000ffff0d9224 */ /* 0x000fe200078e0a0d */
[----:B------:R-:W-:Y:S01]  /*2020*/  ISETP.GT.U32.AND P1, PT, R0, R18, PT ;  /* 0x000000120000720c */ /* 0x000fe20003f24070 */
[----:B------:R-:W-:Y:S01]  /*2030*/  @!P4 IMAD.MOV R9, RZ, RZ, -R9 ;  /* 0x000000ffff09c224 */ /* 0x000fe200078e0a09 */
[----:B------:R-:W-:Y:S01]  /*2040*/  ISETP.GE.AND P4, PT, R38, RZ, PT ;  /* 0x000000ff2600720c */ /* 0x000fe20003f86270 */
[----:B------:R-:W-:-:S02]  /*2050*/  IMAD R20, R0, R5, R20 ;  /* 0x0000000500147224 */ /* 0x000fc400078e0214 */
[--C-:B------:R-:W-:Y:S01]  /*2060*/  @!P0 IMAD.IADD R16, R16, 0x1, -R0.reuse ;  /* 0x0000000110108824 */ /* 0x100fe200078e0a00 */
[----:B------:R-:W-:Y:S01]  /*2070*/  ISETP.GE.AND P0, PT, R40, RZ, PT ;  /* 0x000000ff2800720c */ /* 0x000fe20003f06270 */
[--C-:B------:R-:W-:Y:S01]  /*2080*/  @!P2 IMAD.IADD R15, R15, 0x1, -R0.reuse ;  /* 0x000000010f0fa824 */ /* 0x100fe200078e0a00 */
[----:B------:R-:W-:Y:S01]  /*2090*/  ISETP.GT.U32.AND P2, PT, R0, R20, PT ;  /* 0x000000140000720c */ /* 0x000fe20003f44070 */
[----:B------:R-:W-:Y:S01]  /*20a0*/  IMAD.HI.U32 R5, R4, R22, RZ ;  /* 0x0000001604057227 */ /* 0x000fe200078e00ff */
[----:B------:R-:W-:Y:S03]  /*20b0*/  STL [R1+0x16bc], R9 ;  /* 0x0016bc0901007387 */ /* 0x000fe60000100800 */
[----:B------:R-:W-:Y:S01]  /*20c0*/  IMAD.MOV R5, RZ, RZ, -R5 ;  /* 0x000000ffff057224 */ /* 0x000fe200078e0a05 */
[----:B------:R-:W-:Y:S01]  /*20d0*/  STL [R1+0x16c0], R10 ;  /* 0x0016c00a01007387 */ /* 0x000fe20000100800 */
[--C-:B------:R-:W-:Y:S01]  /*20e0*/  @!P3 IMAD.IADD R19, R19, 0x1, -R0.reuse ;  /* 0x000000011313b824 */ /* 0x100fe200078e0a00 */
[----:B------:R-:W-:Y:S01]  /*20f0*/  ISETP.GE.AND P3, PT, R42, RZ, PT ;  /* 0x000000ff2a00720c */ /* 0x000fe20003f66270 */
[----:B------:R-:W-:Y:S01]  /*2100*/  @!P1 IMAD.IADD R18, R18, 0x1, -R0 ;  /* 0x0000000112129824 */ /* 0x000fe200078e0a00 */
[----:B------:R-:W-:Y:S01]  /*2110*/  ISETP.GE.AND P1, PT, R41, RZ, PT ;  /* 0x000000ff2900720c */ /* 0x000fe20003f26270 */
[C---:B------:R-:W-:Y:S01]  /*2120*/  IMAD R22, R0.reuse, R5, R22 ;  /* 0x0000000500167224 */ /* 0x040fe200078e0216 */
[----:B------:R-:W-:Y:S01]  /*2130*/  STL [R1+0x16c4], R11 ;  /* 0x0016c40b01007387 */ /* 0x000fe20000100800 */
[----:B------:R-:W-:Y:S01]  /*2140*/  @!P4 IMAD.MOV R14, RZ, RZ, -R14 ;  /* 0x000000ffff0ec224 */ /* 0x000fe200078e0a0e */
[----:B------:R-:W-:Y:S01]  /*2150*/  ISETP.GT.U32.AND P4, PT, R0, R19, PT ;  /* 0x000000130000720c */ /* 0x000fe20003f84070 */
[----:B------:R-:W-:Y:S01]  /*2160*/  IMAD.HI.U32 R2, R4, R21, RZ ;  /* 0x0000001504027227 */ /* 0x000fe200078e00ff */
[----:B------:R-:W-:Y:S03]  /*2170*/  STL [R1+0x16c8], R12 ;  /* 0x0016c80c01007387 */ /* 0x000fe60000100800 */
[----:B------:R-:W-:Y:S01]  /*2180*/  @!P0 IMAD.MOV R16, RZ, RZ, -R16 ;  /* 0x000000ffff108224 */ /* 0x000fe200078e0a10 */
[----:B------:R-:W-:Y:S01]  /*2190*/  ISETP.GT.U32.AND P0, PT, R0, R22, PT ;  /* 0x000000160000720c */ /* 0x000fe20003f04070 */
[--C-:B------:R-:W-:Y:S01]  /*21a0*/  @!P2 IMAD.IADD R20, R20, 0x1, -R0.reuse ;  /* 0x000000011414a824 */ /* 0x100fe200078e0a00 */
[----:B------:R-:W-:Y:S01]  /*21b0*/  ISETP.GE.AND P2, PT, R43, RZ, PT ;  /* 0x000000ff2b00720c */ /* 0x000fe20003f46270 */
[----:B------:R-:W-:Y:S01]  /*21c0*/  @!P6 IMAD.IADD R17, R17, 0x1, -R0 ;  /* 0x000000011111e824 */ /* 0x000fe200078e0a00 */
[----:B------:R-:W-:Y:S01]  /*21d0*/  IADD3 R2, -R2, RZ, RZ ;  /* 0x000000ff02027210 */ /* 0x000fe20007ffe1ff */
[----:B------:R-:W-:Y:S01]  /*21e0*/  @!P5 IMAD.MOV R15, RZ, RZ, -R15 ;  /* 0x000000ffff0fd224 */ /* 0x000fe200078e0a0f */
[----:B------:R-:W-:Y:S01]  /*21f0*/  STL [R1+0x16cc], R13 ;  /* 0x0016cc0d01007387 */ /* 0x000fe20000100800 */
[----:B------:R-:W-:Y:S01]  /*2200*/  @!P3 IMAD.MOV R18, RZ, RZ, -R18 ;  /* 0x000000ffff12b224 */ /* 0x000fe200078e0a12 */
[----:B------:R-:W-:Y:S01]  /*2210*/  @!P1 IADD3 R17, -R17, RZ, RZ ;  /* 0x000000ff11119210 */ /* 0x000fe20007ffe1ff */
[----:B------:R-:W-:Y:S01]  /*2220*/  IMAD R21, R0, R2, R21 ;  /* 0x0000000200157224 */ /* 0x000fe200078e0215 */
[----:B------:R-:W-:Y:S01]  /*2230*/  STL [R1+0x16d4], R14 ;  /* 0x0016d40e01007387 */ /* 0x000fe20000100800 */
[----:B------:R-:W-:Y:S01]  /*2240*/  IMAD.HI.U32 R2, R4, R23, RZ ;  /* 0x0000001704027227 */ /* 0x000fe200078e00ff */
[----:B------:R-:W-:-:S02]  /*2250*/  IABS R27, R49 ;  /* 0x00000031001b7213 */ /* 0x000fc40000000000 */
[----:B------:R-:W-:Y:S01]  /*2260*/  STL [R1+0x16d8], R15 ;  /* 0x0016d80f01007387 */ /* 0x000fe20000100800 */
[----:B------:R-:W-:Y:S01]  /*2270*/  @!P4 IMAD.IADD R19, R19, 0x1, -R0 ;  /* 0x000000011313c824 */ /* 0x000fe200078e0a00 */
[----:B------:R-:W-:Y:S01]  /*2280*/  ISETP.GT.U32.AND P6, PT, R0, R21, PT ;  /* 0x000000150000720c */ /* 0x000fe20003fc4070 */
[----:B------:R-:W-:Y:S01]  /*2290*/  IMAD.MOV R6, RZ, RZ, -R2 ;  /* 0x000000ffff067224 */ /* 0x000fe200078e0a02 */
[----:B------:R-:W-:Y:S01]  /*22a0*/  STL [R1+0x16dc], R16 ;  /* 0x0016dc1001007387 */ /* 0x000fe20000100800 */
[--C-:B------:R-:W-:Y:S01]  /*22b0*/  @!P0 IMAD.IADD R22, R22, 0x1, -R0.reuse ;  /* 0x0000000116168824 */ /* 0x100fe200078e0a00 */
[----:B------:R-:W-:Y:S01]  /*22c0*/  IABS R2, R50 ;  /* 0x0000003200027213 */ /* 0x000fe20000000000 */
[----:B------:R-:W-:Y:S01]  /*22d0*/  @!P2 IMAD.MOV R19, RZ, RZ, -R19 ;  /* 0x000000ffff13a224 */ /* 0x000fe200078e0a13 */
[----:B------:R-:W-:Y:S01]  /*22e0*/  STL [R1+0x16e0], R17 ;  /* 0x0016e01101007387 */ /* 0x000fe20000100800 */
[----:B------:R-:W-:Y:S01]  /*22f0*/  ISETP.GE.AND P0, PT, R50, RZ, PT ;  /* 0x000000ff3200720c */ /* 0x000fe20003f06270 */
[----:B------:R-:W-:Y:S01]  /*2300*/  IMAD.MOV.U32 R50, RZ, RZ, R51 ;  /* 0x000000ffff327224 */ /* 0x000fe200078e0033 */
[----:B------:R-:W-:Y:S01]  /*2310*/  ISETP.GE.AND P2, PT, R52, RZ, PT ;  /* 0x000000ff3400720c */ /* 0x000fe20003f46270 */
[----:B------:R0:W-:Y:S01]  /*2320*/  STL [R1+0x16e4], R18 ;  /* 0x0016e41201007387 */ /* 0x0001e20000100800 */
[C---:B------:R-:W-:Y:S01]  /*2330*/  IMAD R23, R0.reuse, R6, R23 ;  /* 0x0000000600177224 */ /* 0x040fe200078e0217 */
[----:B------:R-:W-:Y:S01]  /*2340*/  ISETP.GE.AND P4, PT, R45, RZ, PT ;  /* 0x000000ff2d00720c */ /* 0x000fe20003f86270 */
[----:B------:R-:W-:Y:S01]  /*2350*/  @!P6 IMAD.IADD R21, R21, 0x1, -R0 ;  /* 0x000000011515e824 */ /* 0x000fe200078e0a00 */
[----:B------:R-:W2:Y:S01]  /*2360*/  LDL.LU R51, [R1+0x84] ;  /* 0x0000840001337983 */ /* 0x000ea20000300800 */
[----:B------:R-:W-:Y:S01]  /*2370*/  ISETP.GT.U32.AND P6, PT, R0, R20, PT ;  /* 0x000000140000720c */ /* 0x000fe20003fc4070 */
[----:B------:R-:W-:Y:S01]  /*2380*/  IMAD.HI.U32 R5, R4, R2, RZ ;  /* 0x0000000204057227 */ /* 0x000fe200078e00ff */
[C---:B------:R-:W-:Y:S01]  /*2390*/  ISETP.GT.U32.AND P3, PT, R0.reuse, R23, PT ;  /* 0x000000170000720c */ /* 0x040fe20003f64070 */
[----:B------:R-:W3:Y:S01]  /*23a0*/  LDL.LU R52, [R1+0x88] ;  /* 0x0000880001347983 */ /* 0x000ee20000300800 */
[----:B------:R-:W-:Y:S01]  /*23b0*/  ISETP.GT.U32.AND P5, PT, R0, R21, PT ;  /* 0x000000150000720c */ /* 0x000fe20003fa4070 */
[----:B------:R-:W-:Y:S01]  /*23c0*/  IMAD.MOV R5, RZ, RZ, -R5 ;  /* 0x000000ffff057224 */ /* 0x000fe200078e0a05 */
[----:B------:R-:W-:Y:S01]  /*23d0*/  ISETP.GE.AND P1, PT, R44, RZ, PT ;  /* 0x000000ff2c00720c */ /* 0x000fe20003f26270 */
[----:B------:R-:W-:Y:S01]  /*23e0*/  IMAD.HI.U32 R7, R4, R27, RZ ;  /* 0x0000001b04077227 */ /* 0x000fe200078e00ff */
[----:B------:R-:W-:Y:S01]  /*23f0*/  IABS R28, R50 ;  /* 0x00000032001c7213 */ /* 0x000fe20000000000 */
[----:B0-----:R-:W0:Y:S02]  /*2400*/  LDC R18, c[0x0][0x230] ;  /* 0x00008c00ff127b82 */ /* 0x001e240000000800 */
[----:B------:R-:W-:-:S02]  /*2410*/  IMAD R2, R0, R5, R2 ;  /* 0x0000000500027224 */ /* 0x000fc400078e0202 */
[--C-:B------:R-:W-:Y:S01]  /*2420*/  @!P6 IMAD.IADD R20, R20, 0x1, -R0.reuse ;  /* 0x000000011414e824 */ /* 0x100fe200078e0a00 */
[----:B------:R-:W-:Y:S01]  /*2430*/  ISETP.GE.AND P6, PT, R46, RZ, PT ;  /* 0x000000ff2e00720c */ /* 0x000fe20003fc6270 */
[----:B------:R-:W-:Y:S01]  /*2440*/  @!P3 IMAD.IADD R23, R23, 0x1, -R0 ;  /* 0x000000011717b824 */ /* 0x000fe200078e0a00 */
[----:B------:R-:W-:Y:S01]  /*2450*/  ISETP.GT.U32.AND P3, PT, R0, R22, PT ;  /* 0x000000160000720c */ /* 0x000fe20003f64070 */
[----:B------:R-:W-:-:S04]  /*2460*/  IMAD.HI.U32 R5, R4, R25, RZ ;  /* 0x0000001904057227 */ /* 0x000fc800078e00ff */
[--C-:B------:R-:W-:Y:S01]  /*2470*/  @!P5 IMAD.IADD R21, R21, 0x1, -R0.reuse ;  /* 0x000000011515d824 */ /* 0x100fe200078e0a00 */
[----:B------:R-:W-:Y:S01]  /*2480*/  IABS R26, R48 ;  /* 0x00000030001a7213 */ /* 0x000fe20000000000 */
[----:B------:R-:W-:Y:S01]  /*2490*/  IMAD.MOV R5, RZ, RZ, -R5 ;  /* 0x000000ffff057224 */ /* 0x000fe200078e0a05 */
[----:B------:R-:W-:Y:S01]  /*24a0*/  ISETP.GE.AND P5, PT, R47, RZ, PT ;  /* 0x000000ff2f00720c */ /* 0x000fe20003fa6270 */
[----:B------:R-:W-:Y:S01]  /*24b0*/  @!P4 IMAD.MOV R21, RZ, RZ, -R21 ;  /* 0x000000ffff15c224 */ /* 0x000fe200078e0a15 */
[C---:B------:R-:W-:Y:S01]  /*24c0*/  ISETP.GT.U32.AND P4, PT, R0.reuse, R2, PT ;  /* 0x000000020000720c */ /* 0x040fe20003f84070 */
[----:B------:R-:W-:Y:S02]  /*24d0*/  IMAD R25, R0, R5, R25 ;  /* 0x0000000500197224 */ /* 0x000fe400078e0219 */
[----:B------:R-:W-:Y:S02]  /*24e0*/  IMAD.MOV R5, RZ, RZ, -R7 ;  /* 0x000000ffff057224 */ /* 0x000fe400078e0a07 */
[----:B------:R-:W-:-:S02]  /*24f0*/  @!P3 IMAD.IADD R22, R22, 0x1, -R0 ;  /* 0x000000011616b824 */ /* 0x000fc400078e0a00 */
[----:B------:R-:W-:Y:S02]  /*2500*/  IMAD R27, R0, R5, R27 ;  /* 0x00000005001b7224 */ /* 0x000fe400078e021b */
[----:B------:R-:W-:-:S04]  /*2510*/  IMAD.HI.U32 R5, R4, R28, RZ ;  /* 0x0000001c04057227 */ /* 0x000fc800078e00ff */
[----:B------:R-:W-:Y:S01]  /*2520*/  @!P6 IMAD.MOV R22, RZ, RZ, -R22 ;  /* 0x000000ffff16e224 */ /* 0x000fe200078e0a16 */
[----:B------:R-:W-:Y:S01]  /*2530*/  ISETP.GT.U32.AND P6, PT, R0, R25, PT ;  /* 0x000000190000720c */ /* 0x000fe20003fc4070 */
[----:B------:R-:W-:Y:S01]  /*2540*/  @!P4 IMAD.IADD R2, R2, 0x1, -R0 ;  /* 0x000000010202c824 */ /* 0x000fe200078e0a00 */
[----:B------:R-:W-:Y:S01]  /*2550*/  IADD3 R5, -R5, RZ, RZ ;  /* 0x000000ff05057210 */ /* 0x000fe20007ffe1ff */
[----:B------:R-:W-:Y:S01]  /*2560*/  @!P1 IMAD.MOV R20, RZ, RZ, -R20 ;  /* 0x000000ffff149224 */ /* 0x000fe200078e0a14 */
[C---:B------:R-:W-:Y:S02]  /*2570*/  ISETP.GT.U32.AND P1, PT, R0.reuse, R23, PT ;  /* 0x000000170000720c */ /* 0x040fe40003f24070 */
[C---:B------:R-:W-:Y:S01]  /*2580*/  ISETP.GT.U32.AND P4, PT, R0.reuse, R2, PT ;  /* 0x000000020000720c */ /* 0x040fe20003f84070 */
[----:B------:R-:W-:Y:S02]  /*2590*/  IMAD R28, R0, R5, R28 ;  /* 0x00000005001c7224 */ /* 0x000fe400078e021c */
[----:B------:R-:W-:-:S04]  /*25a0*/  IMAD.HI.U32 R6, R4, R26, RZ ;  /* 0x0000001a04067227 */ /* 0x000fc800078e00ff */
[----:B------:R-:W-:Y:S01]  /*25b0*/  @!P6 IMAD.IADD R25, R25, 0x1, -R0 ;  /* 0x000000011919e824 */ /* 0x000fe200078e0a00 */
[C---:B------:R-:W-:Y:S01]  /*25c0*/  ISETP.GT.U32.AND P6, PT, R0.reuse, R28, PT ;  /* 0x0000001c0000720c */ /* 0x040fe20003fc4070 */
[----:B------:R-:W-:Y:S02]  /*25d0*/  IMAD.MOV R6, RZ, RZ, -R6 ;  /* 0x000000ffff067224 */ /* 0x000fe400078e0a06 */
[----:B------:R-:W-:Y:S02]  /*25e0*/  @!P1 IMAD.IADD R23, R23, 0x1, -R0 ;  /* 0x0000000117179824 */ /* 0x000fe400078e0a00 */
[----:B------:R-:W-:Y:S02]  /*25f0*/  IMAD R26, R0, R6, R26 ;  /* 0x00000006001a7224 */ /* 0x000fe400078e021a */
[----:B------:R-:W-:Y:S02]  /*2600*/  @!P4 IMAD.IADD R2, R2, 0x1, -R0 ;  /* 0x000000010202c824 */ /* 0x000fe400078e0a00 */
[----:B------:R-:W-:Y:S01]  /*2610*/  @!P5 IMAD.MOV R23, RZ, RZ, -R23 ;  /* 0x000000ffff17d224 */ /* 0x000fe200078e0a17 */
[----:B------:R-:W-:Y:S01]  /*2620*/  ISETP.GT.U32.AND P5, PT, R0, R26, PT ;  /* 0x0000001a0000720c */ /* 0x000fe20003fa4070 */
[----:B------:R-:W-:Y:S01]  /*2630*/  IMAD.MOV.U32 R24, RZ, RZ, R2 ;  /* 0x000000ffff187224 */ /* 0x000fe200078e0002 */
[----:B------:R-:W-:Y:S01]  /*2640*/  IABS R31, R53 ;  /* 0x00000035001f7213 */ /* 0x000fe20000000000 */
[----:B------:R-:W-:-:S05]  /*2650*/  @!P6 IMAD.IADD R28, R28, 0x1, -R0 ;  /* 0x000000011c1ce824 */ /* 0x000fca00078e0a00 */
[----:B------:R-:W-:Y:S01]  /*2660*/  ISETP.GT.U32.AND P6, PT, R0, R28, PT ;  /* 0x0000001c0000720c */ /* 0x000fe20003fc4070 */
[----:B------:R-:W-:-:S04]  /*2670*/  @!P0 IMAD.MOV R24, RZ, RZ, -R24 ;  /* 0x000000ffff188224 */ /* 0x000fc800078e0a18 */
[----:B------:R-:W-:Y:S01]  /*2680*/  @!P5 IMAD.IADD R26, R26, 0x1, -R0 ;  /* 0x000000011a1ad824 */ /* 0x000fe200078e0a00 */
[----:B------:R-:W-:-:S04]  /*2690*/  ISETP.GE.AND P3, PT, R48, RZ, PT ;  /* 0x000000ff3000720c */ /* 0x000fc80003f66270 */
[----:B------:R-:W-:-:S03]  /*26a0*/  ISETP.GT.U32.AND P0, PT, R0, R26, PT ;  /* 0x0000001a0000720c */ /* 0x000fc60003f04070 */
[----:B------:R-:W-:-:S10]  /*26b0*/  @!P6 IMAD.IADD R28, R28, 0x1, -R0 ;  /* 0x000000011c1ce824 */ /* 0x000fd400078e0a00 */
[----:B------:R-:W-:-:S04]  /*26c0*/  @!P0 IMAD.IADD R26, R26, 0x1, -R0 ;  /* 0x000000011a1a8824 */ /* 0x000fc800078e0a00 */
[----:B------:R-:W-:Y:S01]  /*26d0*/  @!P3 IMAD.MOV R26, RZ, RZ, -R26 ;  /* 0x000000ffff1ab224 */ /* 0x000fe200078e0a1a */
[----:B------:R-:W-:Y:S02]  /*26e0*/  IABS R33, R59 ;  /* 0x0000003b00217213 */ /* 0x000fe40000000000 */
[----:B------:R-:W-:Y:S02]  /*26f0*/  ISETP.GT.U32.AND P5, PT, R0, R25, PT ;  /* 0x000000190000720c */ /* 0x000fe40003fa4070 */
[----:B---3--:R-:W-:-:S05]  /*2700*/  IABS R30, R52 ;  /* 0x00000034001e7213 */ /* 0x008fca0000000000 */
[----:B------:R-:W-:-:S04]  /*2710*/  IMAD.HI.U32 R6, R4, R30, RZ ;  /* 0x0000001e04067227 */ /* 0x000fc800078e00ff */
[----:B------:R-:W-:-:S04]  /*2720*/  IMAD.MOV R2, RZ, RZ, -R6 ;  /* 0x000000ffff027224 */ /* 0x000fc800078e0a06 */
[----:B------:R-:W-:Y:S02]  /*2730*/  IMAD R30, R0, R2, R30 ;  /* 0x00000002001e7224 */ /* 0x000fe400078e021e */
[----:B------:R-:W-:-:S04]  /*2740*/  IMAD.HI.U32 R2, R4, R31, RZ ;  /* 0x0000001f04027227 */ /* 0x000fc800078e00ff */
[----:B------:R-:W-:-:S04]  /*2750*/  IMAD.MOV R2, RZ, RZ, -R2 ;  /* 0x000000ffff027224 */ /* 0x000fc800078e0a02 */
[----:B------:R-:W-:-:S05]  /*2760*/  IMAD R31, R0, R2, R31 ;  /* 0x00000002001f7224 */ /* 0x000fca00078e021f */
[----:B------:R-:W-:-:S13]  /*2770*/  ISETP.GT.U32.AND P6, PT, R0, R31, PT ;  /* 0x0000001f0000720c */ /* 0x000fda0003fc4070 */
[----:B------:R-:W-:-:S04]  /*2780*/  @!P6 IADD3 R31, R31, -R0, RZ ;  /* 0x800000001f1fe210 */ /* 0x000fc80007ffe0ff */
[----:B------:R-:W-:-:S13]  /*2790*/  ISETP.GT.U32.AND P3, PT, R0, R31, PT ;  /* 0x0000001f0000720c */ /* 0x000fda0003f64070 */
[----:B------:R-:W-:Y:S01]  /*27a0*/  @!P3 IMAD.IADD R31, R31, 0x1, -R0 ;  /* 0x000000011f1fb824 */ /* 0x000fe200078e0a00 */
[----:B------:R-:W-:Y:S02]  /*27b0*/  ISETP.GE.AND P3, PT, R59, RZ, PT ;  /* 0x000000ff3b00720c */ /* 0x000fe40003f66270 */
[----:B------:R-:W3:Y:S01]  /*27c0*/  LDL.LU R59, [R1+0xa8] ;  /* 0x0000a800013b7983 */ /* 0x000ee20000300800 */
[----:B--2---:R-:W-:-:S05]  /*27d0*/  IABS R29, R51 ;  /* 0x00000033001d7213 */ /* 0x004fca0000000000 */
[----:B------:R-:W-:-:S04]  /*27e0*/  IMAD.HI.U32 R5, R4, R29, RZ ;  /* 0x0000001d04057227 */ /* 0x000fc800078e00ff */
[----:B------:R-:W-:-:S04]  /*27f0*/  IMAD.MOV R5, RZ, RZ, -R5 ;  /* 0x000000ffff057224 */ /* 0x000fc800078e0a05 */
[----:B------:R-:W-:Y:S02]  /*2800*/  IMAD R29, R0, R5, R29 ;  /* 0x00000005001d7224 */ /* 0x000fe400078e021d */
[----:B------:R-:W-:-:S03]  /*2810*/  @!P5 IMAD.IADD R25, R25, 0x1, -R0 ;  /* 0x000000011919d824 */ /* 0x000fc600078e0a00 */
[C---:B------:R-:W-:Y:S02]  /*2820*/  ISETP.GT.U32.AND P5, PT, R0.reuse, R29, PT ;  /* 0x0000001d0000720c */ /* 0x040fe40003fa4070 */
[----:B------:R-:W-:Y:S01]  /*2830*/  ISETP.GT.U32.AND P4, PT, R0, R27, PT ;  /* 0x0000001b0000720c */ /* 0x000fe20003f84070 */
[----:B------:R-:W-:-:S10]  /*2840*/  @!P2 IMAD.MOV R25, RZ, RZ, -R25 ;  /* 0x000000ffff19a224 */ /* 0x000fd400078e0a19 */
[----:B------:R-:W-:-:S05]  /*2850*/  @!P5 IMAD.IADD R29, R29, 0x1, -R0 ;  /* 0x000000011d1dd824 */ /* 0x000fca00078e0a00 */
[----:B------:R-:W-:Y:S01]  /*2860*/  ISETP.GT.U32.AND P2, PT, R0, R29, PT ;  /* 0x0000001d0000720c */ /* 0x000fe20003f44070 */
[----:B------:R-:W-:Y:S01]  /*2870*/  @!P4 IMAD.IADD R27, R27, 0x1, -R0 ;  /* 0x000000011b1bc824 */ /* 0x000fe200078e0a00 */
[----:B------:R-:W-:-:S04]  /*2880*/  IABS R32, R54 ;  /* 0x0000003600207213 */ /* 0x000fc80000000000 */
[----:B------:R-:W-:-:S07]  /*2890*/  ISETP.GT.U32.AND P4, PT, R0, R27, PT ;  /* 0x0000001b0000720c */ /* 0x000fce0003f84070 */
[--C-:B------:R-:W-:Y:S01]  /*28a0*/  @!P2 IMAD.IADD R29, R29, 0x1, -R0.reuse ;  /* 0x000000011d1da824 */ /* 0x100fe200078e0a00 */
[----:B------:R-:W-:Y:S02]  /*28b0*/  ISETP.GE.AND P2, PT, R54, RZ, PT ;  /* 0x000000ff3600720c */ /* 0x000fe40003f46270 */
[----:B------:R-:W2:Y:S01]  /*28c0*/  LDL.LU R54, [R1+0xac] ;  /* 0x0000ac0001367983 */ /* 0x000ea20000300800 */
[----:B------:R-:W-:Y:S02]  /*28d0*/  ISETP.GT.U32.AND P0, PT, R0, R30, PT ;  /* 0x0000001e0000720c */ /* 0x000fe40003f04070 */
[----:B------:R-:W-:Y:S01]  /*28e0*/  @!P4 IMAD.IADD R27, R27, 0x1, -R0 ;  /* 0x000000011b1bc824 */ /* 0x000fe200078e0a00 */
[----:B------:R-:W-:Y:S02]  /*28f0*/  ISETP.GE.AND P4, PT, R50, RZ, PT ;  /* 0x000000ff3200720c */ /* 0x000fe40003f86270 */
[----:B------:R-:W-:Y:S01]  /*2900*/  ISETP.GE.AND P5, PT, R51, RZ, PT ;  /* 0x000000ff3300720c */ /* 0x000fe20003fa6270 */
[----:B------:R-:W4:Y:S01]  /*2910*/  LDL.LU R50, [R1+0xb0] ;  /* 0x0000b00001327983 */ /* 0x000f220000300800 */
[----:B------:R-:W-:-:S03]  /*2920*/  IMAD.HI.U32 R2, R4, R32, RZ ;  /* 0x0000002004027227 */ /* 0x000fc600078e00ff */
[----:B------:R-:W4:Y:S01]  /*2930*/  LDL.LU R51, [R1+0xb4] ;  /* 0x0000b40001337983 */ /* 0x000f220000300800 */
[----:B------:R-:W-:Y:S01]  /*2940*/  ISETP.GE.AND P1, PT, R49, RZ, PT ;  /* 0x000000ff3100720c */ /* 0x000fe20003f26270 */
[----:B------:R-:W-:Y:S02]  /*2950*/  IMAD.MOV R2, RZ, RZ, -R2 ;  /* 0x000000ffff027224 */ /* 0x000fe400078e0a02 */
[----:B------:R-:W-:Y:S02]  /*2960*/  @!P0 IMAD.IADD R30, R30, 0x1, -R0 ;  /* 0x000000011e1e8824 */ /* 0x000fe400078e0a00 */
[----:B------:R-:W-:Y:S02]  /*2970*/  IMAD R32, R0, R2, R32 ;  /* 0x0000000200207224 */ /* 0x000fe400078e0220 */
[----:B------:R-:W-:Y:S01]  /*2980*/  IMAD.HI.U32 R2, R4, R33, RZ ;  /* 0x0000002104027227 */ /* 0x000fe200078e00ff */
[----:B------:R-:W-:-:S03]  /*2990*/  ISETP.GT.U32.AND P6, PT, R0, R30, PT ;  /* 0x0000001e0000720c */ /* 0x000fc60003fc4070 */
[----:B------:R-:W-:Y:S02]  /*29a0*/  IMAD.MOV R2, RZ, RZ, -R2 ;  /* 0x000000ffff027224 */ /* 0x000fe400078e0a02 */
[----:B------:R-:W-:Y:S01]  /*29b0*/  @!P1 IMAD.MOV R27, RZ, RZ, -R27 ;  /* 0x000000ffff1b9224 */ /* 0x000fe200078e0a1b */
[----:B------:R-:W-:Y:S01]  /*29c0*/  ISETP.GE.AND P1, PT, R53, RZ, PT ;  /* 0x000000ff3500720c */ /* 0x000fe20003f26270 */
[----:B------:R-:W-:Y:S01]  /*29d0*/  @!P4 IMAD.MOV R28, RZ, RZ, -R28 ;  /* 0x000000ffff1cc224 */ /* 0x000fe200078e0a1c */
[----:B------:R-:W-:Y:S01]  /*29e0*/  ISETP.GE.AND P0, PT, R52, RZ, PT ;  /* 0x000000ff3400720c */ /* 0x000fe20003f06270 */
[C---:B------:R-:W-:Y:S01]  /*29f0*/  IMAD R33, R0.reuse, R2, R33 ;  /* 0x0000000200217224 */ /* 0x040fe200078e0221 */
[----:B------:R-:W-:Y:S01]  /*2a00*/  ISETP.GT.U32.AND P4, PT, R0, R32, PT ;  /* 0x000000200000720c */ /* 0x000fe20003f84070 */
[----:B------:R-:W4:Y:S01]  /*2a10*/  LDL.LU R52, [R1+0xb8] ;  /* 0x0000b80001347983 */ /* 0x000f220000300800 */
[----:B------:R-:W-:Y:S01]  /*2a20*/  @!P5 IMAD.MOV R29, RZ, RZ, -R29 ;  /* 0x000000ffff1dd224 */ /* 0x000fe200078e0a1d */
[----:B------:R-:W-:Y:S01]  /*2a30*/  IABS R34, R55 ;  /* 0x0000003700227213 */ /* 0x000fe20000000000 */
[----:B------:R-:W-:Y:S01]  /*2a40*/  @!P6 IMAD.IADD R30, R30, 0x1, -R0 ;  /* 0x000000011e1ee824 */ /* 0x000fe200078e0a00 */
[----:B------:R-:W-:-:S02]  /*2a50*/  ISETP.GT.U32.AND P6, PT, R0, R33, PT ;  /* 0x000000210000720c */ /* 0x000fc40003fc4070 */
[----:B------:R-:W-:Y:S02]  /*2a60*/  ISETP.GE.AND P5, PT, R55, RZ, PT ;  /* 0x000000ff3700720c */ /* 0x000fe40003fa6270 */
[----:B------:R-:W4:Y:S04]  /*2a70*/  LDL.LU R55, [R1+0xbc] ;  /* 0x0000bc0001377983 */ /* 0x000f280000300800 */
[----:B------:R-:W4:Y:S01]  /*2a80*/  LDL.LU R53, [R1+0xc0] ;  /* 0x0000c00001357983 */ /* 0x000f220000300800 */
[----:B------:R-:W-:Y:S01]  /*2a90*/  IMAD.HI.U32 R5, R4, R34, RZ ;  /* 0x0000002204057227 */ /* 0x000fe200078e00ff */
[----:B------:R-:W-:Y:S02]  /*2aa0*/  @!P1 IADD3 R31, -R31, RZ, RZ ;  /* 0x000000ff1f1f9210 */ /* 0x000fe40007ffe1ff */
[----:B------:R-:W-:-:S02]  /*2ab0*/  IABS R35, R56 ;  /* 0x0000003800237213 */ /* 0x000fc40000000000 */
[----:B------:R-:W-:Y:S01]  /*2ac0*/  ISETP.GE.AND P1, PT, R56, RZ, PT ;  /* 0x000000ff3800720c */ /* 0x000fe20003f26270 */
[--C-:B------:R-:W-:Y:S01]  /*2ad0*/  @!P4 IMAD.IADD R32, R32, 0x1, -R0.reuse ;  /* 0x000000012020c824 */ /* 0x100fe200078e0a00 */
[----:B------:R-:W4:Y:S01]  /*2ae0*/  LDL.LU R56, [R1+0xc4] ;  /* 0x0000c40001387983 */ /* 0x000f220000300800 */
[----:B------:R-:W-:Y:S02]  /*2af0*/  IMAD.MOV R5, RZ, RZ, -R5 ;  /* 0x000000ffff057224 */ /* 0x000fe400078e0a05 */
[----:B------:R-:W-:Y:S01]  /*2b00*/  @!P6 IMAD.IADD R33, R33, 0x1, -R0 ;  /* 0x000000012121e824 */ /* 0x000fe200078e0a00 */
[C---:B------:R-:W-:Y:S01]  /*2b10*/  ISETP.GT.U32.AND P6, PT, R0.reuse, R32, PT ;  /* 0x000000200000720c */ /* 0x040fe20003fc4070 */
[----:B------:R-:W-:-:S05]  /*2b20*/  IMAD R34, R0, R5, R34 ;  /* 0x0000000500227224 */ /* 0x000fca00078e0222 */
[----:B------:R-:W-:Y:S02]  /*2b30*/  ISETP.GT.U32.AND P4, PT, R0, R34, PT ;  /* 0x000000220000720c */ /* 0x000fe40003f84070 */
[----:B------:R-:W-:-:S05]  /*2b40*/  IABS R36, R57 ;  /* 0x0000003900247213 */ /* 0x000fca0000000000 */
[----:B------:R-:W-:-:S04]  /*2b50*/  @!P6 IMAD.IADD R32, R32, 0x1, -R0 ;  /* 0x000000012020e824 */ /* 0x000fc800078e0a00 */
[----:B------:R-:W-:Y:S01]  /*2b60*/  @!P2 IMAD.MOV R32, RZ, RZ, -R32 ;  /* 0x000000ffff20a224 */ /* 0x000fe200078e0a20 */
[----:B------:R-:W-:Y:S01]  /*2b70*/  ISETP.GE.AND P2, PT, R57, RZ, PT ;  /* 0x000000ff3900720c */ /* 0x000fe20003f46270 */
[----:B------:R-:W-:Y:S01]  /*2b80*/  @!P4 IMAD.IADD R34, R34, 0x1, -R0 ;  /* 0x000000012222c824 */ /* 0x000fe200078e0a00 */
[----:B------:R-:W-:Y:S01]  /*2b90*/  ISETP.GT.U32.AND P4, PT, R0, R33, PT ;  /* 0x000000210000720c */ /* 0x000fe20003f84070 */
[----:B------:R-:W4:Y:S01]  /*2ba0*/  LDL.LU R57, [R1+0xc8] ;  /* 0x0000c80001397983 */ /* 0x000f220000300800 */
[----:B------:R-:W-:-:S04]  /*2bb0*/  IMAD.HI.U32 R2, R4, R35, RZ ;  /* 0x0000002304027227 */ /* 0x000fc800078e00ff */
[----:B------:R-:W-:-:S04]  /*2bc0*/  IMAD.MOV R2, RZ, RZ, -R2 ;  /* 0x000000ffff027224 */ /* 0x000fc800078e0a02 */
[----:B------:R-:W-:-:S03]  /*2bd0*/  IMAD R35, R0, R2, R35 ;  /* 0x0000000200237224 */ /* 0x000fc600078e0223 */
[--C-:B------:R-:W-:Y:S01]  /*2be0*/  @!P4 IMAD.IADD R33, R33, 0x1, -R0.reuse ;  /* 0x000000012121c824 */ /* 0x100fe200078e0a00 */
[----:B------:R-:W-:Y:S02]  /*2bf0*/  IABS R37, R58 ;  /* 0x0000003a00257213 */ /* 0x000fe40000000000 */
[----:B------:R-:W-:Y:S01]  /*2c00*/  ISETP.GT.U32.AND P6, PT, R0, R35, PT ;  /* 0x000000230000720c */ /* 0x000fe20003fc4070 */
[----:B------:R-:W-:Y:S01]  /*2c10*/  @!P3 IMAD.MOV R33, RZ, RZ, -R33 ;  /* 0x000000ffff21b224 */ /* 0x000fe200078e0a21 */
[----:B------:R-:W-:Y:S02]  /*2c20*/  ISETP.GE.AND P3, PT, R58, RZ, PT ;  /* 0x000000ff3a00720c */ /* 0x000fe40003f66270 */
[----:B------:R-:W4:Y:S09]  /*2c30*/  LDL.LU R58, [R1+0xcc] ;  /* 0x0000cc00013a7983 */ /* 0x000f320000300800 */
[----:B------:R-:W-:-:S05]  /*2c40*/  @!P6 IMAD.IADD R35, R35, 0x1, -R0 ;  /* 0x000000012323e824 */ /* 0x000fca00078e0a00 */
[----:B------:R-:W-:-:S13]  /*2c50*/  ISETP.GT.U32.AND P6, PT, R0, R35, PT ;  /* 0x000000230000720c */ /* 0x000fda0003fc4070 */
[----:B------:R-:W-:Y:S01]  /*2c60*/  @!P6 IMAD.IADD R35, R35, 0x1, -R0 ;  /* 0x000000012323e824 */ /* 0x000fe200078e0a00 */
[----:B---3--:R-:W-:Y:S02]  /*2c70*/  IABS R38, R59 ;  /* 0x0000003b00267213 */ /* 0x008fe40000000000 */
[----:B------:R-:W-:Y:S02]  /*2c80*/  ISETP.GE.AND P6, PT, R59, RZ, PT ;  /* 0x000000ff3b00720c */ /* 0x000fe40003fc6270 */
[----:B------:R-:W3:Y:S01]  /*2c90*/  LDL.LU R59, [R1+0xd0] ;  /* 0x0000d000013b7983 */ /* 0x000ee20000300800 */
[----:B------:R-:W-:Y:S01]  /*2ca0*/  @!P0 IMAD.MOV R30, RZ, RZ, -R30 ;  /* 0x000000ffff1e8224 */ /* 0x000fe200078e0a1e */
[----:B------:R-:W-:Y:S01]  /*2cb0*/  ISETP.GT.U32.AND P0, PT, R0, R34, PT ;  /* 0x000000220000720c */ /* 0x000fe20003f04070 */
[----:B------:R-:W-:-:S04]  /*2cc0*/  IMAD.HI.U32 R5, R4, R36, RZ ;  /* 0x0000002404057227 */ /* 0x000fc800078e00ff */
[----:B------:R-:W-:-:S04]  /*2cd0*/  IMAD.HI.U32 R2, R4, R37, RZ ;  /* 0x0000002504027227 */ /* 0x000fc800078e00ff */
[----:B------:R-:W-:Y:S02]  /*2ce0*/  IMAD.MOV R5, RZ, RZ, -R5 ;  /* 0x000000ffff057224 */ /* 0x000fe400078e0a05 */
[----:B------:R-:W-:Y:S02]  /*2cf0*/  IMAD.MOV R2, RZ, RZ, -R2 ;  /* 0x000000ffff027224 */ /* 0x000fe400078e0a02 */
[C---:B------:R-:W-:Y:S02]  /*2d00*/  IMAD R36, R0.reuse, R5, R36 ;  /* 0x0000000500247224 */ /* 0x040fe400078e0224 */
[----:B------:R-:W-:Y:S02]  /*2d10*/  IMAD R37, R0, R2, R37 ;  /* 0x0000000200257224 */ /* 0x000fe400078e0225 */
[----:B------:R-:W-:Y:S01]  /*2d20*/  @!P0 IMAD.IADD R34, R34, 0x1, -R0 ;  /* 0x0000000122228824 */ /* 0x000fe200078e0a00 */
[C---:B------:R-:W-:Y:S02]  /*2d30*/  ISETP.GT.U32.AND P4, PT, R0.reuse, R36, PT ;  /* 0x000000240000720c */ /* 0x040fe40003f84070 */
[----:B------:R-:W-:Y:S01]  /*2d40*/  ISETP.GT.U32.AND P0, PT, R0, R37, PT ;  /* 0x000000250000720c */ /* 0x000fe20003f04070 */
[----:B------:R-:W-:-:S10]  /*2d50*/  IMAD.HI.U32 R5, R4, R38, RZ ;  /* 0x0000002604057227 */ /* 0x000fd400078e00ff */
[--C-:B------:R-:W-:Y:S02]  /*2d60*/  @!P4 IMAD.IADD R36, R36, 0x1, -R0.reuse ;  /* 0x000000012424c824 */ /* 0x100fe400078e0a00 */
[----:B------:R-:W-:-:S03]  /*2d70*/  @!P0 IMAD.IADD R37, R37, 0x1, -R0 ;  /* 0x0000000125258824 */ /* 0x000fc600078e0a00 */
[C---:B------:R-:W-:Y:S02]  /*2d80*/  ISETP.GT.U32.AND P4, PT, R0.reuse, R36, PT ;  /* 0x000000240000720c */ /* 0x040fe40003f84070 */
[----:B------:R-:W-:Y:S02]  /*2d90*/  ISETP.GT.U32.AND P0, PT, R0, R37, PT ;  /* 0x000000250000720c */ /* 0x000fe40003f04070 */
[----:B--2---:R-:W-:Y:S01]  /*2da0*/  IABS R39, R54 ;  /* 0x0000003600277213 */ /* 0x004fe20000000000 */
[----:B------:R-:W-:-:S04]  /*2db0*/  IMAD.MOV R5, RZ, RZ, -R5 ;  /* 0x000000ffff057224 */ /* 0x000fc800078e0a05 */
[----:B------:R-:W-:-:S04]  /*2dc0*/  IMAD.HI.U32 R2, R4, R39, RZ ;  /* 0x0000002704027227 */ /* 0x000fc800078e00ff */
[----:B------:R-:W-:Y:S01]  /*2dd0*/  IMAD.MOV R6, RZ, RZ, -R2 ;  /* 0x000000ffff067224 */ /* 0x000fe200078e0a02 */
[----:B----4-:R-:W-:Y:S01]  /*2de0*/  IABS R40, R50 ;  /* 0x0000003200287213 */ /* 0x010fe20000000000 */
[C---:B------:R-:W-:Y:S01]  /*2df0*/  IMAD R38, R0.reuse, R5, R38 ;  /* 0x0000000500267224 */ /* 0x040fe200078e0226 */
[----:B------:R-:W-:Y:S01]  /*2e00*/  IABS R41, R51 ;  /* 0x0000003300297213 */ /* 0x000fe20000000000 */
[----:B------:R-:W-:Y:S02]  /*2e10*/  IMAD R39, R0, R6, R39 ;  /* 0x0000000600277224 */ /* 0x000fe400078e0227 */
[--C-:B------:R-:W-:Y:S01]  /*2e20*/  @!P4 IMAD.IADD R36, R36, 0x1, -R0.reuse ;  /* 0x000000012424c824 */ /* 0x100fe200078e0a00 */
[C---:B------:R-:W-:Y:S01]  /*2e30*/  ISETP.GT.U32.AND P4, PT, R0.reuse, R38, PT ;  /* 0x000000260000720c */ /* 0x040fe20003f84070 */
[----:B------:R-:W-:Y:S01]  /*2e40*/  @!P0 IMAD.IADD R37, R37, 0x1, -R0 ;  /* 0x0000000125258824 */ /* 0x000fe200078e0a00 */
[----:B------:R-:W-:Y:S01]  /*2e50*/  ISETP.GT.U32.AND P0, PT, R0, R39, PT ;  /* 0x000000270000720c */ /* 0x000fe20003f04070 */
[----:B------:R-:W-:-:S04]  /*2e60*/  IMAD.HI.U32 R5, R4, R40, RZ ;  /* 0x0000002804057227 */ /* 0x000fc800078e00ff */
[----:B------:R-:W-:-:S04]  /*2e70*/  IMAD.HI.U32 R2, R4, R41, RZ ;  /* 0x0000002904027227 */ /* 0x000fc800078e00ff */
[----:B------:R-:W-:Y:S02]  /*2e80*/  IMAD.MOV R5, RZ, RZ, -R5 ;  /* 0x000000ffff057224 */ /* 0x000fe400078e0a05 */
[----:B------:R-:W-:Y:S02]  /*2e90*/  IMAD.MOV R2, RZ, RZ, -R2 ;  /* 0x000000ffff027224 */ /* 0x000fe400078e0a02 */
[C---:B------:R-:W-:Y:S02]  /*2ea0*/  IMAD R40, R0.reuse, R5, R40 ;  /* 0x0000000500287224 */ /* 0x040fe400078e0228 */
[----:B------:R-:W-:Y:S02]  /*2eb0*/  IMAD R41, R0, R2, R41 ;  /* 0x0000000200297224 */ /* 0x000fe400078e0229 */
[--C-:B------:R-:W-:Y:S01]  /*2ec0*/  @!P4 IMAD.IADD R38, R38, 0x1, -R0.reuse ;  /* 0x000000012626c824 */ /* 0x100fe200078e0a00 */
[C---:B------:R-:W-:Y:S01]  /*2ed0*/  ISETP.GT.U32.AND P4, PT, R0.reuse, R40, PT ;  /* 0x000000280000720c */ /* 0x040fe20003f84070 */
[----:B------:R-:W-:Y:S01]  /*2ee0*/  @!P0 IMAD.IADD R39, R39, 0x1, -R0 ;  /* 0x0000000127278824 */ /* 0x000fe200078e0a00 */
[----:B------:R-:W-:-:S02]  /*2ef0*/  ISETP.GT.U32.AND P0, PT, R0, R41, PT ;  /* 0x000000290000720c */ /* 0x000fc40003f04070 */
[----:B------:R-:W-:Y:S02]  /*2f00*/  IABS R42, R52 ;  /* 0x00000034002a7213 */ /* 0x000fe40000000000 */
[----:B------:R-:W-:-:S03]  /*2f10*/  IABS R44, R53 ;  /* 0x00000035002c7213 */ /* 0x000fc60000000000 */
[----:B------:R-:W-:-:S04]  /*2f20*/  IMAD.HI.U32 R2, R4, R42, RZ ;  /* 0x0000002a04027227 */ /* 0x000fc800078e00ff */
[----:B------:R-:W-:Y:S02]  /*2f30*/  IMAD.MOV R2, RZ, RZ, -R2 ;  /* 0x000000ffff027224 */ /* 0x000fe400078e0a02 */
[----:B------:R-:W-:Y:S01]  /*2f40*/  @!P1 IMAD.MOV R35, RZ, RZ, -R35 ;  /* 0x000000ffff239224 */ /* 0x000fe200078e0a23 */
[----:B------:R-:W-:Y:S01]  /*2f50*/  ISETP.GT.U32.AND P1, PT, R0, R39, PT ;  /* 0x000000270000720c */ /* 0x000fe20003f24070 */
[----:B------:R-:W-:Y:S01]  /*2f60*/  IMAD.HI.U32 R6, R4, R44, RZ ;  /* 0x0000002c04067227 */ /* 0x000fe200078e00ff */
[----:B------:R-:W-:-:S03]  /*2f70*/  IABS R45, R56 ;  /* 0x00000038002d7213 */ /* 0x000fc60000000000 */
[--C-:B------:R-:W-:Y:S02]  /*2f80*/  @!P4 IMAD.IADD R40, R40, 0x1, -R0.reuse ;  /* 0x000000012828c824 */ /* 0x100fe400078e0a00 */
[----:B------:R-:W-:Y:S01]  /*2f90*/  @!P0 IMAD.IADD R41, R41, 0x1, -R0 ;  /* 0x0000000129298824 */ /* 0x000fe200078e0a00 */
[----:B------:R-:W-:Y:S01]  /*2fa0*/  ISETP.GE.AND P0, PT, R54, RZ, PT ;  /* 0x000000ff3600720c */ /* 0x000fe20003f06270 */
[C---:B------:R-:W-:Y:S01]  /*2fb0*/  IMAD R42, R0.reuse, R2, R42 ;  /* 0x00000002002a7224 */ /* 0x040fe200078e022a */
[----:B------:R-:W2:Y:S01]  /*2fc0*/  LDL.LU R54, [R1+0xd4] ;  /* 0x0000d40001367983 */ /* 0x000ea20000300800 */
[----:B------:R-:W-:Y:S02]  /*2fd0*/  IMAD.MOV R6, RZ, RZ, -R6 ;  /* 0x000000ffff067224 */ /* 0x000fe400078e0a06 */
[----:B------:R-:W-:Y:S01]  /*2fe0*/  @!P2 IMAD.MOV R36, RZ, RZ, -R36 ;  /* 0x000000ffff24a224 */ /* 0x000fe200078e0a24 */
[----:B------:R-:W-:Y:S01]  /*2ff0*/  ISETP.GT.U32.AND P2, PT, R0, R40, PT ;  /* 0x000000280000720c */ /* 0x000fe20003f44070 */
[----:B------:R-:W-:Y:S01]  /*3000*/  IMAD.HI.U32 R5, R4, R45, RZ ;  /* 0x0000002d04057227 */ /* 0x000fe200078e00ff */
[----:B------:R-:W-:-:S03]  /*3010*/  ISETP.GT.U32.AND P4, PT, R0, R42, PT ;  /* 0x0000002a0000720c */ /* 0x000fc60003f84070 */
[C---:B------:R-:W-:Y:S02]  /*3020*/  IMAD R44, R0.reuse, R6, R44 ;  /* 0x00000006002c7224 */ /* 0x040fe400078e022c */
[----:B------:R-:W-:Y:S02]  /*3030*/  IMAD.MOV R5, RZ, RZ, -R5 ;  /* 0x000000ffff057224 */ /* 0x000fe400078e0a05 */
[--C-:B------:R-:W-:Y:S01]  /*3040*/  @!P1 IMAD.IADD R39, R39, 0x1, -R0.reuse ;  /* 0x0000000127279824 */ /* 0x100fe200078e0a00 */
[C---:B------:R-:W-:Y:S01]  /*3050*/  ISETP.GT.U32.AND P1, PT, R0.reuse, R44, PT ;  /* 0x0000002c0000720c */ /* 0x040fe20003f24070 */
[----:B------:R-:W-:Y:S01]  /*3060*/  IMAD R45, R0, R5, R45 ;  /* 0x00000005002d7224 */ /* 0x000fe200078e022d */
[----:B------:R-:W-:Y:S01]  /*3070*/  IABS R43, R55 ;  /* 0x00000037002b7213 */ /* 0x000fe20000000000 */
[--C-:B------:R-:W-:Y:S02]  /*3080*/  @!P2 IMAD.IADD R40, R40, 0x1, -R0.reuse ;  /* 0x000000012828a824 */ /* 0x100fe400078e0a00 */
[----:B------:R-:W-:Y:S01]  /*3090*/  @!P4 IMAD.IADD R42, R42, 0x1, -R0 ;  /* 0x000000012a2ac824 */ /* 0x000fe200078e0a00 */
[----:B------:R-:W-:Y:S01]  /*30a0*/  ISETP.GT.U32.AND P2, PT, R0, R45, PT ;  /* 0x0000002d0000720c */ /* 0x000fe20003f44070 */
[----:B------:R-:W-:Y:S01]  /*30b0*/  IMAD.HI.U32 R7, R4, R43, RZ ;  /* 0x0000002b04077227 */ /* 0x000fe200078e00ff */
[----:B------:R-:W-:-:S02]  /*30c0*/  ISETP.GT.U32.AND P4, PT, R0, R38, PT ;  /* 0x000000260000720c */ /* 0x000fc40003f84070 */
[----:B------:R-:W-:Y:S02]  /*30d0*/  IABS R46, R57 ;  /* 0x00000039002e7213 */ /* 0x000fe40000000000 */
[----:B------:R-:W-:Y:S01]  /*30e0*/  IADD3 R7, -R7, RZ, RZ ;  /* 0x000000ff07077210 */ /* 0x000fe20007ffe1ff */
[----:B------:R-:W-:Y:S02]  /*30f0*/  @!P1 IMAD.IADD R44, R44, 0x1, -R0 ;  /* 0x000000012c2c9824 */ /* 0x000fe400078e0a00 */
[----:B------:R-:W-:Y:S01]  /*3100*/  @!P5 IMAD.MOV R34, RZ, RZ, -R34 ;  /* 0x000000ffff22d224 */ /* 0x000fe200078e0a22 */
[C---:B------:R-:W-:Y:S01]  /*3110*/  ISETP.GT.U32.AND P5, PT, R0.reuse, R42, PT ;  /* 0x0000002a0000720c */ /* 0x040fe20003fa4070 */
[C---:B------:R-:W-:Y:S02]  /*3120*/  IMAD R43, R0.reuse, R7, R43 ;  /* 0x00000007002b7224 */ /* 0x040fe400078e022b */
[----:B------:R-:W-:Y:S01]  /*3130*/  @!P0 IMAD.MOV R39, RZ, RZ, -R39 ;  /* 0x000000ffff278224 */ /* 0x000fe200078e0a27 */
[----:B------:R-:W-:Y:S01]  /*3140*/  ISETP.GT.U32.AND P0, PT, R0, R44, PT ;  /* 0x0000002c0000720c */ /* 0x000fe20003f04070 */
[----:B------:R-:W-:Y:S01]  /*3150*/  IMAD.HI.U32 R2, R4, R46, RZ ;  /* 0x0000002e04027227 */ /* 0x000fe200078e00ff */
[----:B------:R-:W-:-:S02]  /*3160*/  @!P2 IADD3 R45, R45, -R0, RZ ;  /* 0x800000002d2da210 */ /* 0x000fc40007ffe0ff */
[----:B------:R-:W-:Y:S01]  /*3170*/  ISETP.GE.AND P2, PT, R55, RZ, PT ;  /* 0x000000ff3700720c */ /* 0x000fe20003f46270 */
[----:B------:R-:W-:Y:S01]  /*3180*/  @!P3 IMAD.MOV R37, RZ, RZ, -R37 ;  /* 0x000000ffff25b224 */ /* 0x000fe200078e0a25 */
[----:B------:R-:W-:Y:S01]  /*3190*/  ISETP.GT.U32.AND P3, PT, R0, R41, PT ;  /* 0x000000290000720c */ /* 0x000fe20003f64070 */
[----:B------:R-:W-:Y:S01]  /*31a0*/  @!P4 IMAD.IADD R38, R38, 0x1, -R0 ;  /* 0x000000012626c824 */ /* 0x000fe200078e0a00 */
[----:B------:R-:W4:Y:S01]  /*31b0*/  LDL.LU R55, [R1+0xd8] ;  /* 0x0000d80001377983 */ /* 0x000f220000300800 */
[----:B------:R-:W-:Y:S01]  /*31c0*/  IMAD.MOV R2, RZ, RZ, -R2 ;  /* 0x000000ffff027224 */ /* 0x000fe200078e0a02 */
[----:B------:R-:W-:-:S03]  /*31d0*/  ISETP.GT.U32.AND P4, PT, R0, R43, PT ;  /* 0x0000002b0000720c */ /* 0x000fc60003f84070 */
[----:B------:R-:W-:Y:S02]  /*31e0*/  IMAD R46, R0, R2, R46 ;  /* 0x00000002002e7224 */ /* 0x000fe400078e022e */
[--C-:B------:R-:W-:Y:S01]  /*31f0*/  @!P5 IMAD.IADD R42, R42, 0x1, -R0.reuse ;  /* 0x000000012a2ad824 */ /* 0x100fe200078e0a00 */
[----:B------:R-:W-:Y:S01]  /*3200*/  IABS R47, R58 ;  /* 0x0000003a002f7213 */ /* 0x000fe20000000000 */
[--C-:B------:R-:W-:Y:S01]  /*3210*/  @!P0 IMAD.IADD R44, R44, 0x1, -R0.reuse ;  /* 0x000000012c2c8824 */ /* 0x100fe200078e0a00 */
[----:B------:R-:W-:Y:S02]  /*3220*/  ISETP.GT.U32.AND P5, PT, R0, R46, PT ;  /* 0x0000002e0000720c */ /* 0x000fe40003fa4070 */
[----:B------:R-:W-:Y:S01]  /*3230*/  ISETP.GE.AND P0, PT, R56, RZ, PT ;  /* 0x000000ff3800720c */ /* 0x000fe20003f06270 */
[--C-:B------:R-:W-:Y:S01]  /*3240*/  @!P3 IMAD.IADD R41, R41, 0x1, -R0.reuse ;  /* 0x000000012929b824 */ /* 0x100fe200078e0a00 */
[----:B------:R-:W4:Y:S01]  /*3250*/  LDL.LU R56, [R1+0xdc] ;  /* 0x0000dc0001387983 */ /* 0x000f220000300800 */
[----:B------:R-:W-:Y:S01]  /*3260*/  ISETP.GE.AND P3, PT, R50, RZ, PT ;  /* 0x000000ff3200720c */ /* 0x000fe20003f66270 */
[----:B------:R-:W-:Y:S01]  /*3270*/  @!P4 IMAD.IADD R43, R43, 0x1, -R0 ;  /* 0x000000012b2bc824 */ /* 0x000fe200078e0a00 */
[----:B------:R-:W-:Y:S01]  /*3280*/  ISETP.GE.AND P4, PT, R51, RZ, PT ;  /* 0x000000ff3300720c */ /* 0x000fe20003f86270 */
[----:B------:R-:W-:-:S04]  /*3290*/  IMAD.HI.U32 R5, R4, R47, RZ ;  /* 0x0000002f04057227 */ /* 0x000fc800078e00ff */
[----:B------:R-:W-:Y:S01]  /*32a0*/  @!P6 IMAD.MOV R38, RZ, RZ, -R38 ;  /* 0x000000ffff26e224 */ /* 0x000fe200078e0a26 */
[----:B------:R-:W-:Y:S01]  /*32b0*/  ISETP.GT.U32.AND P6, PT, R0, R45, PT ;  /* 0x0000002d0000720c */ /* 0x000fe20003fc4070 */
[----:B------:R-:W-:Y:S02]  /*32c0*/  IMAD.MOV R5, RZ, RZ, -R5 ;  /* 0x000000ffff057224 */ /* 0x000fe400078e0a05 */
[----:B------:R-:W-:Y:S02]  /*32d0*/  @!P5 IMAD.IADD R46, R46, 0x1, -R0 ;  /* 0x000000012e2ed824 */ /* 0x000fe400078e0a00 */
[C---:B------:R-:W-:Y:S02]  /*32e0*/  IMAD R47, R0.reuse, R5, R47 ;  /* 0x00000005002f7224 */ /* 0x040fe400078e022f */
[----:B------:R-:W-:Y:S01]  /*32f0*/  @!P3 IMAD.MOV R40, RZ, RZ, -R40 ;  /* 0x000000ffff28b224 */ /* 0x000fe200078e0a28 */
[C---:B------:R-:W-:Y:S01]  /*3300*/  ISETP.GT.U32.AND P3, PT, R0.reuse, R46, PT ;  /* 0x0000002e0000720c */ /* 0x040fe20003f64070 */
[----:B------:R-:W-:Y:S01]  /*3310*/  @!P4 IMAD.MOV R41, RZ, RZ, -R41 ;  /* 0x000000ffff29c224 */ /* 0x000fe200078e0a29 */
[----:B------:R-:W-:-:S03]  /*3320*/  ISETP.GT.U32.AND P4, PT, R0, R47, PT ;  /* 0x0000002f0000720c */ /* 0x000fc60003f84070 */
[--C-:B------:R-:W-:Y:S01]  /*3330*/  @!P6 IMAD.IADD R45, R45, 0x1, -R0.reuse ;  /* 0x000000012d2de824 */ /* 0x100fe200078e0a00 */
[----:B------:R-:W-:Y:S02]  /*3340*/  ISETP.GE.AND P6, PT, R57, RZ, PT ;  /* 0x000000ff3900720c */ /* 0x000fe40003fc6270 */
[----:B------:R-:W4:Y:S05]  /*3350*/  LDL.LU R57, [R1+0xe0] ;  /* 0x0000e00001397983 */ /* 0x000f2a0000300800 */
[--C-:B------:R-:W-:Y:S01]  /*3360*/  @!P3 IMAD.IADD R46, R46, 0x1, -R0.reuse ;  /* 0x000000012e2eb824 */ /* 0x100fe200078e0a00 */
[----:B------:R-:W-:Y:S01]  /*3370*/  ISETP.GE.AND P3, PT, R58, RZ, PT ;  /* 0x000000ff3a00720c */ /* 0x000fe20003f66270 */
[----:B------:R-:W-:Y:S01]  /*3380*/  @!P4 IMAD.IADD R47, R47, 0x1, -R0 ;  /* 0x000000012f2fc824 */ /* 0x000fe200078e0a00 */
[----:B------:R-:W4:Y:S01]  /*3390*/  LDL.LU R58, [R1+0xe4] ;  /* 0x0000e400013a7983 */ /* 0x000f220000300800 */
[----:B---3--:R-:W-:-:S02]  /*33a0*/  IABS R48, R59 ;  /* 0x0000003b00307213 */ /* 0x008fc40000000000 */
[----:B------:R-:W-:Y:S02]  /*33b0*/  ISETP.GE.AND P4, PT, R59, RZ, PT ;  /* 0x000000ff3b00720c */ /* 0x000fe40003f86270 */
        /* <DEDUP_REMOVED lines=11> */
[----:B------:R-:W3:Y:S01]  /*3470*/  LDL R13, [R1+0x4e4] ;  /* 0x0004e400010d7983 */ /* 0x000ee20000100800 */
[----:B------:R-:W-:Y:S01]  /*3480*/  ISETP.GE.AND P1, PT, R52, RZ, PT ;  /* 0x000000ff3400720c */ /* 0x000fe20003f26270 */
[----:B------:R-:W-:-:S04]  /*3490*/  IMAD.HI.U32 R2, R4, R48, RZ ;  /* 0x0000003004027227 */ /* 0x000fc800078e00ff */
[----:B------:R-:W-:-:S04]  /*34a0*/  IMAD.MOV R2, RZ, RZ, -R2 ;  /* 0x000000ffff027224 */ /* 0x000fc800078e0a02 */
[----:B------:R-:W-:-:S04]  /*34b0*/  IMAD R48, R0, R2, R48 ;  /* 0x0000000200307224 */ /* 0x000fc800078e0230 */
[----:B------:R-:W-:Y:S01]  /*34c0*/  @!P1 IMAD.MOV R42, RZ, RZ, -R42 ;  /* 0x000000ffff2a9224 */ /* 0x000fe200078e0a2a */
[----:B------:R-:W-:-:S13]  /*34d0*/  ISETP.GE.AND P1, PT, R53, RZ, PT ;  /* 0x000000ff3500720c */ /* 0x000fda0003f26270 */
[----:B------:R-:W-:Y:S01]  /*34e0*/  @!P1 IMAD.MOV R44, RZ, RZ, -R44 ;  /* 0x000000ffff2c9224 */ /* 0x000fe200078e0a2c */
[----:B--2---:R-:W-:-:S05]  /*34f0*/  IABS R2, R54 ;  /* 0x0000003600027213 */ /* 0x004fca0000000000 */
[----:B------:R-:W-:-:S04]  /*3500*/  IMAD.HI.U32 R5, R4, R2, RZ ;  /* 0x0000000204057227 */ /* 0x000fc800078e00ff */
[----:B------:R-:W-:-:S04]  /*3510*/  IMAD.MOV R49, RZ, RZ, -R5 ;  /* 0x000000ffff317224 */ /* 0x000fc800078e0a05 */
[----:B------:R-:W-:-:S05]  /*3520*/  IMAD R49, R0, R49, R2 ;  /* 0x0000003100317224 */ /* 0x000fca00078e0202 */
[----:B------:R-:W-:-:S13]  /*3530*/  ISETP.GT.U32.AND P1, PT, R0, R49, PT ;  /* 0x000000310000720c */ /* 0x000fda0003f24070 */
[----:B------:R-:W-:-:S05]  /*3540*/  @!P1 IMAD.IADD R49, R49, 0x1, -R0 ;  /* 0x0000000131319824 */ /* 0x000fca00078e0a00 */
[----:B------:R-:W-:Y:S02]  /*3550*/  ISETP.GT.U32.AND P1, PT, R0, R49, PT ;  /* 0x000000310000720c */ /* 0x000fe40003f24070 */
[----:B----4-:R-:W-:-:S05]  /*3560*/  IABS R5, R55 ;  /* 0x0000003700057213 */ /* 0x010fca0000000000 */
[----:B------:R-:W-:-:S04]  /*3570*/  IMAD.HI.U32 R2, R4, R5, RZ ;  /* 0x0000000504027227 */ /* 0x000fc800078e00ff */
[----:B------:R-:W-:Y:S02]  /*3580*/  IMAD.MOV R2, RZ, RZ, -R2 ;  /* 0x000000ffff027224 */ /* 0x000fe400078e0a02 */
[----:B------:R-:W-:Y:S02]  /*3590*/  @!P0 IMAD.MOV R45, RZ, RZ, -R45 ;  /* 0x000000ffff2d8224 */ /* 0x000fe400078e0a2d */
[----:B------:R-:W-:Y:S01]  /*35a0*/  IMAD R50, R0, R2, R5 ;  /* 0x0000000200327224 */ /* 0x000fe200078e0205 */
[----:B------:R-:W-:Y:S01]  /*35b0*/  IABS R51, R56 ;  /* 0x0000003800337213 */ /* 0x000fe20000000000 */
[----:B------:R-:W-:Y:S01]  /*35c0*/  @!P1 IMAD.IADD R49, R49, 0x1, -R0 ;  /* 0x0000000131319824 */ /* 0x000fe200078e0a00 */
[----:B------:R-:W-:Y:S02]  /*35d0*/  ISETP.GE.AND P0, PT, R54, RZ, PT ;  /* 0x000000ff3600720c */ /* 0x000fe40003f06270 */
[----:B------:R-:W-:Y:S01]  /*35e0*/  ISETP.GT.U32.AND P1, PT, R0, R50, PT ;  /* 0x000000320000720c */ /* 0x000fe20003f24070 */
[----:B------:R-:W-:-:S04]  /*35f0*/  IMAD.HI.U32 R2, R4, R51, RZ ;  /* 0x0000003304027227 */ /* 0x000fc800078e00ff */
[----:B------:R-:W-:Y:S01]  /*3600*/  IMAD.MOV R2, RZ, RZ, -R2 ;  /* 0x000000ffff027224 */ /* 0x000fe200078e0a02 */
[----:B------:R-:W-:-:S03]  /*3610*/  ISETP.GT.U32.AND P5, PT, R0, R43, PT ;  /* 0x0000002b0000720c */ /* 0x000fc60003fa4070 */
[----:B------:R-:W-:Y:S02]  /*3620*/  IMAD R51, R0, R2, R51 ;  /* 0x0000000200337224 */ /* 0x000fe400078e0233 */
[----:B------:R-:W-:Y:S02]  /*3630*/  @!P0 IMAD.MOV R49, RZ, RZ, -R49 ;  /* 0x000000ffff318224 */ /* 0x000fe400078e0a31 */
[--C-:B------:R-:W-:Y:S01]  /*3640*/  @!P1 IMAD.IADD R50, R50, 0x1, -R0.reuse ;  /* 0x0000000132329824 */ /* 0x100fe200078e0a00 */
[C---:B------:R-:W-:Y:S02]  /*3650*/  ISETP.GT.U32.AND P0, PT, R0.reuse, R51, PT ;  /* 0x000000330000720c */ /* 0x040fe40003f04070 */
[----:B------:R-:W-:Y:S02]  /*3660*/  IABS R52, R57 ;  /* 0x0000003900347213 */ /* 0x000fe40000000000 */
[----:B------:R-:W-:Y:S01]  /*3670*/  ISETP.GT.U32.AND P1, PT, R0, R50, PT ;  /* 0x000000320000720c */ /* 0x000fe20003f24070 */
[----:B------:R-:W-:-:S02]  /*3680*/  @!P5 IMAD.IADD R43, R43, 0x1, -R0 ;  /* 0x000000012b2bd824 */ /* 0x000fc400078e0a00 */
[----:B------:R-:W-:Y:S01]  /*3690*/  IMAD.HI.U32 R7, R4, R52, RZ ;  /* 0x0000003404077227 */ /* 0x000fe200078e00ff */
[----:B------:R-:W-:-:S03]  /*36a0*/  ISETP.GT.U32.AND P5, PT, R0, R48, PT ;  /* 0x000000300000720c */ /* 0x000fc60003fa4070 */
[----:B------:R-:W-:Y:S02]  /*36b0*/  IMAD.MOV R7, RZ, RZ, -R7 ;  /* 0x000000ffff077224 */ /* 0x000fe400078e0a07 */
[----:B------:R-:W-:Y:S02]  /*36c0*/  @!P0 IMAD.IADD R51, R51, 0x1, -R0 ;  /* 0x0000000133338824 */ /* 0x000fe400078e0a00 */
[----:B------:R-:W-:Y:S01]  /*36d0*/  @!P6 IMAD.MOV R46, RZ, RZ, -R46 ;  /* 0x000000ffff2ee224 */ /* 0x000fe200078e0a2e */
[----:B------:R-:W-:Y:S01]  /*36e0*/  ISETP.GE.AND P6, PT, R55, RZ, PT ;  /* 0x000000ff3700720c */ /* 0x000fe20003fc6270 */
[----:B------:R-:W-:Y:S01]  /*36f0*/  IMAD R52, R0, R7, R52 ;  /* 0x0000000700347224 */ /* 0x000fe200078e0234 */
[----:B------:R-:W-:Y:S01]  /*3700*/  IABS R53, R58 ;  /* 0x0000003a00357213 */ /* 0x000fe20000000000 */
[--C-:B------:R-:W-:Y:S01]  /*3710*/  @!P1 IMAD.IADD R50, R50, 0x1, -R0.reuse ;  /* 0x0000000132329824 */ /* 0x100fe200078e0a00 */
[C---:B------:R-:W-:Y:S02]  /*3720*/  ISETP.GT.U32.AND P0, PT, R0.reuse, R51, PT ;  /* 0x000000330000720c */ /* 0x040fe40003f04070 */
[----:B------:R-:W-:Y:S01]  /*3730*/  ISETP.GT.U32.AND P1, PT, R0, R52, PT ;  /* 0x000000340000720c */ /* 0x000fe20003f24070 */
[----:B------:R-:W-:-:S02]  /*3740*/  @!P5 IMAD.IADD R48, R48, 0x1, -R0 ;  /* 0x000000013030d824 */ /* 0x000fc400078e0a00 */
[----:B------:R-:W-:Y:S01]  /*3750*/  @!P2 IMAD.MOV R43, RZ, RZ, -R43 ;  /* 0x000000ffff2ba224 */ /* 0x000fe200078e0a2b */
[----:B------:R-:W-:Y:S01]  /*3760*/  ISETP.GT.U32.AND P2, PT, R0, R47, PT ;  /* 0x0000002f0000720c */ /* 0x000fe20003f44070 */
[----:B------:R-:W-:Y:S01]  /*3770*/  IMAD.HI.U32 R6, R4, R53, RZ ;  /* 0x0000003504067227 */ /* 0x000fe200078e00ff */
[----:B------:R-:W-:-:S03]  /*3780*/  ISETP.GT.U32.AND P5, PT, R0, R48, PT ;  /* 0x000000300000720c */ /* 0x000fc60003fa4070 */
[----:B------:R-:W-:Y:S02]  /*3790*/  IMAD.MOV R6, RZ, RZ, -R6 ;  /* 0x000000ffff067224 */ /* 0x000fe400078e0a06 */
[--C-:B------:R-:W-:Y:S02]  /*37a0*/  @!P0 IMAD.IADD R51, R51, 0x1, -R0.reuse ;  /* 0x0000000133338824 */ /* 0x100fe400078e0a00 */
[----:B------:R-:W-:Y:S02]  /*37b0*/  IMAD R53, R0, R6, R53 ;  /* 0x0000000600357224 */ /* 0x000fe400078e0235 */
[----:B------:R-:W-:Y:S02]  /*37c0*/  @!P1 IMAD.IADD R52, R52, 0x1, -R0 ;  /* 0x0000000134349824 */ /* 0x000fe400078e0a00 */
[----:B------:R-:W-:Y:S01]  /*37d0*/  @!P6 IMAD.MOV R50, RZ, RZ, -R50 ;  /* 0x000000ffff32e224 */ /* 0x000fe200078e0a32 */
[----:B------:R-:W-:Y:S02]  /*37e0*/  ISETP.GT.U32.AND P6, PT, R0, R53, PT ;  /* 0x000000350000720c */ /* 0x000fe40003fc4070 */
[----:B------:R-:W-:-:S02]  /*37f0*/  @!P2 IADD3 R47, R47, -R0, RZ ;  /* 0x800000002f2fa210 */ /* 0x000fc40007ffe0ff */
[----:B------:R-:W-:Y:S01]  /*3800*/  ISETP.GE.AND P2, PT, R56, RZ, PT ;  /* 0x000000ff3800720c */ /* 0x000fe20003f46270 */
[----:B------:R-:W-:Y:S02]  /*3810*/  @!P5 IMAD.IADD R48, R48, 0x1, -R0 ;  /* 0x000000013030d824 */ /* 0x000fe400078e0a00 */
[----:B------:R-:W-:Y:S01]  /*3820*/  @!P3 IMAD.MOV R47, RZ, RZ, -R47 ;  /* 0x000000ffff2fb224 */ /* 0x000fe200078e0a2f */
[----:B------:R-:W-:Y:S01]  /*3830*/  ISETP.GE.AND P3, PT, R58, RZ, PT ;  /* 0x000000ff3a00720c */ /* 0x000fe20003f66270 */
[----:B------:R-:W-:Y:S01]  /*3840*/  @!P4 IMAD.MOV R48, RZ, RZ, -R48 ;  /* 0x000000ffff30c224 */ /* 0x000fe200078e0a30 */
[----:B------:R-:W-:-:S03]  /*3850*/  ISETP.GE.AND P5, PT, R57, RZ, PT ;  /* 0x000000ff3900720c */ /* 0x000fc60003fa6270 */
[----:B------:R-:W-:-:S04]  /*3860*/  @!P6 IMAD.IADD R53, R53, 0x1, -R0 ;  /* 0x000000013535e824 */ /* 0x000fc800078e0a00 */
[----:B------:R-:W-:Y:S01]  /*3870*/  @!P2 IMAD.MOV R51, RZ, RZ, -R51 ;  /* 0x000000ffff33a224 */ /* 0x000fe200078e0a33 */
[----:B------:R-:W-:Y:S02]  /*3880*/  ISETP.GT.U32.AND P6, PT, R0, R52, PT ;  /* 0x000000340000720c */ /* 0x000fe40003fc4070 */
[----:B---3--:R-:W-:Y:S02]  /*3890*/  IABS R54, R59 ;  /* 0x0000003b00367213 */ /* 0x008fe40000000000 */
[----:B------:R-:W-:-:S03]  /*38a0*/  IABS R55, R15 ;  /* 0x0000000f00377213 */ /* 0x000fc60000000000 */
[----:B------:R-:W-:-:S04]  /*38b0*/  IMAD.HI.U32 R5, R4, R54, RZ ;  /* 0x0000003604057227 */ /* 0x000fc800078e00ff */
[----:B------:R-:W-:-:S04]  /*38c0*/  IMAD.HI.U32 R2, R4, R55, RZ ;  /* 0x0000003704027227 */ /* 0x000fc800078e00ff */
[----:B------:R-:W-:Y:S02]  /*38d0*/  IMAD.MOV R5, RZ, RZ, -R5 ;  /* 0x000000ffff057224 */ /* 0x000fe400078e0a05 */
[----:B------:R-:W-:Y:S02]  /*38e0*/  IMAD.MOV R2, RZ, RZ, -R2 ;  /* 0x000000ffff027224 */ /* 0x000fe400078e0a02 */
[C---:B------:R-:W-:Y:S02]  /*38f0*/  IMAD R54, R0.reuse, R5, R54 ;  /* 0x0000000500367224 */ /* 0x040fe400078e0236 */
[----:B------:R-:W-:-:S03]  /*3900*/  IMAD R55, R0, R2, R55 ;  /* 0x0000000200377224 */ /* 0x000fc600078e0237 */
[C---:B------:R-:W-:Y:S02]  /*3910*/  ISETP.GT.U32.AND P0, PT, R0.reuse, R54, PT ;  /* 0x000000360000720c */ /* 0x040fe40003f04070 */
[----:B------:R-:W-:Y:S02]  /*3920*/  ISETP.GT.U32.AND P1, PT, R0, R55, PT ;  /* 0x000000370000720c */ /* 0x000fe40003f24070 */
[----:B------:R-:W-:Y:S02]  /*3930*/  ISETP.GE.AND P4, PT, R59, RZ, PT ;  /* 0x000000ff3b00720c */ /* 0x000fe40003f86270 */
[----:B------:R-:W-:Y:S02]  /*3940*/  IABS R58, R11 ;  /* 0x0000000b003a7213 */ /* 0x000fe40000000000 */
[----:B------:R-:W-:-:S05]  /*3950*/  IABS R59, R12 ;  /* 0x0000000c003b7213 */ /* 0x000fca0000000000 */
[--C-:B------:R-:W-:Y:S02]  /*3960*/  @!P0 IMAD.IADD R54, R54, 0x1, -R0.reuse ;  /* 0x0000000136368824 */ /* 0x100fe400078e0a00 */
[----:B------:R-:W-:Y:S01]  /*3970*/  @!P1 IMAD.IADD R55, R55, 0x1, -R0 ;  /* 0x0000000137379824 */ /* 0x000fe200078e0a00 */
[----:B------:R-:W-:Y:S01]  /*3980*/  IABS R57, R17 ;  /* 0x0000001100397213 */ /* 0x000fe20000000000 */
[----:B------:R-:W-:Y:S01]  /*3990*/  IMAD.HI.U32 R5, R4, R58, RZ ;  /* 0x0000003a04057227 */ /* 0x000fe200078e00ff */
[C---:B------:R-:W-:Y:S02]  /*39a0*/  ISETP.GT.U32.AND P1, PT, R0.reuse, R54, PT ;  /* 0x000000360000720c */ /* 0x040fe40003f24070 */
[----:B------:R-:W-:Y:S01]  /*39b0*/  ISETP.GT.U32.AND P2, PT, R0, R55, PT ;  /* 0x000000370000720c */ /* 0x000fe20003f44070 */
[----:B------:R-:W-:Y:S01]  /*39c0*/  IMAD.HI.U32 R7, R4, R59, RZ ;  /* 0x0000003b04077227 */ /* 0x000fe200078e00ff */
[----:B------:R-:W-:Y:S02]  /*39d0*/  IABS R56, R16 ;  /* 0x0000001000387213 */ /* 0x000fe40000000000 */
[----:B------:R-:W-:Y:S01]  /*39e0*/  ISETP.GT.U32.AND P0, PT, R0, R53, PT ;  /* 0x000000350000720c */ /* 0x000fe20003f04070 */
[----:B------:R-:W-:Y:S01]  /*39f0*/  IMAD.HI.U32 R6, R4, R57, RZ ;  /* 0x0000003904067227 */ /* 0x000fe200078e00ff */
[----:B------:R-:W-:-:S03]  /*3a00*/  IADD3 R7, -R7, RZ, RZ ;  /* 0x000000ff07077210 */ /* 0x000fc60007ffe1ff */
[----:B------:R-:W-:Y:S02]  /*3a10*/  IMAD.MOV R5, RZ, RZ, -R5 ;  /* 0x000000ffff057224 */ /* 0x000fe400078e0a05 */
[----:B------:R-:W-:-:S04]  /*3a20*/  IMAD.HI.U32 R2, R4, R56, RZ ;  /* 0x0000003804027227 */ /* 0x000fc800078e00ff */
[----:B------:R-:W-:Y:S02]  /*3a30*/  IMAD.MOV R6, RZ, RZ, -R6 ;  /* 0x000000ffff067224 */ /* 0x000fe400078e0a06 */
[C---:B------:R-:W-:Y:S02]  /*3a40*/  IMAD R58, R0.reuse, R5, R58 ;  /* 0x00000005003a7224 */ /* 0x040fe400078e023a */
[C---:B------:R-:W-:Y:S02]  /*3a50*/  IMAD R59, R0.reuse, R7, R59 ;  /* 0x00000007003b7224 */ /* 0x040fe400078e023b */
[----:B------:R-:W-:Y:S02]  /*3a60*/  IMAD.MOV R2, RZ, RZ, -R2 ;  /* 0x000000ffff027224 */ /* 0x000fe400078e0a02 */
[----:B------:R-:W-:Y:S02]  /*3a70*/  IMAD R57, R0, R6, R57 ;  /* 0x0000000600397224 */ /* 0x000fe400078e0239 */
[--C-:B------:R-:W-:Y:S01]  /*3a80*/  @!P1 IMAD.IADD R54, R54, 0x1, -R0.reuse ;  /* 0x0000000136369824 */ /* 0x100fe200078e0a00 */
[C---:B------:R-:W-:Y:S01]  /*3a90*/  ISETP.GT.U32.AND P1, PT, R0.reuse, R58, PT ;  /* 0x0000003a0000720c */ /* 0x040fe20003f24070 */
[----:B------:R-:W-:Y:S01]  /*3aa0*/  @!P2 IMAD.IADD R55, R55, 0x1, -R0 ;  /* 0x000000013737a824 */ /* 0x000fe200078e0a00 */
[C---:B------:R-:W-:Y:S01]  /*3ab0*/  ISETP.GT.U32.AND P2, PT, R0.reuse, R59, PT ;  /* 0x0000003b0000720c */ /* 0x040fe20003f44070 */
[C---:B------:R-:W-:Y:S01]  /*3ac0*/  IMAD R56, R0.reuse, R2, R56 ;  /* 0x0000000200387224 */ /* 0x040fe200078e0238 */
[----:B------:R-:W-:Y:S01]  /*3ad0*/  IABS R7, R9 ;  /* 0x0000000900077213 */ /* 0x000fe20000000000 */
[--C-:B------:R-:W-:Y:S01]  /*3ae0*/  @!P0 IMAD.IADD R53, R53, 0x1, -R0.reuse ;  /* 0x0000000135358824 */ /* 0x100fe200078e0a00 */
[----:B------:R-:W-:Y:S01]  /*3af0*/  ISETP.GT.U32.AND P0, PT, R0, R57, PT ;  /* 0x000000390000720c */ /* 0x000fe20003f04070 */
[----:B------:R-:W-:Y:S01]  /*3b00*/  @!P6 IMAD.IADD R52, R52, 0x1, -R0 ;  /* 0x000000013434e824 */ /* 0x000fe200078e0a00 */
[----:B------:R-:W-:Y:S01]  /*3b10*/  IABS R6, R60 ;  /* 0x0000003c00067213 */ /* 0x000fe20000000000 */
[----:B------:R-:W-:Y:S01]  /*3b20*/  IMAD.HI.U32 R5, R4, R7, RZ ;  /* 0x0000000704057227 */ /* 0x000fe200078e00ff */
[----:B------:R-:W-:-:S02]  /*3b30*/  ISETP.GT.U32.AND P6, PT, R0, R56, PT ;  /* 0x000000380000720c */ /* 0x000fc40003fc4070 */
[----:B------:R-:W-:Y:S01]  /*3b40*/  IABS R8, R10 ;  /* 0x0000000a00087213 */ /* 0x000fe20000000000 */
[----:B------:R-:W-:Y:S02]  /*3b50*/  IMAD.MOV R5, RZ, RZ, -R5 ;  /* 0x000000ffff057224 */ /* 0x000fe400078e0a05 */
[----:B------:R-:W-:-:S04]  /*3b60*/  IMAD.HI.U32 R14, R4, R6, RZ ;  /* 0x00000006040e7227 */ /* 0x000fc800078e00ff */
[--C-:B------:R-:W-:Y:S02]  /*3b70*/  @!P1 IMAD.IADD R58, R58, 0x1, -R0.reuse ;  /* 0x000000013a3a9824 */ /* 0x100fe400078e0a00 */
[----:B------:R-:W-:Y:S02]  /*3b80*/  @!P2 IMAD.IADD R59, R59, 0x1, -R0 ;  /* 0x000000013b3ba824 */ /* 0x000fe400078e0a00 */
[----:B------:R-:W-:Y:S01]  /*3b90*/  IMAD R7, R0, R5, R7 ;  /* 0x0000000500077224 */ /* 0x000fe200078e0207 */
[----:B------:R-:W-:Y:S01]  /*3ba0*/  IABS R5, R61 ;  /* 0x0000003d00057213 */ /* 0x000fe20000000000 */
[----:B------:R-:W-:Y:S01]  /*3bb0*/  IMAD.HI.U32 R2, R4, R8, RZ ;  /* 0x0000000804027227 */ /* 0x000fe200078e00ff */
[----:B------:R-:W-:-:S03]  /*3bc0*/  ISETP.GT.U32.AND P2, PT, R0, R59, PT ;  /* 0x0000003b0000720c */ /* 0x000fc60003f44070 */
[----:B------:R-:W-:Y:S02]  /*3bd0*/  IMAD.MOV R14, RZ, RZ, -R14 ;  /* 0x000000ffff0e7224 */ /* 0x000fe400078e0a0e */
[----:B------:R-:W-:Y:S02]  /*3be0*/  @!P0 IMAD.IADD R57, R57, 0x1, -R0 ;  /* 0x0000000139398824 */ /* 0x000fe400078e0a00 */
[----:B------:R-:W-:Y:S01]  /*3bf0*/  @!P5 IMAD.MOV R52, RZ, RZ, -R52 ;  /* 0x000000ffff34d224 */ /* 0x000fe200078e0a34 */
[C---:B------:R-:W-:Y:S01]  /*3c00*/  ISETP.GT.U32.AND P5, PT, R0.reuse, R58, PT ;  /* 0x0000003a0000720c */ /* 0x040fe20003fa4070 */
[----:B------:R-:W-:Y:S01]  /*3c10*/  IMAD.MOV R2, RZ, RZ, -R2 ;  /* 0x000000ffff027224 */ /* 0x000fe200078e0a02 */
[----:B------:R-:W-:Y:S01]  /*3c20*/  ISETP.GT.U32.AND P1, PT, R0, R57, PT ;  /* 0x000000390000720c */ /* 0x000fe20003f24070 */
[----:B------:R-:W-:Y:S02]  /*3c30*/  @!P6 IMAD.IADD R56, R56, 0x1, -R0 ;  /* 0x000000013838e824 */ /* 0x000fe400078e0a00 */
[----:B------:R-:W-:-:S02]  /*3c40*/  IMAD R6, R0, R14, R6 ;  /* 0x0000000e00067224 */ /* 0x000fc400078e0206 */
[----:B------:R-:W-:Y:S01]  /*3c50*/  IMAD.HI.U32 R14, R4, R5, RZ ;  /* 0x00000005040e7227 */ /* 0x000fe200078e00ff */
[----:B------:R-:W-:Y:S02]  /*3c60*/  ISETP.GE.AND P6, PT, R15, RZ, PT ;  /* 0x000000ff0f00720c */ /* 0x000fe40003fc6270 */
[C---:B------:R-:W-:Y:S01]  /*3c70*/  ISETP.GT.U32.AND P0, PT, R0.reuse, R56, PT ;  /* 0x000000380000720c */ /* 0x040fe20003f04070 */
[----:B------:R-:W-:Y:S01]  /*3c80*/  IMAD R8, R0, R2, R8 ;  /* 0x0000000200087224 */ /* 0x000fe200078e0208 */
[----:B------:R-:W-:Y:S01]  /*3c90*/  IABS R2, R3 ;  /* 0x0000000300027213 */ /* 0x000fe20000000000 */
[----:B------:R-:W-:Y:S01]  /*3ca0*/  IMAD.MOV R14, RZ, RZ, -R14 ;  /* 0x000000ffff0e7224 */ /* 0x000fe200078e0a0e */
[----:B------:R-:W-:Y:S01]  /*3cb0*/  IABS R15, R13 ;  /* 0x0000000d000f7213 */ /* 0x000fe20000000000 */
[----:B------:R-:W-:Y:S02]  /*3cc0*/  @!P5 IMAD.IADD R58, R58, 0x1, -R0 ;  /* 0x000000013a3ad824 */ /* 0x000fe400078e0a00 */
[C---:B------:R-:W-:Y:S01]  /*3cd0*/  IMAD R5, R0.reuse, R14, R5 ;  /* 0x0000000e00057224 */ /* 0x040fe200078e0205 */
[----:B------:R-:W-:Y:S01]  /*3ce0*/  ISETP.GT.U32.AND P5, PT, R0, R6, PT ;  /* 0x000000060000720c */ /* 0x000fe20003fa4070 */
[----:B------:R-:W-:-:S04]  /*3cf0*/  IMAD.HI.U32 R14, R4, R2, RZ ;  /* 0x00000002040e7227 */ /* 0x000fc800078e00ff */
[----:B------:R-:W-:-:S04]  /*3d00*/  IMAD.HI.U32 R4, R4, R15, RZ ;  /* 0x0000000f04047227 */ /* 0x000fc800078e00ff */
[--C-:B------:R-:W-:Y:S01]  /*3d10*/  @!P2 IMAD.IADD R59, R59, 0x1, -R0.reuse ;  /* 0x000000013b3ba824 */ /* 0x100fe200078e0a00 */
[----:B------:R-:W-:Y:S01]  /*3d20*/  ISETP.GE.AND P2, PT, R16, RZ, PT ;  /* 0x000000ff1000720c */ /* 0x000fe20003f46270 */
[----:B------:R-:W-:Y:S01]  /*3d30*/  @!P1 IMAD.IADD R57, R57, 0x1, -R0 ;  /* 0x0000000139399824 */ /* 0x000fe200078e0a00 */
[----:B------:R-:W-:Y:S01]  /*3d40*/  ISETP.GT.U32.AND P1, PT, R0, R7, PT ;  /* 0x000000070000720c */ /* 0x000fe20003f24070 */
[----:B------:R-:W-:Y:S02]  /*3d50*/  IMAD.MOV R16, RZ, RZ, -R14 ;  /* 0x000000ffff107224 */ /* 0x000fe400078e0a0e */
[----:B------:R-:W-:Y:S01]  /*3d60*/  IMAD.MOV R14, RZ, RZ, -R4 ;  /* 0x000000ffff0e7224 */ /* 0x000fe200078e0a04 */
[----:B------:R-:W-:Y:S01]  /*3d70*/  @!P0 IADD3 R56, R56, -R0, RZ ;  /* 0x8000000038388210 */ /* 0x000fe20007ffe0ff */
[C---:B------:R-:W-:Y:S01]  /*3d80*/  IMAD R4, R0.reuse, R16, R2 ;  /* 0x0000001000047224 */ /* 0x040fe200078e0202 */
[C---:B------:R-:W-:Y:S01]  /*3d90*/  ISETP.GT.U32.AND P0, PT, R0.reuse, R8, PT ;  /* 0x000000080000720c */ /* 0x040fe20003f04070 */
[----:B------:R-:W-:-:S02]  /*3da0*/  IMAD R2, R0, R14, R15 ;  /* 0x0000000e00027224 */ /* 0x000fc400078e020f */
[----:B------:R-:W1:Y:S01]  /*3db0*/  S2R R14, SR_TID.X ;  /* 0x00000000000e7919 */ /* 0x000e620000002100 */
[--C-:B------:R-:W-:Y:S01]  /*3dc0*/  @!P5 IMAD.IADD R6, R6, 0x1, -R0.reuse ;  /* 0x000000010606d824 */ /* 0x100fe200078e0a00 */
[----:B------:R-:W-:Y:S02]  /*3dd0*/  ISETP.GT.U32.AND P5, PT, R0, R4, PT ;  /* 0x000000040000720c */ /* 0x000fe40003fa4070 */
[----:B------:R-:W-:Y:S01]  /*3de0*/  @!P1 IMAD.IADD R7, R7, 0x1, -R0 ;  /* 0x0000000107079824 */ /* 0x000fe200078e0a00 */
[----:B------:R-:W-:-:S05]  /*3df0*/  ISETP.GE.AND P1, PT, R17, RZ, PT ;  /* 0x000000ff1100720c */ /* 0x000fca0003f26270 */
[----:B------:R-:W-:Y:S01]  /*3e00*/  @!P0 IMAD.IADD R8, R8, 0x1, -R0 ;  /* 0x0000000108088824 */ /* 0x000fe200078e0a00 */
[C---:B------:R-:W-:Y:S01]  /*3e10*/  ISETP.GT.U32.AND P0, PT, R0.reuse, R5, PT ;  /* 0x000000050000720c */ /* 0x040fe20003f04070 */
[----:B------:R-:W-:Y:S02]  /*3e20*/  @!P3 IMAD.MOV R53, RZ, RZ, -R53 ;  /* 0x000000ffff35b224 */ /* 0x000fe400078e0a35 */
[----:B------:R-:W-:Y:S01]  /*3e30*/  @!P4 IMAD.MOV R54, RZ, RZ, -R54 ;  /* 0x000000ffff36c224 */ /* 0x000fe200078e0a36 */
[----:B------:R-:W-:Y:S01]  /*3e40*/  ISETP.GT.U32.AND P3, PT, R0, R8, PT ;  /* 0x000000080000720c */ /* 0x000fe20003f64070 */
[----:B------:R-:W-:Y:S01]  /*3e50*/  @!P5 IMAD.IADD R4, R4, 0x1, -R0 ;  /* 0x000000010404d824 */ /* 0x000fe200078e0a00 */
[----:B------:R-:W-:Y:S01]  /*3e60*/  ISETP.GT.U32.AND P4, PT, R0, R6, PT ;  /* 0x000000060000720c */ /* 0x000fe20003f84070 */
[----:B------:R-:W-:-:S03]  /*3e70*/  @!P1 IMAD.MOV R57, RZ, RZ, -R57 ;  /* 0x000000ffff399224 */ /* 0x000fc600078e0a39 */
[----:B------:R-:W-:-:S03]  /*3e80*/  ISETP.GT.U32.AND P1, PT, R0, R4, PT ;  /* 0x000000040000720c */ /* 0x000fc60003f24070 */
[----:B------:R-:W-:Y:S01]  /*3e90*/  @!P0 IMAD.IADD R5, R5, 0x1, -R0 ;  /* 0x0000000105058824 */ /* 0x000fe200078e0a00 */
[----:B------:R-:W-:Y:S01]  /*3ea0*/  ISETP.GT.U32.AND P0, PT, R0, R7, PT ;  /* 0x000000070000720c */ /* 0x000fe20003f04070 */
[----:B------:R-:W-:Y:S02]  /*3eb0*/  @!P2 IMAD.MOV R56, RZ, RZ, -R56 ;  /* 0x000000ffff38a224 */ /* 0x000fe400078e0a38 */
[--C-:B------:R-:W-:Y:S01]  /*3ec0*/  @!P3 IMAD.IADD R8, R8, 0x1, -R0.reuse ;  /* 0x000000010808b824 */ /* 0x100fe200078e0a00 */
[----:B------:R-:W-:Y:S02]  /*3ed0*/  ISETP.GT.U32.AND P2, PT, R0, R5, PT ;  /* 0x000000050000720c */ /* 0x000fe40003f44070 */
[----:B------:R-:W-:Y:S02]  /*3ee0*/  @!P4 IADD3 R6, R6, -R0, RZ ;  /* 0x800000000606c210 */ /* 0x000fe40007ffe0ff */
[----:B------:R-:W-:Y:S02]  /*3ef0*/  ISETP.GT.U32.AND P3, PT, R0, R2, PT ;  /* 0x000000020000720c */ /* 0x000fe40003f64070 */
[----:B------:R-:W-:Y:S01]  /*3f00*/  ISETP.GE.AND P4, PT, R9, RZ, PT ;  /* 0x000000ff0900720c */ /* 0x000fe20003f86270 */
[----:B0-----:R-:W-:Y:S01]  /*3f10*/  VIADD R18, R18, 0x7f ;  /* 0x0000007f12127836 */ /* 0x001fe20000000000 */
[----:B-1----:R-:W-:Y:S01]  /*3f20*/  LOP3.LUT R9, R14, 0x7, RZ, 0xc0, !PT ;  /* 0x000000070e097812 */ /* 0x002fe200078ec0ff */
[----:B------:R-:W-:Y:S01]  /*3f30*/  @!P1 IMAD.IADD R4, R4, 0x1, -R0 ;  /* 0x0000000104049824 */ /* 0x000fe200078e0a00 */
[----:B------:R-:W-:Y:S01]  /*3f40*/  ISETP.GE.AND P1, PT, R3, RZ, PT ;  /* 0x000000ff0300720c */ /* 0x000fe20003f26270 */
[----:B------:R-:W-:Y:S01]  /*3f50*/  IMAD.SHL.U32 R16, R14, 0x2, RZ ;  /* 0x000000020e107824 */ /* 0x000fe200078e00ff */
[----:B------:R-:W-:Y:S01]  /*3f60*/  SHF.R.S32.HI R17, RZ, 0x1f, R18 ;  /* 0x0000001fff117819 */ /* 0x000fe20000011412 */
[C---:B------:R-:W-:Y:S01]  /*3f70*/  IMAD R3, R9.reuse, 0x90, RZ ;  /* 0x0000009009037824 */ /* 0x040fe200078e02ff */
[----:B------:R-:W-:Y:S01]  /*3f80*/  ISETP.GE.AND P5, PT, R12, RZ, PT ;  /* 0x000000ff0c00720c */ /* 0x000fe20003fa6270 */
[----:B------:R-:W-:Y:S01]  /*3f90*/  IMAD R15, R9, 0x110, RZ ;  /* 0x00000110090f7824 */ /* 0x000fe200078e02ff */
[----:B------:R-:W-:Y:S01]  /*3fa0*/  LOP3.LUT R12, R14, 0x1f, RZ, 0xc0, !PT ;  /* 0x0000001f0e0c7812 */ /* 0x000fe200078ec0ff */
[--C-:B------:R-:W-:Y:S01]  /*3fb0*/  @!P0 IMAD.IADD R7, R7, 0x1, -R0.reuse ;  /* 0x0000000107078824 */ /* 0x100fe200078e0a00 */
[----:B------:R-:W-:Y:S01]  /*3fc0*/  ISETP.GE.AND P0, PT, R10, RZ, PT ;  /* 0x000000ff0a00720c */ /* 0x000fe20003f06270 */
[----:B------:R-:W-:Y:S01]  /*3fd0*/  IMAD.SHL.U32 R14, R14, 0x40, RZ ;  /* 0x000000400e0e7824 */ /* 0x000fe200078e00ff */
[----:B------:R-:W-:Y:S01]  /*3fe0*/  LEA.HI R17, R17, R18, RZ, 0x7 ;  /* 0x0000001211117211 */ /* 0x000fe200078f38ff */
[----:B------:R-:W-:Y:S01]  /*3ff0*/  @!P2 IMAD.IADD R5, R5, 0x1, -R0 ;  /* 0x000000010505a824 */ /* 0x000fe200078e0a00 */
[----:B------:R-:W-:Y:S01]  /*4000*/  LOP3.LUT R3, R3, 0x10, R16, 0x78, !PT ;  /* 0x0000001003037812 */ /* 0x000fe200078e7810 */
[----:B------:R-:W2:Y:S01]  /*4010*/  LDL.LU R10, [R1+0x1c] ;  /* 0x00001c00010a7983 */ /* 0x000ea20000300800 */
[----:B------:R-:W-:Y:S01]  /*4020*/  ISETP.GE.AND P2, PT, R60, RZ, PT ;  /* 0x000000ff3c00720c */ /* 0x000fe20003f46270 */
[----:B------:R-:W-:Y:S01]  /*4030*/  @!P3 IMAD.IADD R2, R2, 0x1, -R0 ;  /* 0x000000010202b824 */ /* 0x000fe200078e0a00 */
[----:B------:R-:W-:Y:S01]  /*4040*/  LOP3.LUT R15, R15, 0x30, R16, 0x78, !PT ;  /* 0x000000300f0f7812 */ /* 0x000fe200078e7810 */
[----:B------:R-:W3:Y:S01]  /*4050*/  LDL.LU R9, [R1+0xc] ;  /* 0x00000c0001097983 */ /* 0x000ee20000300800 */
[----:B------:R-:W-:-:S02]  /*4060*/  ISETP.GE.AND P3, PT, R61, RZ, PT ;  /* 0x000000ff3d00720c */ /* 0x000fc40003f66270 */
[----:B------:R-:W-:Y:S01]  /*4070*/  LOP3.LUT R3, R3, 0x400, R14, 0xf8, !PT ;  /* 0x0000040003037812 */ /* 0x000fe200078ef80e */
[----:B------:R-:W4:Y:S04]  /*4080*/  LDL.LU R60, [R1+0x8] ;  /* 0x00000800013c7983 */ /* 0x000f280000300800 */
[----:B------:R-:W4:Y:S04]  /*4090*/  LDL.LU R61, [R1+0x4] ;  /* 0x00000400013d7983 */ /* 0x000f280000300800 */
[----:B------:R-:W4:Y:S04]  /*40a0*/  LDL.LU R18, [R1+0x16e4] ;  /* 0x0016e40001127983 */ /* 0x000f280000300800 */
[----:B------:R-:W4:Y:S04]  /*40b0*/  LDL.LU R17, [R1+0x16e0] ;  /* 0x0016e00001117983 */ /* 0x000f280000300800 */
[----:B------:R-:W4:Y:S04]  /*40c0*/  LDL.LU R16, [R1+0x16dc] ;  /* 0x0016dc0001107983 */ /* 0x000f280000300800 */
[----:B------:R-:W4:Y:S04]  /*40d0*/  LDL.LU R15, [R1+0x16d8] ;  /* 0x0016d800010f7983 */ /* 0x000f280000300800 */
[----:B------:R-:W4:Y:S04]  /*40e0*/  LDL.LU R14, [R1+0x16d4] ;  /* 0x0016d400010e7983 */ /* 0x000f280000300800 */
[----:B------:R-:W2:Y:S01]  /*40f0*/  LDL.LU R3, [R1+0x16d0] ;  /* 0x0016d00001037983 */ /* 0x000ea20000300800 */
[----:B------:R-:W-:Y:S01]  /*4100*/  @!P6 IMAD.MOV R55, RZ, RZ, -R55 ;  /* 0x000000ffff37e224 */ /* 0x000fe200078e0a37 */
[----:B------:R-:W-:-:S02]  /*4110*/  ISETP.GE.AND P6, PT, R11, RZ, PT ;  /* 0x000000ff0b00720c */ /* 0x000fc40003fc6270 */
[----:B------:R-:W0:Y:S01]  /*4120*/  LDC R11, c[0x0][0x23c] ;  /* 0x00008f00ff0b7b82 */ /* 0x000e220000000800 */
[----:B------:R-:W-:-:S10]  /*4130*/  @!P5 IMAD.MOV R59, RZ, RZ, -R59 ;  /* 0x000000ffff3bd224 */ /* 0x000fd400078e0a3b */
[----:B------:R-:W-:Y:S01]  /*4140*/  @!P6 IMAD.MOV R58, RZ, RZ, -R58 ;  /* 0x000000ffff3ae224 */ /* 0x000fe200078e0a3a */
[----:B------:R-:W-:Y:S01]  /*4150*/  ISETP.GT.U32.AND P6, PT, R0, R2, PT ;  /* 0x000000020000720c */ /* 0x000fe20003fc4070 */
[----:B0-----:R-:W-:-:S04]  /*4160*/  IMAD R12, R12, R11, RZ ;  /* 0x0000000b0c0c7224 */ /* 0x001fc800078e02ff */
[----:B------:R-:W-:-:S08]  /*4170*/  IMAD R12, R11, 0x20, R12 ;  /* 0x000000200b0c7824 */ /* 0x000fd000078e020c */
[----:B------:R-:W-:Y:S02]  /*4180*/  @!P6 IMAD.IADD R2, R2, 0x1, -R0 ;  /* 0x000000010202e824 */ /* 0x000fe400078e0a00 */
[----:B------:R-:W-:Y:S01]  /*4190*/  IMAD R11, R11, 0x20, R12 ;  /* 0x000000200b0b7824 */ /* 0x000fe200078e020c */
[----:B------:R-:W4:Y:S01]  /*41a0*/  LDL.LU R0, [R1] ;  /* 0x0000000001007983 */ /* 0x000f220000300800 */
[----:B------:R-:W-:-:S03]  /*41b0*/  ISETP.GE.AND P6, PT, R13, RZ, PT ;  /* 0x000000ff0d00720c */ /* 0x000fc60003fc6270 */
[----:B------:R-:W4:Y:S04]  /*41c0*/  LDL.LU R13, [R1+0x16cc] ;  /* 0x0016cc00010d7983 */ /* 0x000f280000300800 */
[----:B------:R-:W4:Y:S04]  /*41d0*/  LDL.LU R12, [R1+0x16c8] ;  /* 0x0016c800010c7983 */ /* 0x000f280000300800 */
[----:B------:R-:W4:Y:S01]  /*41e0*/  LDL.LU R11, [R1+0x16c4] ;  /* 0x0016c400010b7983 */ /* 0x000f220000300800 */
[----:B--2---:R-:W-:Y:S02]  /*41f0*/  ISETP.NE.AND P5, PT, R3, RZ, PT ;  /* 0x000000ff0300720c */ /* 0x004fe40003fa5270 */
[----:B------:R-:W-:-:S04]  /*4200*/  LOP3.LUT R3, RZ, R3, RZ, 0x33, !PT ;  /* 0x00000003ff037212 */ /* 0x000fc800078e33ff */
[C---:B------:R-:W-:Y:S02]  /*4210*/  SEL R10, R3.reuse, R10, !P5 ;  /* 0x0000000a030a7207 */ /* 0x040fe40006800000 */
[C---:B---3--:R-:W-:Y:S02]  /*4220*/  SEL R9, R3.reuse, R9, !P5 ;  /* 0x0000000903097207 */ /* 0x048fe40006800000 */
[C---:B----4-:R-:W-:Y:S01]  /*4230*/  SEL R60, R3.reuse, R60, !P5 ;  /* 0x0000003c033c7207 */ /* 0x050fe20006800000 */
[----:B------:R0:W-:Y:S01]  /*4240*/  STL [R1+0x3c], R10 ;  /* 0x00003c0a01007387 */ /* 0x0001e20000100800 */
[----:B------:R-:W-:-:S03]  /*4250*/  SEL R61, R3, R61, !P5 ;  /* 0x0000003d033d7207 */ /* 0x000fc60006800000 */
[----:B0-----:R-:W2:Y:S04]  /*4260*/  LDL.LU R10, [R1+0x16c0] ;  /* 0x0016c000010a7983 */ /* 0x001ea80000300800 */
[----:B------:R0:W-:Y:S04]  /*4270*/  STL [R1+0x38], R9 ;  /* 0x0000380901007387 */ /* 0x0001e80000100800 */
[----:B0-----:R-:W3:Y:S04]  /*4280*/  LDL.LU R9, [R1+0x16bc] ;  /* 0x0016bc0001097983 */ /* 0x001ee80000300800 */
[----:B------:R0:W-:Y:S04]  /*4290*/  STL [R1+0x34], R60 ;  /* 0x0000343c01007387 */ /* 0x0001e80000100800 */
[----:B0-----:R-:W4:Y:S04]  /*42a0*/  LDL.LU R60, [R1+0x16b8] ;  /* 0x0016b800013c7983 */ /* 0x001f280000300800 */
[----:B------:R0:W-:Y:S04]  /*42b0*/  STL [R1+0x30], R61 ;  /* 0x0000303d01007387 */ /* 0x0001e80000100800 */
[----:B0-----:R-:W4:Y:S01]  /*42c0*/  LDL.LU R61, [R1+0x16b4] ;  /* 0x0016b400013d7983 */ /* 0x001f220000300800 */
[----:B------:R-:W-:-:S05]  /*42d0*/  SEL R0, R3, R0, !P5 ;  /* 0x0000000003007207 */ /* 0x000fca0006800000 */
[----:B------:R3:W-:Y:S01]  /*42e0*/  STL [R1+0x2c], R0 ;  /* 0x00002c0001007387 */ /* 0x0007e20000100800 */
[C---:B--2---:R-:W-:Y:S02]  /*42f0*/  SEL R10, R3.reuse, R10, !P5 ;  /* 0x0000000a030a7207 */ /* 0x044fe40006800000 */
[C---:B---3--:R-:W-:Y:S02]  /*4300*/  SEL R0, R3.reuse, R9, !P5 ;  /* 0x0000000903007207 */ /* 0x048fe40006800000 */
[C---:B------:R-:W-:Y:S02]  /*4310*/  SEL R9, R3.reuse, R11, !P5 ;  /* 0x0000000b03097207 */ /* 0x040fe40006800000 */
[C---:B----4-:R-:W-:Y:S02]  /*4320*/  SEL R60, R3.reuse, R60, !P5 ;  /* 0x0000003c033c7207 */ /* 0x050fe40006800000 */
[----:B------:R-:W-:-:S05]  /*4330*/  SEL R61, R3, R61, !P5 ;  /* 0x0000003d033d7207 */ /* 0x000fca0006800000 */
[----:B------:R-:W-:Y:S04]  /*4340*/  STL [R1+0x28], R61 ;  /* 0x0000283d01007387 */ /* 0x000fe80000100800 */
[----:B------:R-:W-:Y:S04]  /*4350*/  STL [R1+0x24], R60 ;  /* 0x0000243c01007387 */ /* 0x000fe80000100800 */
[----:B------:R0:W-:Y:S04]  /*4360*/  STL [R1+0x20], R0 ;  /* 0x0000200001007387 */ /* 0x0001e80000100800 */
[----:B------:R1:W-:Y:S01]  /*4370*/  STL [R1+0x1c], R10 ;  /* 0x00001c0a01007387 */ /* 0x0003e20000100800 */
[----:B0-----:R-:W-:-:S03]  /*4380*/  SEL R0, R3, R12, !P5 ;  /* 0x0000000c03007207 */ /* 0x001fc60006800000 */
[----:B------:R0:W-:Y:S01]  /*4390*/  STL [R1+0x18], R9 ;  /* 0x0000180901007387 */ /* 0x0001e20000100800 */
[----:B-1----:R-:W-:-:S03]  /*43a0*/  SEL R10, R3, R13, !P5 ;  /* 0x0000000d030a7207 */ /* 0x002fc60006800000 */
[----:B------:R1:W-:Y:S01]  /*43b0*/  STL [R1+0xc], R0 ;  /* 0x00000c0001007387 */ /* 0x0003e20000100800 */
[C---:B------:R-:W-:Y:S02]  /*43c0*/  SEL R61, R3.reuse, R16, !P5 ;  /* 0x00000010033d7207 */ /* 0x040fe40006800000 */
[C---:B0-----:R-:W-:Y:S01]  /*43d0*/  SEL R9, R3.reuse, R14, !P5 ;  /* 0x0000000e03097207 */ /* 0x041fe20006800000 */
[----:B------:R-:W-:Y:S01]  /*43e0*/  STL [R1+0x8], R10 ;  /* 0x0000080a01007387 */ /* 0x000fe20000100800 */
[----:B------:R-:W0:Y:S01]  /*43f0*/  S2R R11, SR_TID.X ;  /* 0x00000000000b7919 */ /* 0x000e220000002100 */
[C---:B-1----:R-:W-:Y:S01]  /*4400*/  SEL R0, R3.reuse, R15, !P5 ;  /* 0x0000000f03007207 */ /* 0x042fe20006800000 */
[----:B------:R-:W1:Y:S01]  /*4410*/  LDC R14, c[0x0][0x23c] ;  /* 0x00008f00ff0e7b82 */ /* 0x000e620000000800 */
[----:B------:R-:W2:Y:S04]  /*4420*/  LDL.LU R60, [R1+0x38] ;  /* 0x00003800013c7983 */ /* 0x000ea80000300800 */
[----:B------:R-:W-:Y:S04]  /*4430*/  STL [R1+0x4], R9 ;  /* 0x0000040901007387 */ /* 0x000fe80000100800 */
[----:B------:R-:W-:Y:S04]  /*4440*/  STL [R1], R0 ;  /* 0x0000000001007387 */ /* 0x000fe80000100800 */
[----:B------:R3:W-:Y:S04]  /*4450*/  STL [R1+0x16a0], R61 ;  /* 0x0016a03d01007387 */ /* 0x0007e80000100800 */
[----:B---3--:R-:W3:Y:S04]  /*4460*/  LDL.LU R61, [R1+0x24] ;  /* 0x00002400013d7983 */ /* 0x008ee80000300800 */
[----:B---3--:R3:W-:Y:S04]  /*4470*/  STL [R1+0x16a4], R61 ;  /* 0x0016a43d01007387 */ /* 0x0087e80000100800 */
[----:B---3--:R-:W3:Y:S04]  /*4480*/  LDL.LU R61, [R1+0x28] ;  /* 0x00002800013d7983 */ /* 0x008ee80000300800 */
[----:B---3--:R3:W-:Y:S04]  /*4490*/  STL [R1+0x16a8], R61 ;  /* 0x0016a83d01007387 */ /* 0x0087e80000100800 */
[----:B---3--:R-:W3:Y:S04]  /*44a0*/  LDL.LU R61, [R1+0x2c] ;  /* 0x00002c00013d7983 */ /* 0x008ee80000300800 */
[----:B---3--:R3:W-:Y:S04]  /*44b0*/  STL [R1+0x16ac], R61 ;  /* 0x0016ac3d01007387 */ /* 0x0087e80000100800 */
[----:B---3--:R-:W3:Y:S01]  /*44c0*/  LDL.LU R61, [R1+0x30] ;  /* 0x00003000013d7983 */ /* 0x008ee20000300800 */
[----:B------:R-:W-:-:S02]  /*44d0*/  SEL R13, R3, R30, !P5 ;  /* 0x0000001e030d7207 */ /* 0x000fc40006800000 */
[----:B------:R-:W4:Y:S01]  /*44e0*/  LDC R30, c[0x0][0x23c] ;  /* 0x00008f00ff1e7b82 */ /* 0x000f220000000800 */
[C---:B------:R-:W-:Y:S02]  /*44f0*/  SEL R9, R3.reuse, R43, !P5 ;  /* 0x0000002b03097207 */ /* 0x040fe40006800000 */
[----:B------:R-:W1:Y:S01]  /*4500*/  S2R R43, SR_TID.X ;  /* 0x00000000002b7919 */ /* 0x000e620000002100 */
[----:B------:R-:W-:Y:S01]  /*4510*/  @!P0 IMAD.MOV R8, RZ, RZ, -R8 ;  /* 0x000000ffff088224 */ /* 0x000fe200078e0a08 */
[----:B------:R-:W-:Y:S01]  /*4520*/  SEL R15, R3, R17, !P5 ;  /* 0x00000011030f7207 */ /* 0x000fe20006800000 */
[----:B------:R-:W-:Y:S01]  /*4530*/  @!P4 IMAD.MOV R7, RZ, RZ, -R7 ;  /* 0x000000ffff07c224 */ /* 0x000fe200078e0a07 */
[----:B0-----:R-:W-:Y:S01]  /*4540*/  LOP3.LUT R17, R11, 0x1f, RZ, 0xc0, !PT ;  /* 0x0000001f0b117812 */ /* 0x001fe200078ec0ff */
[----:B------:R-:W-:Y:S02]  /*4550*/  @!P2 IMAD.MOV R6, RZ, RZ, -R6 ;  /* 0x000000ffff06a224 */ /* 0x000fe400078e0a06 */
[----:B------:R-:W-:-:S02]  /*4560*/  @!P3 IMAD.MOV R5, RZ, RZ, -R5 ;  /* 0x000000ffff05b224 */ /* 0x000fc400078e0a05 */
[----:B------:R-:W-:Y:S02]  /*4570*/  @!P1 IMAD.MOV R4, RZ, RZ, -R4 ;  /* 0x000000ffff049224 */ /* 0x000fe400078e0a04 */
[----:B------:R-:W-:Y:S01]  /*4580*/  @!P6 IMAD.MOV R2, RZ, RZ, -R2 ;  /* 0x000000ffff02e224 */ /* 0x000fe200078e0a02 */
[----:B------:R-:W-:Y:S02]  /*4590*/  SEL R0, R3, R42, !P5 ;  /* 0x0000002a03007207 */ /* 0x000fe40006800000 */
[----:B------:R-:W-:Y:S02]  /*45a0*/  LOP3.LUT R42, R11, 0x1f, RZ, 0xc0, !PT ;  /* 0x0000001f0b2a7812 */ /* 0x000fe400078ec0ff */
[C---:B------:R-:W-:Y:S02]  /*45b0*/  SEL R18, R3.reuse, R18, !P5 ;  /* 0x0000001203127207 */ /* 0x040fe40006800000 */
[C---:B------:R-:W-:Y:S02]  /*45c0*/  SEL R19, R3.reuse, R19, !P5 ;  /* 0x0000001303137207 */ /* 0x040fe40006800000 */
[----:B------:R-:W-:Y:S01]  /*45d0*/  SEL R20, R3, R20, !P5 ;  /* 0x0000001403147207 */ /* 0x000fe20006800000 */
[----:B----4-:R-:W-:Y:S01]  /*45e0*/  IMAD R16, R17, R30, RZ ;  /* 0x0000001e11107224 */ /* 0x010fe200078e02ff */
[----:B------:R-:W-:-:S02]  /*45f0*/  SEL R21, R3, R21, !P5 ;  /* 0x0000001503157207 */ /* 0x000fc40006800000 */
[C---:B------:R-:W-:Y:S02]  /*4600*/  SEL R22, R3.reuse, R22, !P5 ;  /* 0x0000001603167207 */ /* 0x040fe40006800000 */
[C---:B------:R-:W-:Y:S02]  /*4610*/  SEL R23, R3.reuse, R23, !P5 ;  /* 0x0000001703177207 */ /* 0x040fe40006800000 */
[C---:B------:R-:W-:Y:S02]  /*4620*/  SEL R24, R3.reuse, R24, !P5 ;  /* 0x0000001803187207 */ /* 0x040fe40006800000 */
[C---:B------:R-:W-:Y:S02]  /*4630*/  SEL R25, R3.reuse, R25, !P5 ;  /* 0x0000001903197207 */ /* 0x040fe40006800000 */
[C---:B------:R-:W-:Y:S02]  /*4640*/  SEL R26, R3.reuse, R26, !P5 ;  /* 0x0000001a031a7207 */ /* 0x040fe40006800000 */
        /* <DEDUP_REMOVED lines=15> */
[C---:B------:R-:W-:Y:S01]  /*4740*/  SEL R45, R3.reuse, R45, !P5 ;  /* 0x0000002d032d7207 */ /* 0x040fe20006800000 */
[----:B---3--:R0:W-:Y:S04]  /*4750*/  STL [R1+0x16b0], R61 ;  /* 0x0016b03d01007387 */ /* 0x0081e80000100800 */
[----:B0-----:R-:W3:Y:S01]  /*4760*/  LDL.LU R61, [R1+0x34] ;  /* 0x00003400013d7983 */ /* 0x001ee20000300800 */
        /* <DEDUP_REMOVED lines=19> */
[----:B------:R-:W-:Y:S01]  /*48a0*/  SEL R11, R3, R2, !P5 ;  /* 0x00000002030b7207 */ /* 0x000fe20006800000 */
[----:B------:R-:W-:Y:S01]  /*48b0*/  IMAD R3, R17, R30, RZ ;  /* 0x0000001e11037224 */ /* 0x000fe200078e02ff */
[----:B-1----:R-:W-:Y:S01]  /*48c0*/  LOP3.LUT R43, R43, 0x1f, RZ, 0xc0, !PT ;  /* 0x0000001f2b2b7812 */ /* 0x002fe200078ec0ff */
[----:B------:R-:W0:Y:S01]  /*48d0*/  LDC R17, c[0x0][0x23c] ;  /* 0x00008f00ff117b82 */ /* 0x000e220000000800 */
[CC--:B------:R-:W-:Y:S01]  /*48e0*/  IMAD R31, R42.reuse, R14.reuse, RZ ;  /* 0x0000000e2a1f7224 */ /* 0x0c0fe200078e02ff */
[----:B------:R-:W4:Y:S01]  /*48f0*/  LDL.LU R44, [R1+0x3c] ;  /* 0x00003c00012c7983 */ /* 0x000f220000300800 */
[----:B------:R-:W-:Y:S02]  /*4900*/  IMAD R42, R42, R14, RZ ;  /* 0x0000000e2a2a7224 */ /* 0x000fe400078e02ff */
[----:B------:R-:W-:-:S03]  /*4910*/  IMAD R31, R14, 0x20, R31 ;  /* 0x000000200e1f7824 */ /* 0x000fc600078e021f */
[----:B------:R-:W-:Y:S02]  /*4920*/  LEA R2, P0, R42, UR8, 0x1 ;  /* 0x000000082a027c11 */ /* 0x000fe4000f8008ff */
[----:B------:R-:W-:Y:S02]  /*4930*/  LEA R42, P1, R31, UR8, 0x1 ;  /* 0x000000081f2a7c11 */ /* 0x000fe4000f8208ff */
[----:B------:R-:W1:Y:S01]  /*4940*/  S2R R31, SR_TID.X ;  /* 0x00000000001f7919 */ /* 0x000e620000002100 */
[----:B0-----:R-:W-:-:S04]  /*4950*/  IMAD R43, R43, R17, RZ ;  /* 0x000000112b2b7224 */ /* 0x001fc800078e02ff */
[----:B------:R-:W-:Y:S02]  /*4960*/  IMAD R43, R17, 0x20, R43 ;  /* 0x00000020112b7824 */ /* 0x000fe400078e022b */
[----:B------:R-:W0:Y:S01]  /*4970*/  LDC R17, c[0x0][0x23c] ;  /* 0x00008f00ff117b82 */ /* 0x000e220000000800 */
[----:B------:R-:W-:Y:S01]  /*4980*/  IMAD R16, R30, 0x20, R16 ;  /* 0x000000201e107824 */ /* 0x000fe200078e0210 */
[----:B------:R-:W-:-:S04]  /*4990*/  LEA.HI.X.SX32 R3, R3, UR9, 0x1, P0 ;  /* 0x0000000903037c11 */ /* 0x000fc800080f0eff */
[----:B------:R-:W-:Y:S02]  /*49a0*/  LEA R16, R30, R16, 0x5 ;  /* 0x000000101e107211 */ /* 0x000fe400078e28ff */
[----:B-1----:R-:W-:-:S03]  /*49b0*/  LOP3.LUT R31, R31, 0x1f, RZ, 0xc0, !PT ;  /* 0x0000001f1f1f7812 */ /* 0x002fc600078ec0ff */
[----:B------:R-:W-:Y:S01]  /*49c0*/  IMAD R14, R30, 0x20, R16 ;  /* 0x000000201e0e7824 */ /* 0x000fe200078e0210 */
[----:B------:R1:W-:Y:S01]  /*49d0*/  STL [R1+0x166c], R2 ;  /* 0x00166c0201007387 */ /* 0x0003e20000100800 */
[----:B0-----:R-:W-:Y:S01]  /*49e0*/  IMAD R31, R31, R17, RZ ;  /* 0x000000111f1f7224 */ /* 0x001fe200078e02ff */
[----:B------:R-:W-:Y:S02]  /*49f0*/  LEA R30, P2, R16, UR8, 0x1 ;  /* 0x00000008101e7c11 */ /* 0x000fe4000f8408ff */
[----:B-1----:R-:W2:Y:S01]  /*4a00*/  LDL.LU R2, [R1] ;  /* 0x0000000001027983 */ /* 0x002ea20000300800 */
[----:B------:R-:W-:Y:S01]  /*4a10*/  IMAD R31, R17, 0x20, R31 ;  /* 0x00000020111f7824 */ /* 0x000fe200078e021f */
[----:B------:R-:W-:Y:S02]  /*4a20*/  LEA.HI.X.SX32 R43, R43, UR9, 0x1, P1 ;  /* 0x000000092b2b7c11 */ /* 0x000fe400088f0eff */
[----:B------:R0:W-:Y:S01]  /*4a30*/  STL [R1+0x1668], R3 ;  /* 0x0016680301007387 */ /* 0x0001e20000100800 */
[----:B------:R-:W-:Y:S01]  /*4a40*/  IMAD R31, R17, 0x20, R31 ;  /* 0x00000020111f7824 */ /* 0x000fe200078e021f */
[----:B------:R-:W-:-:S04]  /*4a50*/  LEA R16, P3, R14, UR8, 0x1 ;  /* 0x000000080e107c11 */ /* 0x000fc8000f8608ff */
[----:B------:R-:W-:Y:S01]  /*4a60*/  LEA.HI.X.SX32 R31, R31, UR9, 0x1, P2 ;  /* 0x000000091f1f7c11 */ /* 0x000fe200090f0eff */
[----:B0-----:R-:W4:Y:S04]  /*4a70*/  LDL.LU R3, [R1+0x4] ;  /* 0x0000040001037983 */ /* 0x001f280000300800 */
[----:B------:R0:W-:Y:S01]  /*4a80*/  STL [R1+0x1684], R42 ;  /* 0x0016842a01007387 */ /* 0x0001e20000100800 */
[----:B------:R-:W-:Y:S01]  /*4a90*/  LEA.HI.X.SX32 R17, R14, UR9, 0x1, P3 ;  /* 0x000000090e117c11 */ /* 0x000fe200098f0eff */
[----:B---3--:R-:W-:Y:S02]  /*4aa0*/  IMAD R61, R61, UR5, RZ ;  /* 0x000000053d3d7c24 */ /* 0x008fe4000f8e02ff */
[----:B0-----:R-:W3:Y:S01]  /*4ab0*/  LDL.LU R42, [R1+0x8] ;  /* 0x00000800012a7983 */ /* 0x001ee20000300800 */
[----:B------:R-:W-:Y:S01]  /*4ac0*/  IMAD R37, R37, UR5, RZ ;  /* 0x0000000525257c24 */ /* 0x000fe2000f8e02ff */
[----:B------:R-:W-:-:S02]  /*4ad0*/  ULDC.64 UR8, c[0x0][0x210] ;  /* 0x0000840000087ab9 */ /* 0x000fc40000000a00 */
[----:B------:R0:W-:Y:S04]  /*4ae0*/  STL [R1+0x1680], R43 ;  /* 0x0016802b01007387 */ /* 0x0001e80000100800 */
[----:B0-----:R-:W2:Y:S04]  /*4af0*/  LDL.LU R43, [R1+0xc] ;  /* 0x00000c00012b7983 */ /* 0x001ea80000300800 */
[----:B------:R0:W-:Y:S04]  /*4b00*/  STL [R1+0x168c], R30 ;  /* 0x00168c1e01007387 */ /* 0x0001e80000100800 */
[----:B0-----:R-:W4:Y:S04]  /*4b10*/  LDL.LU R30, [R1+0x18] ;  /* 0x00001800011e7983 */ /* 0x001f280000300800 */
[----:B------:R0:W-:Y:S04]  /*4b20*/  STL [R1+0x1688], R31 ;  /* 0x0016881f01007387 */ /* 0x0001e80000100800 */
[----:B0-----:R-:W3:Y:S04]  /*4b30*/  LDL.LU R31, [R1+0x1c] ;  /* 0x00001c00011f7983 */ /* 0x001ee80000300800 */
[----:B------:R-:W2:Y:S04]  /*4b40*/  LDL.LU R14, [R1+0x20] ;  /* 0x00002000010e7983 */ /* 0x000ea80000300800 */
[----:B------:R0:W-:Y:S04]  /*4b50*/  STL [R1+0x94], R61 ;  /* 0x0000943d01007387 */ /* 0x0001e80000100800 */
[----:B0-----:R-:W4:Y:S02]  /*4b60*/  LDL.LU R61, [R1+0x16b0] ;  /* 0x0016b000013d7983 */ /* 0x001f240000300800 */
[----:B----4-:R-:W-:-:S05]  /*4b70*/  IMAD R61, R61, UR5, RZ ;  /* 0x000000053d3d7c24 */ /* 0x010fca000f8e02ff */
[----:B------:R0:W-:Y:S04]  /*4b80*/  STL [R1+0xa8], R61 ;  /* 0x0000a83d01007387 */ /* 0x0001e80000100800 */
[----:B0-----:R-:W4:Y:S02]  /*4b90*/  LDL.LU R61, [R1+0x16ac] ;  /* 0x0016ac00013d7983 */ /* 0x001f240000300800 */
[----:B----4-:R-:W-:-:S05]  /*4ba0*/  IMAD R61, R61, UR5, RZ ;  /* 0x000000053d3d7c24 */ /* 0x010fca000f8e02ff */
[----:B------:R0:W-:Y:S04]  /*4bb0*/  STL [R1+0xc0], R61 ;  /* 0x0000c03d01007387 */ /* 0x0001e80000100800 */
[----:B0-----:R-:W4:Y:S02]  /*4bc0*/  LDL.LU R61, [R1+0x16a8] ;  /* 0x0016a800013d7983 */ /* 0x001f240000300800 */
[----:B----4-:R-:W-:-:S05]  /*4bd0*/  IMAD R61, R61, UR5, RZ ;  /* 0x000000053d3d7c24 */ /* 0x010fca000f8e02ff */
[----:B------:R0:W-:Y:S04]  /*4be0*/  STL [R1+0xd4], R61 ;  /* 0x0000d43d01007387 */ /* 0x0001e80000100800 */
[----:B0-----:R-:W4:Y:S01]  /*4bf0*/  LDL.LU R61, [R1+0x16a4] ;  /* 0x0016a400013d7983 */ /* 0x001f220000300800 */
[----:B--2---:R-:W-:Y:S02]  /*4c00*/  IMAD R14, R14, UR5, RZ ;  /* 0x000000050e0e7c24 */ /* 0x004fe4000f8e02ff */
[----:B---3--:R-:W-:Y:S02]  /*4c10*/  IMAD R31, R31, UR5, RZ ;  /* 0x000000051f1f7c24 */ /* 0x008fe4000f8e02ff */
[----:B----4-:R-:W-:-:S05]  /*4c20*/  IMAD R61, R61, UR5, RZ ;  /* 0x000000053d3d7c24 */ /* 0x010fca000f8e02ff */
[----:B------:R0:W-:Y:S04]  /*4c30*/  STL [R1+0xf0], R61 ;  /* 0x0000f03d01007387 */ /* 0x0001e80000100800 */
[----:B0-----:R-:W2:Y:S04]  /*4c40*/  LDL.LU R61, [R1+0x16a0] ;  /* 0x0016a000013d7983 */ /* 0x001ea80000300800 */
[----:B------:R0:W-:Y:S04]  /*4c50*/  STL [R1+0x10c], R14 ;  /* 0x00010c0e01007387 */ /* 0x0001e80000100800 */
[----:B------:R1:W-:Y:S01]  /*4c60*/  STL [R1+0x11c], R31 ;  /* 0x00011c1f01007387 */ /* 0x0003e20000100800 */
[----:B0-----:R-:W-:-:S02]  /*4c70*/  IMAD R14, R30, UR5, RZ ;  /* 0x000000051e0e7c24 */ /* 0x001fc4000f8e02ff */
[----:B------:R-:W-:Y:S02]  /*4c80*/  IMAD R30, R42, UR5, RZ ;  /* 0x000000052a1e7c24 */ /* 0x000fe4000f8e02ff */
[----:B-1----:R-:W-:Y:S01]  /*4c90*/  IMAD R31, R43, UR5, RZ ;  /* 0x000000052b1f7c24 */ /* 0x002fe2000f8e02ff */
[----:B------:R0:W-:Y:S01]  /*4ca0*/  STL [R1+0x124], R14 ;  /* 0x0001240e01007387 */ /* 0x0001e20000100800 */
[----:B------:R-:W-:-:S03]  /*4cb0*/  IMAD R2, R2, UR5, RZ ;  /* 0x0000000502027c24 */ /* 0x000fc6000f8e02ff */
[----:B------:R-:W-:Y:S01]  /*4cc0*/  STL [R1+0x128], R31 ;  /* 0x0001281f01007387 */ /* 0x000fe20000100800 */
[----:B0-----:R-:W-:-:S03]  /*4cd0*/  IMAD R14, R3, UR5, RZ ;  /* 0x00000005030e7c24 */ /* 0x001fc6000f8e02ff */
[----:B------:R-:W-:Y:S04]  /*4ce0*/  STL [R1+0x120], R30 ;  /* 0x0001201e01007387 */ /* 0x000fe80000100800 */
[----:B------:R0:W-:Y:S04]  /*4cf0*/  STL [R1+0x118], R14 ;  /* 0x0001180e01007387 */ /* 0x0001e80000100800 */
[----:B------:R1:W-:Y:S01]  /*4d00*/  STL [R1+0x114], R2 ;  /* 0x0001140201007387 */ /* 0x0003e20000100800 */
[----:B0-----:R-:W-:Y:S02]  /*4d10*/  IMAD R14, R15, UR5, RZ ;  /* 0x000000050f0e7c24 */ /* 0x001fe4000f8e02ff */
[----:B-1----:R-:W-:-:S02]  /*4d20*/  IMAD R2, R18, UR5, RZ ;  /* 0x0000000512027c24 */ /* 0x002fc4000f8e02ff */
[----:B------:R-:W-:Y:S02]  /*4d30*/  IMAD R15, R27, UR5, RZ ;  /* 0x000000051b0f7c24 */ /* 0x000fe4000f8e02ff */
[----:B------:R-:W-:Y:S02]  /*4d40*/  IMAD R42, R33, UR5, RZ ;  /* 0x00000005212a7c24 */ /* 0x000fe4000f8e02ff */
[----:B------:R-:W-:Y:S02]  /*4d50*/  IMAD R43, R34, UR5, RZ ;  /* 0x00000005222b7c24 */ /* 0x000fe4000f8e02ff */
[----:B------:R-:W-:Y:S02]  /*4d60*/  IMAD R38, R38, UR5, RZ ;  /* 0x0000000526267c24 */ /* 0x000fe4000f8e02ff */
[----:B------:R-:W-:Y:S02]  /*4d70*/  IMAD R39, R39, UR5, RZ ;  /* 0x0000000527277c24 */ /* 0x000fe4000f8e02ff */
[----:B------:R-:W-:-:S02]  /*4d80*/  IMAD R40, R40, UR5, RZ ;  /* 0x0000000528287c24 */ /* 0x000fc4000f8e02ff */
[----:B------:R-:W-:Y:S02]  /*4d90*/  IMAD R34, R0, UR5, RZ ;  /* 0x0000000500227c24 */ /* 0x000fe4000f8e02ff */
[----:B------:R-:W-:Y:S02]  /*4da0*/  IMAD R0, R45, UR5, RZ ;  /* 0x000000052d007c24 */ /* 0x000fe4000f8e02ff */
[----:B------:R-:W-:Y:S02]  /*4db0*/  IMAD R33, R9, UR5, RZ ;  /* 0x0000000509217c24 */ /* 0x000fe4000f8e02ff */
[----:B------:R-:W-:Y:S02]  /*4dc0*/  IMAD R9, R47, UR5, RZ ;  /* 0x000000052f097c24 */ /* 0x000fe4000f8e02ff */
[----:B--2---:R-:W-:-:S05]  /*4dd0*/  IMAD R3, R61, UR5, RZ ;  /* 0x000000053d037c24 */ /* 0x004fca000f8e02ff */
[----:B------:R0:W-:Y:S04]  /*4de0*/  STL [R1+0x110], R3 ;  /* 0x0001100301007387 */ /* 0x0001e80000100800 */
[----:B------:R1:W-:Y:S01]  /*4df0*/  STL [R1+0x108], R14 ;  /* 0x0001080e01007387 */ /* 0x0003e20000100800 */
[----:B0-----:R-:W-:-:S03]  /*4e00*/  IMAD R3, R19, UR5, RZ ;  /* 0x0000000513037c24 */ /* 0x001fc6000f8e02ff */
[----:B------:R0:W-:Y:S01]  /*4e10*/  STL [R1+0x104], R2 ;  /* 0x0001040201007387 */ /* 0x0001e20000100800 */
[----:B-1----:R-:W-:-:S03]  /*4e20*/  IMAD R14, R20, UR5, RZ ;  /* 0x00000005140e7c24 */ /* 0x002fc6000f8e02ff */
[----:B------:R1:W-:Y:S04]  /*4e30*/  STL [R1+0x100], R3 ;  /* 0x0001000301007387 */ /* 0x0003e80000100800 */
[----:B------:R2:W-:Y:S01]  /*4e40*/  STL [R1+0xfc], R14 ;  /* 0x0000fc0e01007387 */ /* 0x0005e20000100800 */
[----:B0-----:R-:W-:Y:S02]  /*4e50*/  IMAD R2, R21, UR5, RZ ;  /* 0x0000000515027c24 */ /* 0x001fe4000f8e02ff */
[----:B-1----:R-:W-:-:S03]  /*4e60*/  IMAD R3, R22, UR5, RZ ;  /* 0x0000000516037c24 */ /* 0x002fc6000f8e02ff */
[----:B------:R0:W-:Y:S01]  /*4e70*/  STL [R1+0xf8], R2 ;  /* 0x0000f80201007387 */ /* 0x0001e20000100800 */
[----:B--2---:R-:W-:-:S03]  /*4e80*/  IMAD R14, R23, UR5, RZ ;  /* 0x00000005170e7c24 */ /* 0x004fc6000f8e02ff */
[----:B------:R1:W-:Y:S04]  /*4e90*/  STL [R1+0xf4], R3 ;  /* 0x0000f40301007387 */ /* 0x0003e80000100800 */
[----:B------:R2:W-:Y:S01]  /*4ea0*/  STL [R1+0xec], R14 ;  /* 0x0000ec0e01007387 */ /* 0x0005e20000100800 */
[----:B0-----:R-:W-:Y:S02]  /*4eb0*/  IMAD R2, R24, UR5, RZ ;  /* 0x0000000518027c24 */ /* 0x001fe4000f8e02ff */
[----:B-1----:R-:W-:-:S03]  /*4ec0*/  IMAD R3, R25, UR5, RZ ;  /* 0x0000000519037c24 */ /* 0x002fc6000f8e02ff */
[----:B------:R-:W-:Y:S01]  /*4ed0*/  STL [R1+0xe8], R2 ;  /* 0x0000e80201007387 */ /* 0x000fe20000100800 */
[----:B--2---:R-:W-:-:S03]  /*4ee0*/  IMAD R14, R28, UR5, RZ ;  /* 0x000000051c0e7c24 */ /* 0x004fc6000f8e02ff */
[----:B------:R0:W-:Y:S01]  /*4ef0*/  STL [R1+0xdc], R15 ;  /* 0x0000dc0f01007387 */ /* 0x0001e20000100800 */
[----:B------:R-:W-:-:S03]  /*4f00*/  IMAD R61, R26, UR5, RZ ;  /* 0x000000051a3d7c24 */ /* 0x000fc6000f8e02ff */
[----:B------:R-:W-:Y:S04]  /*4f10*/  STL [R1+0xe4], R3 ;  /* 0x0000e40301007387 */ /* 0x000fe80000100800 */
[----:B------:R1:W-:Y:S01]  /*4f20*/  STL [R1+0xd8], R14 ;  /* 0x0000d80e01007387 */ /* 0x0003e20000100800 */
[----:B0-----:R-:W-:-:S03]  /*4f30*/  IMAD R15, R29, UR5, RZ ;  /* 0x000000051d0f7c24 */ /* 0x001fc6000f8e02ff */
[----:B------:R-:W-:Y:S01]  /*4f40*/  STL [R1+0xe0], R61 ;  /* 0x0000e03d01007387 */ /* 0x000fe20000100800 */
[----:B-1----:R-:W-:Y:S02]  /*4f50*/  IMAD R14, R13, UR5, RZ ;  /* 0x000000050d0e7c24 */ /* 0x002fe4000f8e02ff */
[----:B------:R-:W-:Y:S02]  /*4f60*/  IMAD R13, R12, UR5, RZ ;  /* 0x000000050c0d7c24 */ /* 0x000fe4000f8e02ff */
[----:B------:R-:W-:Y:S01]  /*4f70*/  IMAD R12, R32, UR5, RZ ;  /* 0x00000005200c7c24 */ /* 0x000fe2000f8e02ff */
[----:B------:R-:W-:Y:S04]  /*4f80*/  STL [R1+0xd0], R15 ;  /* 0x0000d00f01007387 */ /* 0x000fe80000100800 */
[----:B------:R-:W-:Y:S04]  /*4f90*/  STL [R1+0xcc], R14 ;  /* 0x0000cc0e01007387 */ /* 0x000fe80000100800 */
[----:B------:R0:W-:Y:S04]  /*4fa0*/  STL [R1+0xc8], R13 ;  /* 0x0000c80d01007387 */ /* 0x0001e80000100800 */
[----:B------:R1:W-:Y:S01]  /*4fb0*/  STL [R1+0xc4], R12 ;  /* 0x0000c40c01007387 */ /* 0x0003e20000100800 */
[----:B0-----:R-:W-:-:S03]  /*4fc0*/  IMAD R13, R35, UR5, RZ ;  /* 0x00000005230d7c24 */ /* 0x001fc6000f8e02ff */
[----:B------:R-:W-:Y:S01]  /*4fd0*/  STL [R1+0xbc], R42 ;  /* 0x0000bc2a01007387 */ /* 0x000fe20000100800 */
[----:B-1----:R-:W-:-:S03]  /*4fe0*/  IMAD R12, R36, UR5, RZ ;  /* 0x00000005240c7c24 */ /* 0x002fc6000f8e02ff */
[----:B------:R-:W-:Y:S01]  /*4ff0*/  STL [R1+0xb4], R13 ;  /* 0x0000b40d01007387 */ /* 0x000fe20000100800 */
[----:B------:R-:W-:-:S03]  /*5000*/  IMAD R35, R41, UR5, RZ ;  /* 0x0000000529237c24 */ /* 0x000fc6000f8e02ff */
[----:B------:R-:W-:Y:S04]  /*5010*/  STL [R1+0xb0], R12 ;  /* 0x0000b00c01007387 */ /* 0x000fe80000100800 */
[----:B------:R-:W-:Y:S04]  /*5020*/  STL [R1+0xb8], R43 ;  /* 0x0000b82b01007387 */ /* 0x000fe80000100800 */
[----:B------:R-:W-:Y:S04]  /*5030*/  STL [R1+0xac], R37 ;  /* 0x0000ac2501007387 */ /* 0x000fe80000100800 */
[----:B------:R-:W-:Y:S04]  /*5040*/  STL [R1+0xa4], R38 ;  /* 0x0000a42601007387 */ /* 0x000fe80000100800 */
[----:B------:R-:W-:Y:S01]  /*5050*/  STL [R1+0xa0], R39 ;  /* 0x0000a02701007387 */ /* 0x000fe20000100800 */
[----:B------:R-:W-:-:S03]  /*5060*/  IMAD R32, R10, UR5, RZ ;  /* 0x000000050a207c24 */ /* 0x000fc6000f8e02ff */
[----:B------:R-:W-:Y:S04]  /*5070*/  STL [R1+0x9c], R40 ;  /* 0x00009c2801007387 */ /* 0x000fe80000100800 */
[----:B------:R-:W-:Y:S04]  /*5080*/  STL [R1+0x98], R35 ;  /* 0x0000982301007387 */ /* 0x000fe80000100800 */
[----:B------:R-:W-:Y:S04]  /*5090*/  STL [R1+0x90], R34 ;  /* 0x0000902201007387 */ /* 0x000fe80000100800 */
[----:B------:R-:W2:Y:S04]  /*50a0*/  LDL.LU R45, [R1+0xa8] ;  /* 0x0000a800012d7983 */ /* 0x000ea80000300800 */
[----:B------:R0:W-:Y:S04]  /*50b0*/  STL [R1+0x84], R0 ;  /* 0x0000840001007387 */ /* 0x0001e80000100800 */
[----:B------:R-:W-:Y:S01]  /*50c0*/  STL [R1+0x8c], R33 ;  /* 0x00008c2101007387 */ /* 0x000fe20000100800 */
[----:B0-----:R-:W-:-:S03]  /*50d0*/  IMAD R0, R46, UR5, RZ ;  /* 0x000000052e007c24 */ /* 0x001fc6000f8e02ff */
[----:B------:R-:W-:Y:S04]  /*50e0*/  STL [R1+0x88], R32 ;  /* 0x0000882001007387 */ /* 0x000fe80000100800 */
[----:B------:R-:W3:Y:S04]  /*50f0*/  LDL.LU R46, [R1+0xc0] ;  /* 0x0000c000012e7983 */ /* 0x000ee80000300800 */
[----:B------:R0:W-:Y:S04]  /*5100*/  STL [R1+0x80], R0 ;  /* 0x0000800001007387 */ /* 0x0001e80000100800 */
[----:B------:R-:W4:Y:S04]  /*5110*/  LDL.LU R47, [R1+0x94] ;  /* 0x00009400012f7983 */ /* 0x000f280000300800 */
[----:B------:R-:W-:Y:S01]  /*5120*/  STL [R1+0x7c], R9 ;  /* 0x00007c0901007387 */ /* 0x000fe20000100800 */
[----:B0-----:R-:W-:-:S03]  /*5130*/  IMAD R0, R48, UR5, RZ ;  /* 0x0000000530007c24 */ /* 0x001fc6000f8e02ff */
[----:B------:R-:W4:Y:S01]  /*5140*/  LDL.LU R48, [R1+0xd4] ;  /* 0x0000d40001307983 */ /* 0x000f220000300800 */
[----:B------:R-:W-:Y:S02]  /*5150*/  IMAD R30, R49, UR5, RZ ;  /* 0x00000005311e7c24 */ /* 0x000fe4000f8e02ff */
[----:B------:R-:W-:Y:S01]  /*5160*/  IMAD R31, R50, UR5, RZ ;  /* 0x00000005321f7c24 */ /* 0x000fe2000f8e02ff */
[----:B------:R0:W-:Y:S01]  /*5170*/  STL [R1+0x78], R0 ;  /* 0x0000780001007387 */ /* 0x0001e20000100800 */
[----:B------:R-:W-:-:S03]  /*5180*/  IMAD R28, R52, UR5, RZ ;  /* 0x00000005341c7c24 */ /* 0x000fc6000f8e02ff */
[----:B------:R-:W4:Y:S04]  /*5190*/  LDL.LU R50, [R1+0xf0] ;  /* 0x0000f00001327983 */ /* 0x000f280000300800 */
[----:B------:R-:W-:Y:S04]  /*51a0*/  STL [R1+0x74], R30 ;  /* 0x0000741e01007387 */ /* 0x000fe80000100800 */
[----:B------:R-:W-:Y:S04]  /*51b0*/  STL [R1+0x70], R31 ;  /* 0x0000701f01007387 */ /* 0x000fe80000100800 */
[----:B------:R-:W-:Y:S04]  /*51c0*/  STL.64 [R1+0x1690], R30 ;  /* 0x0016901e01007387 */ /* 0x000fe80000100a00 */
[----:B------:R-:W4:Y:S01]  /*51d0*/  LDL.LU R52, [R1+0x10c] ;  /* 0x00010c0001347983 */ /* 0x000f220000300800 */
[----:B------:R-:W-:-:S02]  /*51e0*/  IMAD R29, R51, UR5, RZ ;  /* 0x00000005331d7c24 */ /* 0x000fc4000f8e02ff */
[----:B------:R-:W-:Y:S02]  /*51f0*/  IMAD R27, R53, UR5, RZ ;  /* 0x00000005351b7c24 */ /* 0x000fe4000f8e02ff */
[----:B------:R-:W-:Y:S01]  /*5200*/  IMAD R26, R54, UR5, RZ ;  /* 0x00000005361a7c24 */ /* 0x000fe2000f8e02ff */
[----:B------:R-:W-:Y:S01]  /*5210*/  STL [R1+0x6c], R29 ;  /* 0x00006c1d01007387 */ /* 0x000fe20000100800 */
[----:B------:R-:W-:-:S03]  /*5220*/  IMAD R25, R55, UR5, RZ ;  /* 0x0000000537197c24 */ /* 0x000fc6000f8e02ff */
[----:B------:R-:W-:Y:S01]  /*5230*/  STL [R1+0x68], R28 ;  /* 0x0000681c01007387 */ /* 0x000fe20000100800 */
[----:B------:R-:W-:-:S03]  /*5240*/  IMAD R24, R56, UR5, RZ ;  /* 0x0000000538187c24 */ /* 0x000fc6000f8e02ff */
[----:B------:R-:W-:Y:S01]  /*5250*/  STL.64 [R1+0x1698], R28 ;  /* 0x0016981c01007387 */ /* 0x000fe20000100a00 */
[----:B------:R-:W-:-:S03]  /*5260*/  IMAD R23, R57, UR5, RZ ;  /* 0x0000000539177c24 */ /* 0x000fc6000f8e02ff */
[----:B------:R-:W4:Y:S01]  /*5270*/  LDL.LU R54, [R1+0x11c] ;  /* 0x00011c0001367983 */ /* 0x000f220000300800 */
[----:B------:R-:W-:-:S03]  /*5280*/  IMAD R22, R58, UR5, RZ ;  /* 0x000000053a167c24 */ /* 0x000fc6000f8e02ff */
[----:B------:R-:W-:Y:S01]  /*5290*/  STL [R1+0x64], R27 ;  /* 0x0000641b01007387 */ /* 0x000fe20000100800 */
[----:B------:R-:W-:-:S03]  /*52a0*/  IMAD R21, R59, UR5, RZ ;  /* 0x000000053b157c24 */ /* 0x000fc6000f8e02ff */
[----:B------:R-:W-:Y:S01]  /*52b0*/  STL [R1+0x60], R26 ;  /* 0x0000601a01007387 */ /* 0x000fe20000100800 */
[----:B------:R-:W-:-:S03]  /*52c0*/  IMAD R20, R8, UR5, RZ ;  /* 0x0000000508147c24 */ /* 0x000fc6000f8e02ff */
[----:B------:R-:W4:Y:S01]  /*52d0*/  LDL.LU R56, [R1+0x124] ;  /* 0x0001240001387983 */ /* 0x000f220000300800 */
[----:B------:R-:W-:-:S03]  /*52e0*/  IMAD R5, R5, UR5, RZ ;  /* 0x0000000505057c24 */ /* 0x000fc6000f8e02ff */
[----:B------:R-:W-:Y:S01]  /*52f0*/  STL [R1+0x5c], R25 ;  /* 0x00005c1901007387 */ /* 0x000fe20000100800 */
[----:B------:R-:W-:-:S03]  /*5300*/  IMAD R19, R7, UR5, RZ ;  /* 0x0000000507137c24 */ /* 0x000fc6000f8e02ff */
[----:B------:R-:W-:Y:S01]  /*5310*/  STL [R1+0x58], R24 ;  /* 0x0000581801007387 */ /* 0x000fe20000100800 */
[----:B------:R-:W-:-:S03]  /*5320*/  IMAD R44, R44, UR5, RZ ;  /* 0x000000052c2c7c24 */ /* 0x000fc6000f8e02ff */
[----:B------:R-:W-:Y:S01]  /*5330*/  STL [R1+0x54], R23 ;  /* 0x0000541701007387 */ /* 0x000fe20000100800 */
[----:B0-----:R-:W-:-:S03]  /*5340*/  IMAD R0, R4, UR5, RZ ;  /* 0x0000000504007c24 */ /* 0x001fc6000f8e02ff */
[----:B------:R-:W-:Y:S01]  /*5350*/  STL [R1+0x50], R22 ;  /* 0x0000501601007387 */ /* 0x000fe20000100800 */
[----:B------:R-:W-:-:S03]  /*5360*/  IMAD R18, R6, UR5, RZ ;  /* 0x0000000506127c24 */ /* 0x000fc6000f8e02ff */
[----:B------:R-:W-:Y:S04]  /*5370*/  STL [R1+0x4c], R21 ;  /* 0x00004c1501007387 */ /* 0x000fe80000100800 */
[----:B------:R-:W-:Y:S01]  /*5380*/  STL [R1+0x48], R20 ;  /* 0x0000481401007387 */ /* 0x000fe20000100800 */
[----:B------:R-:W-:-:S03]  /*5390*/  IMAD R60, R60, UR5, RZ ;  /* 0x000000053c3c7c24 */ /* 0x000fc6000f8e02ff */
[----:B------:R0:W-:Y:S04]  /*53a0*/  STL [R1+0x3c], R5 ;  /* 0x00003c0501007387 */ /* 0x0001e80000100800 */
[----:B------:R-:W-:Y:S04]  /*53b0*/  STL [R1+0x44], R19 ;  /* 0x0000441301007387 */ /* 0x000fe80000100800 */
[----:B------:R-:W4:Y:S01]  /*53c0*/  LDL R57, [R1+0x100] ;  /* 0x0001000001397983 */ /* 0x000f220000100800 */
[----:B0-----:R-:W-:-:S03]  /*53d0*/  IMAD.WIDE R4, R44, 0x2, R16 ;  /* 0x000000022c047825 */ /* 0x001fc600078e0210 */
[----:B------:R-:W-:Y:S04]  /*53e0*/  STL [R1+0x38], R0 ;  /* 0x0000380001007387 */ /* 0x000fe80000100800 */
[----:B------:R-:W-:Y:S04]  /*53f0*/  STL [R1+0x40], R18 ;  /* 0x0000401201007387 */ /* 0x000fe80000100800 */
[----:B------:R-:W4:Y:S04]  /*5400*/  LDL R55, [R1+0xfc] ;  /* 0x0000fc0001377983 */ /* 0x000f280000100800 */
[----:B------:R-:W4:Y:S04]  /*5410*/  LDL R53, [R1+0xf8] ;  /* 0x0000f80001357983 */ /* 0x000f280000100800 */
[----:B------:R-:W4:Y:S04]  /*5420*/  LDL R51, [R1+0xf4] ;  /* 0x0000f40001337983 */ /* 0x000f280000100800 */
[----:B------:R-:W4:Y:S04]  /*5430*/  LDL R49, [R1+0xec] ;  /* 0x0000ec0001317983 */ /* 0x000f280000100800 */
[----:B------:R-:W4:Y:S04]  /*5440*/  LDL R28, [R1+0x120] ;  /* 0x00012000011c7983 */ /* 0x000f280000100800 */
[----:B------:R-:W4:Y:S04]  /*5450*/  LDL R29, [R1+0x118] ;  /* 0x00011800011d7983 */ /* 0x000f280000100800 */
[----:B------:R0:W-:Y:S04]  /*5460*/  STL.64 [R1+0x30], R4 ;  /* 0x0000300401007387 */ /* 0x0001e80000100a00 */
[----:B------:R-:W4:Y:S04]  /*5470*/  LDL R30, [R1+0x114] ;  /* 0x00011400011e7983 */ /* 0x000f280000100800 */
[----:B------:R-:W4:Y:S01]  /*5480*/  LDL R31, [R1+0x110] ;  /* 0x00011000011f7983 */ /* 0x000f220000100800 */
[----:B0-----:R-:W-:-:S03]  /*5490*/  IMAD.WIDE R4, R60, 0x2, R16 ;  /* 0x000000023c047825 */ /* 0x001fc600078e0210 */
[----:B------:R-:W4:Y:S04]  /*54a0*/  LDL R41, [R1+0xc8] ;  /* 0x0000c80001297983 */ /* 0x000f280000100800 */
[----:B------:R-:W4:Y:S04]  /*54b0*/  LDL R36, [R1+0xc4] ;  /* 0x0000c40001247983 */ /* 0x000f280000100800 */
[----:B------:R2:W-:Y:S02]  /*54c0*/  STL.64 [R1+0x10], R4 ;  /* 0x0000100401007387 */ /* 0x0005e40000100a00 */
[----:B--2---:R-:W-:-:S04]  /*54d0*/  IMAD.WIDE R4, R45, 0x2, R16 ;  /* 0x000000022d047825 */ /* 0x004fc800078e0210 */
[----:B---3--:R-:W-:-:S04]  /*54e0*/  IMAD.WIDE R6, R46, 0x2, R16 ;  /* 0x000000022e067825 */ /* 0x008fc800078e0210 */
[----:B----4-:R-:W-:-:S05]  /*54f0*/  IMAD.WIDE R58, R47, 0x2, R16 ;  /* 0x000000022f3a7825 */ /* 0x010fca00078e0210 */
[----:B------:R0:W-:Y:S04]  /*5500*/  STL.64 [R1+0x1570], R58 ;  /* 0x0015703a01007387 */ /* 0x0001e80000100a00 */
[----:B0-----:R-:W2:Y:S04]  /*5510*/  LDL R59, [R1+0x128] ;  /* 0x00012800013b7983 */ /* 0x001ea80000100800 */
[----:B------:R0:W-:Y:S04]  /*5520*/  STL.64 [R1+0x1568], R4 ;  /* 0x0015680401007387 */ /* 0x0001e80000100a00 */
[----:B0-----:R-:W3:Y:S04]  /*5530*/  LDL R4, [R1+0xd0] ;  /* 0x0000d00001047983 */ /* 0x001ee80000100800 */
[----:B------:R-:W4:Y:S04]  /*5540*/  LDL R5, [R1+0xcc] ;  /* 0x0000cc0001057983 */ /* 0x000f280000100800 */
[----:B------:R0:W-:Y:S04]  /*5550*/  STL.64 [R1+0x1578], R6 ;  /* 0x0015780601007387 */ /* 0x0001e80000100a00 */
[----:B0-----:R-:W3:Y:S04]  /*5560*/  LDL R6, [R1+0x108] ;  /* 0x0001080001067983 */ /* 0x001ee80000100800 */
[----:B------:R-:W4:Y:S01]  /*5570*/  LDL R7, [R1+0x104] ;  /* 0x0001040001077983 */ /* 0x000f220000100800 */
[----:B------:R-:W-:-:S05]  /*5580*/  IMAD.WIDE R8, R48, 0x2, R16 ;  /* 0x0000000230087825 */ /* 0x000fca00078e0210 */
[----:B------:R0:W-:Y:S04]  /*5590*/  STL.64 [R1+0x1580], R8 ;  /* 0x0015800801007387 */ /* 0x0001e80000100a00 */
[----:B0-----:R-:W4:Y:S04]  /*55a0*/  LDL R8, [R1+0xdc] ;  /* 0x0000dc0001087983 */ /* 0x001f280000100800 */
[----:B------:R-:W4:Y:S01]  /*55b0*/  LDL R9, [R1+0xd8] ;  /* 0x0000d80001097983 */ /* 0x000f220000100800 */
[----:B------:R-:W-:Y:S01]  /*55c0*/  IMAD R0, R11, UR5, RZ ;  /* 0x000000050b007c24 */ /* 0x000fe2000f8e02ff */
[----:B------:R-:W-:Y:S01]  /*55d0*/  ULDC UR5, c[0x0][0x234] ;  /* 0x00008d0000057ab9 */ /* 0x000fe20000000800 */
[----:B------:R-:W-:-:S04]  /*55e0*/  IMAD.WIDE R10, R50, 0x2, R16 ;  /* 0x00000002320a7825 */ /* 0x000fc800078e0210 */
[--C-:B------:R-:W-:Y:S01]  /*55f0*/  IMAD.WIDE R12, R52, 0x2, R16.reuse ;  /* 0x00000002340c7825 */ /* 0x100fe200078e0210 */
[----:B------:R-:W-:Y:S04]  /*5600*/  STL.64 [R1+0x1588], R10 ;  /* 0x0015880a01007387 */ /* 0x000fe80000100a00 */
[----:B------:R0:W-:Y:S04]  /*5610*/  STL.64 [R1+0x1590], R12 ;  /* 0x0015900c01007387 */ /* 0x0001e80000100a00 */
[----:B0-----:R-:W4:Y:S04]  /*5620*/  LDL.LU R12, [R1+0xb4] ;  /* 0x0000b400010c7983 */ /* 0x001f280000300800 */
[----:B------:R-:W4:Y:S01]  /*5630*/  LDL.LU R13, [R1+0xb0] ;  /* 0x0000b000010d7983 */ /* 0x000f220000300800 */
[----:B------:R-:W-:-:S05]  /*5640*/  IMAD.WIDE R14, R54, 0x2, R16 ;  /* 0x00000002360e7825 */ /* 0x000fca00078e0210 */
[----:B------:R0:W-:Y:S02]  /*5650*/  STL.64 [R1+0x1598], R14 ;  /* 0x0015980e01007387 */ /* 0x0001e40000100a00 */
[----:B0-----:R-:W-:-:S05]  /*5660*/  IMAD.WIDE R14, R56, 0x2, R16 ;  /* 0x00000002380e7825 */ /* 0x001fca00078e0210 */
[----:B------:R0:W-:Y:S02]  /*5670*/  STL.64 [R1+0x138], R14 ;  /* 0x0001380e01007387 */ /* 0x0001e40000100a00 */
[----:B0-----:R-:W-:-:S04]  /*5680*/  IMAD.WIDE R14, R28, 0x2, R16 ;  /* 0x000000021c0e7825 */ /* 0x001fc800078e0210 */
[----:B------:R-:W-:-:S04]  /*5690*/  IMAD.WIDE R28, R29, 0x2, R16 ;  /* 0x000000021d1c7825 */ /* 0x000fc800078e0210 */
[----:B--2---:R-:W-:-:S05]  /*56a0*/  IMAD.WIDE R10, R59, 0x2, R16 ;  /* 0x000000023b0a7825 */ /* 0x004fca00078e0210 */
[----:B------:R0:W-:Y:S04]  /*56b0*/  STL.64 [R1+0x150], R10 ;  /* 0x0001500a01007387 */ /* 0x0001e80000100a00 */
[----:B------:R1:W-:Y:S04]  /*56c0*/  STL.64 [R1+0x168], R14 ;  /* 0x0001680e01007387 */ /* 0x0003e80000100a00 */
[----:B------:R3:W-:Y:S01]  /*56d0*/  STL.64 [R1+0x188], R28 ;  /* 0x0001881c01007387 */ /* 0x0007e20000100a00 */
[----:B0-----:R-:W-:-:S04]  /*56e0*/  IMAD.WIDE R10, R30, 0x2, R16 ;  /* 0x000000021e0a7825 */ /* 0x001fc800078e0210 */
[--C-:B-1----:R-:W-:Y:S01]  /*56f0*/  IMAD.WIDE R14, R31, 0x2, R16.reuse ;  /* 0x000000021f0e7825 */ /* 0x102fe200078e0210 */
[----:B------:R4:W-:Y:S04]  /*5700*/  STL.64 [R1+0x1a0], R10 ;  /* 0x0001a00a01007387 */ /* 0x0009e80000100a00 */
[----:B------:R0:W-:Y:S01]  /*5710*/  STL.64 [R1+0x1b8], R14 ;  /* 0x0001b80e01007387 */ /* 0x0001e20000100a00 */
[----:B---3--:R-:W-:-:S05]  /*5720*/  IMAD.WIDE R28, R6, 0x2, R16 ;  /* 0x00000002061c7825 */ /* 0x008fca00078e0210 */
[----:B------:R1:W-:Y:S04]  /*5730*/  STL.64 [R1+0x1d8], R28 ;  /* 0x0001d81c01007387 */ /* 0x0003e80000100a00 */
[----:B------:R-:W2:Y:S01]  /*5740*/  LDL R31, [R1+0x84] ;  /* 0x00008400011f7983 */ /* 0x000ea20000100800 */
[----:B----4-:R-:W-:-:S04]  /*5750*/  IMAD.WIDE R10, R7, 0x2, R16 ;  /* 0x00000002070a7825 */ /* 0x010fc800078e0210 */
[--C-:B0-----:R-:W-:Y:S01]  /*5760*/  IMAD.WIDE R14, R57, 0x2, R16.reuse ;  /* 0x00000002390e7825 */ /* 0x101fe200078e0210 */
[----:B------:R0:W-:Y:S03]  /*5770*/  STL.64 [R1+0x1f8], R10 ;  /* 0x0001f80a01007387 */ /* 0x0001e60000100a00 */
[--C-:B-1----:R-:W-:Y:S01]  /*5780*/  IMAD.WIDE R28, R53, 0x2, R16.reuse ;  /* 0x00000002351c7825 */ /* 0x102fe200078e0210 */
[----:B0-----:R-:W3:Y:S04]  /*5790*/  LDL R11, [R1+0x80] ;  /* 0x00008000010b7983 */ /* 0x001ee80000100800 */
[----:B------:R0:W-:Y:S04]  /*57a0*/  STL.64 [R1+0x210], R14 ;  /* 0x0002100e01007387 */ /* 0x0001e80000100a00 */
[----:B------:R-:W4:Y:S04]  /*57b0*/  LDL R58, [R1+0x7c] ;  /* 0x00007c00013a7983 */ /* 0x000f280000100800 */
[----:B------:R-:W4:Y:S01]  /*57c0*/  LDL R59, [R1+0x78] ;  /* 0x00007800013b7983 */ /* 0x000f220000100800 */
[----:B0-----:R-:W-:-:S05]  /*57d0*/  IMAD.WIDE R14, R55, 0x2, R16 ;  /* 0x00000002370e7825 */ /* 0x001fca00078e0210 */
[----:B------:R0:W-:Y:S04]  /*57e0*/  STL.64 [R1+0x228], R14 ;  /* 0x0002280e01007387 */ /* 0x0001e80000100a00 */
[----:B------:R1:W-:Y:S01]  /*57f0*/  STL.64 [R1+0x248], R28 ;  /* 0x0002481c01007387 */ /* 0x0003e20000100a00 */
[----:B0-----:R-:W-:-:S04]  /*5800*/  IMAD.WIDE R14, R51, 0x2, R16 ;  /* 0x00000002330e7825 */ /* 0x001fc800078e0210 */
[--C-:B-1----:R-:W-:Y:S01]  /*5810*/  IMAD.WIDE R28, R49, 0x2, R16.reuse ;  /* 0x00000002311c7825 */ /* 0x102fe200078e0210 */
        /* <DEDUP_REMOVED lines=21> */
[----:B0-----:R-:W4:Y:S04]  /*5970*/  LDL.LU R14, [R1+0x3c] ;  /* 0x00003c00010e7983 */ /* 0x001f280000300800 */
[----:B------:R-:W4:Y:S04]  /*5980*/  LDL.LU R15, [R1+0x38] ;  /* 0x00003800010f7983 */ /* 0x000f280000300800 */
[----:B------:R0:W-:Y:S02]  /*5990*/  STL.64 [R1+0x398], R28 ;  /* 0x0003981c01007387 */ /* 0x0001e40000100a00 */
[----:B0-----:R-:W-:-:S05]  /*59a0*/  IMAD.WIDE R28, R43, 0x2, R16 ;  /* 0x000000022b1c7825 */ /* 0x001fca00078e0210 */
        /* <DEDUP_REMOVED lines=16> */
[----:B------:R0:W-:Y:S01]  /*5ab0*/  STL.64 [R1+0x498], R28 ;  /* 0x0004981c01007387 */ /* 0x0001e20000100a00 */
[----:B--2---:R-:W-:-:S04]  /*5ac0*/  IMAD.WIDE R30, R31, 0x2, R16 ;  /* 0x000000021f1e7825 */ /* 0x004fc800078e0210 */
[----:B0-----:R-:W-:-:S05]  /*5ad0*/  IMAD.WIDE R28, R33, 0x2, R16 ;  /* 0x00000002211c7825 */ /* 0x001fca00078e0210 */
[----:B------:R0:W-:Y:S02]  /*5ae0*/  STL.64 [R1+0x4b0], R28 ;  /* 0x0004b01c01007387 */ /* 0x0001e40000100a00 */
[----:B0-----:R-:W-:-:S05]  /*5af0*/  IMAD.WIDE R28, R32, 0x2, R16 ;  /* 0x00000002201c7825 */ /* 0x001fca00078e0210 */
[----:B------:R0:W-:Y:S04]  /*5b00*/  STL.64 [R1+0x4d0], R28 ;  /* 0x0004d01c01007387 */ /* 0x0001e80000100a00 */
[----:B0-----:R-:W2:Y:S04]  /*5b10*/  LDL.LU.64 R28, [R1+0x1698] ;  /* 0x00169800011c7983 */ /* 0x001ea80000300a00 */
[----:B------:R0:W-:Y:S04]  /*5b20*/  STL.64 [R1+0x4f0], R30 ;  /* 0x0004f01e01007387 */ /* 0x0001e80000100a00 */
[----:B0-----:R-:W2:Y:S01]  /*5b30*/  LDL.LU.64 R30, [R1+0x1690] ;  /* 0x00169000011e7983 */ /* 0x001ea20000300a00 */
[----:B---3--:R-:W-:-:S05]  /*5b40*/  IMAD.WIDE R10, R11, 0x2, R16 ;  /* 0x000000020b0a7825 */ /* 0x008fca00078e0210 */
[----:B------:R4:W-:Y:S02]  /*5b50*/  STL.64 [R1+0x510], R10 ;  /* 0x0005100a01007387 */ /* 0x0009e40000100a00 */
[----:B----4-:R-:W-:-:S04]  /*5b60*/  IMAD.WIDE R10, R58, 0x2, R16 ;  /* 0x000000023a0a7825 */ /* 0x010fc800078e0210 */
[--C-:B------:R-:W-:Y:S01]  /*5b70*/  IMAD.WIDE R58, R59, 0x2, R16.reuse ;  /* 0x000000023b3a7825 */ /* 0x100fe200078e0210 */
[----:B------:R2:W-:Y:S03]  /*5b80*/  STL.64 [R1+0x530], R10 ;  /* 0x0005300a01007387 */ /* 0x0005e60000100a00 */
[--C-:B--2---:R-:W-:Y:S02]  /*5b90*/  IMAD.WIDE R10, R30, 0x2, R16.reuse ;  /* 0x000000021e0a7825 */ /* 0x104fe400078e0210 */
[----:B------:R-:W2:Y:S04]  /*5ba0*/  LDL.LU R30, [R1+0x168c] ;  /* 0x00168c00011e7983 */ /* 0x000ea80000300800 */
[----:B------:R0:W-:Y:S02]  /*5bb0*/  STL.64 [R1+0x548], R58 ;  /* 0x0005483a01007387 */ /* 0x0001e40000100a00 */
[----:B0-----:R-:W-:-:S02]  /*5bc0*/  IMAD.WIDE R58, R31, 0x2, R16 ;  /* 0x000000021f3a7825 */ /* 0x001fc400078e0210 */
[----:B------:R-:W2:Y:S04]  /*5bd0*/  LDL.LU R31, [R1+0x1688] ;  /* 0x00168800011f7983 */ /* 0x000ea80000300800 */
[----:B------:R0:W-:Y:S04]  /*5be0*/  STL.64 [R1+0xa08], R10 ;  /* 0x000a080a01007387 */ /* 0x0001e80000100a00 */
[----:B------:R1:W-:Y:S01]  /*5bf0*/  STL.64 [R1+0xa28], R58 ;  /* 0x000a283a01007387 */ /* 0x0003e20000100a00 */
[----:B0-----:R-:W-:-:S04]  /*5c00*/  IMAD.WIDE R10, R29, 0x2, R16 ;  /* 0x000000021d0a7825 */ /* 0x001fc800078e0210 */
[--C-:B-1----:R-:W-:Y:S01]  /*5c10*/  IMAD.WIDE R58, R28, 0x2, R16.reuse ;  /* 0x000000021c3a7825 */ /* 0x102fe200078e0210 */
[----:B------:R0:W-:Y:S03]  /*5c20*/  STL.64 [R1+0xa48], R10 ;  /* 0x000a480a01007387 */ /* 0x0001e60000100a00 */
[--C-:B------:R-:W-:Y:S01]  /*5c30*/  IMAD.WIDE R28, R27, 0x2, R16.reuse ;  /* 0x000000021b1c7825 */ /* 0x100fe200078e0210 */
[----:B------:R-:W-:Y:S04]  /*5c40*/  STL.64 [R1+0xa68], R58 ;  /* 0x000a683a01007387 */ /* 0x000fe80000100a00 */
[----:B------:R-:W-:Y:S01]  /*5c50*/  STL.64 [R1+0xa88], R28 ;  /* 0x000a881c01007387 */ /* 0x000fe20000100a00 */
[----:B0-----:R-:W-:-:S04]  /*5c60*/  IMAD.WIDE R10, R26, 0x2, R16 ;  /* 0x000000021a0a7825 */ /* 0x001fc800078e0210 */
[--C-:B------:R-:W-:Y:S01]  /*5c70*/  IMAD.WIDE R26, R25, 0x2, R16.reuse ;  /* 0x00000002191a7825 */ /* 0x100fe200078e0210 */
[----:B------:R0:W-:Y:S03]  /*5c80*/  STL.64 [R1+0xaa8], R10 ;  /* 0x000aa80a01007387 */ /* 0x0001e60000100a00 */
[--C-:B------:R-:W-:Y:S01]  /*5c90*/  IMAD.WIDE R24, R24, 0x2, R16.reuse ;  /* 0x0000000218187825 */ /* 0x100fe200078e0210 */
[----:B------:R-:W-:Y:S04]  /*5ca0*/  STL.64 [R1+0xac8], R26 ;  /* 0x000ac81a01007387 */ /* 0x000fe80000100a00 */
[----:B------:R1:W-:Y:S01]  /*5cb0*/  STL.64 [R1+0xae8], R24 ;  /* 0x000ae81801007387 */ /* 0x0003e20000100a00 */
[----:B0-----:R-:W-:-:S04]  /*5cc0*/  IMAD.WIDE R10, R23, 0x2, R16 ;  /* 0x00000002170a7825 */ /* 0x001fc800078e0210 */
[--C-:B------:R-:W-:Y:S01]  /*5cd0*/  IMAD.WIDE R22, R22, 0x2, R16.reuse ;  /* 0x0000000216167825 */ /* 0x100fe200078e0210 */
[----:B------:R0:W-:Y:S03]  /*5ce0*/  STL.64 [R1+0xb08], R10 ;  /* 0x000b080a01007387 */ /* 0x0001e60000100a00 */
[--C-:B-1----:R-:W-:Y:S01]  /*5cf0*/  IMAD.WIDE R24, R21, 0x2, R16.reuse ;  /* 0x0000000215187825 */ /* 0x102fe200078e0210 */
[----:B------:R1:W-:Y:S04]  /*5d00*/  STL.64 [R1+0xb28], R22 ;  /* 0x000b281601007387 */ /* 0x0003e80000100a00 */
[----:B------:R-:W-:Y:S01]  /*5d10*/  STL.64 [R1+0xb48], R24 ;  /* 0x000b481801007387 */ /* 0x000fe20000100a00 */
[----:B0-----:R-:W-:-:S04]  /*5d20*/  IMAD.WIDE R10, R20, 0x2, R16 ;  /* 0x00000002140a7825 */ /* 0x001fc800078e0210 */
[--C-:B-1----:R-:W-:Y:S01]  /*5d30*/  IMAD.WIDE R22, R19, 0x2, R16.reuse ;  /* 0x0000000213167825 */ /* 0x102fe200078e0210 */
[----:B------:R0:W-:Y:S03]  /*5d40*/  STL.64 [R1+0xb68], R10 ;  /* 0x000b680a01007387 */ /* 0x0001e60000100a00 */
[--C-:B------:R-:W-:Y:S01]  /*5d50*/  IMAD.WIDE R20, R18, 0x2, R16.reuse ;  /* 0x0000000212147825 */ /* 0x100fe200078e0210 */
[----:B------:R-:W-:Y:S03]  /*5d60*/  STL.64 [R1+0xb88], R22 ;  /* 0x000b881601007387 */ /* 0x000fe60000100a00 */
[--C-:B------:R-:W-:Y:S01]  /*5d70*/  IMAD.WIDE R18, R15, 0x2, R16.reuse ;  /* 0x000000020f127825 */ /* 0x100fe200078e0210 */
[----:B------:R-:W-:Y:S03]  /*5d80*/  STL.64 [R1+0xba8], R20 ;  /* 0x000ba81401007387 */ /* 0x000fe60000100a00 */
[----:B0-----:R-:W-:-:S05]  /*5d90*/  IMAD.WIDE R10, R14, 0x2, R16 ;  /* 0x000000020e0a7825 */ /* 0x001fca00078e0210 */
[----:B------:R2:W-:Y:S01]  /*5da0*/  STL.64 [R1+0xbc8], R10 ;  /* 0x000bc80a01007387 */ /* 0x0005e20000100a00 */
[----:B------:R-:W-:-:S03]  /*5db0*/  IMAD.WIDE R16, R0, 0x2, R16 ;  /* 0x0000000200107825 */ /* 0x000fc600078e0210 */
[----:B------:R-:W-:Y:S01]  /*5dc0*/  STL.64 [R1+0xbe8], R18 ;  /* 0x000be81201007387 */ /* 0x000fe20000100a00 */
[----:B--2---:R-:W-:-:S04]  /*5dd0*/  IMAD.WIDE R10, R44, 0x2, R30 ;  /* 0x000000022c0a7825 */ /* 0x004fc800078e021e */
[--C-:B------:R-:W-:Y:S01]  /*5de0*/  IMAD.WIDE R58, R60, 0x2, R30.reuse ;  /* 0x000000023c3a7825 */ /* 0x100fe200078e021e */
[----:B------:R0:W-:Y:S04]  /*5df0*/  STL.64 [R1+0x15a0], R10 ;  /* 0x0015a00a01007387 */ /* 0x0001e80000100a00 */
[----:B------:R1:W-:Y:S04]  /*5e00*/  STL.64 [R1+0xc08], R16 ;  /* 0x000c081001007387 */ /* 0x0003e80000100a00 */
[----:B0-----:R-:W2:Y:S01]  /*5e10*/  LDL R10, [R1+0x114] ;  /* 0x00011400010a7983 */ /* 0x001ea20000100800 */
[----:B-1----:R-:W-:-:S03]  /*5e20*/  IMAD.WIDE R16, R47, 0x2, R30 ;  /* 0x000000022f107825 */ /* 0x002fc600078e021e */
[----:B------:R-:W3:Y:S04]  /*5e30*/  LDL R11, [R1+0x110] ;  /* 0x00011000010b7983 */ /* 0x000ee80000100800 */
[----:B------:R0:W-:Y:S04]  /*5e40*/  STL.64 [R1+0x15a8], R58 ;  /* 0x0015a83a01007387 */ /* 0x0001e80000100a00 */
[----:B0-----:R-:W4:Y:S04]  /*5e50*/  LDL R58, [R1+0x120] ;  /* 0x00012000013a7983 */ /* 0x001f280000100800 */
[----:B------:R-:W2:Y:S04]  /*5e60*/  LDL R59, [R1+0x118] ;  /* 0x00011800013b7983 */ /* 0x000ea80000100800 */
[----:B------:R0:W-:Y:S04]  /*5e70*/  STL.64 [R1+0x15b0], R16 ;  /* 0x0015b01001007387 */ /* 0x0001e80000100a00 */
[----:B0-----:R-:W3:Y:S01]  /*5e80*/  LDL R17, [R1+0x128] ;  /* 0x0001280001117983 */ /* 0x001ee20000100800 */
[----:B------:R-:W-:-:S04]  /*5e90*/  IMAD.WIDE R18, R45, 0x2, R30 ;  /* 0x000000022d127825 */ /* 0x000fc800078e021e */
[--C-:B------:R-:W-:Y:S01]  /*5ea0*/  IMAD.WIDE R20, R46, 0x2, R30.reuse ;  /* 0x000000022e147825 */ /* 0x100fe200078e021e */
[----:B------:R-:W-:Y:S03]  /*5eb0*/  STL.64 [R1+0x15b8], R18 ;  /* 0x0015b81201007387 */ /* 0x000fe60000100a00 */
[--C-:B------:R-:W-:Y:S01]  /*5ec0*/  IMAD.WIDE R22, R48, 0x2, R30.reuse ;  /* 0x0000000230167825 */ /* 0x100fe200078e021e */
[----:B------:R-:W-:Y:S03]  /*5ed0*/  STL.64 [R1+0x15c0], R20 ;  /* 0x0015c01401007387 */ /* 0x000fe60000100a00 */
[--C-:B------:R-:W-:Y:S01]  /*5ee0*/  IMAD.WIDE R24, R50, 0x2, R30.reuse ;  /* 0x0000000232187825 */ /* 0x100fe200078e021e */
[----:B------:R0:W-:Y:S03]  /*5ef0*/  STL.64 [R1+0x15c8], R22 ;  /* 0x0015c81601007387 */ /* 0x0001e60000100a00 */
[--C-:B------:R-:W-:Y:S01]  /*5f00*/  IMAD.WIDE R26, R52, 0x2, R30.reuse ;  /* 0x00000002341a7825 */ /* 0x100fe200078e021e */
[----:B------:R-:W-:Y:S03]  /*5f10*/  STL.64 [R1+0x15d0], R24 ;  /* 0x0015d01801007387 */ /* 0x000fe60000100a00 */
[--C-:B------:R-:W-:Y:S01]  /*5f20*/  IMAD.WIDE R28, R54, 0x2, R30.reuse ;  /* 0x00000002361c7825 */ /* 0x100fe200078e021e */
[----:B------:R-:W-:Y:S03]  /*5f30*/  STL.64 [R1+0x15d8], R26 ;  /* 0x0015d81a01007387 */ /* 0x000fe60000100a00 */
[--C-:B0-----:R-:W-:Y:S01]  /*5f40*/  IMAD.WIDE R22, R56, 0x2, R30.reuse ;  /* 0x0000000238167825 */ /* 0x101fe200078e021e */
[----:B------:R-:W-:Y:S04]  /*5f50*/  STL.64 [R1+0x15e0], R28 ;  /* 0x0015e01c01007387 */ /* 0x000fe80000100a00 */
[----:B------:R-:W-:Y:S01]  /*5f60*/  STL.64 [R1+0x140], R22 ;  /* 0x0001401601007387 */ /* 0x000fe20000100a00 */
[----:B----4-:R-:W-:-:S04]  /*5f70*/  IMAD.WIDE R18, R58, 0x2, R30 ;  /* 0x000000023a127825 */ /* 0x010fc800078e021e */
[----:B---3--:R-:W-:-:S04]  /*5f80*/  IMAD.WIDE R20, R17, 0x2, R30 ;  /* 0x0000000211147825 */ /* 0x008fc800078e021e */
[--C-:B--2---:R-:W-:Y:S01]  /*5f90*/  IMAD.WIDE R16, R59, 0x2, R30.reuse ;  /* 0x000000023b107825 */ /* 0x104fe200078e021e */
[----:B------:R0:W-:Y:S04]  /*5fa0*/  STL.64 [R1+0x158], R20 ;  /* 0x0001581401007387 */ /* 0x0001e80000100a00 */
[----:B------:R1:W-:Y:S04]  /*5fb0*/  STL.64 [R1+0x170], R18 ;  /* 0x0001701201007387 */ /* 0x0003e80000100a00 */
[----:B------:R2:W-:Y:S01]  /*5fc0*/  STL.64 [R1+0x190], R16 ;  /* 0x0001901001007387 */ /* 0x0005e20000100a00 */
[----:B0-----:R-:W-:-:S04]  /*5fd0*/  IMAD.WIDE R20, R10, 0x2, R30 ;  /* 0x000000020a147825 */ /* 0x001fc800078e021e */
[--C-:B-1----:R-:W-:Y:S01]  /*5fe0*/  IMAD.WIDE R18, R11, 0x2, R30.reuse ;  /* 0x000000020b127825 */ /* 0x102fe200078e021e */
[----:B------:R-:W-:Y:S03]  /*5ff0*/  STL.64 [R1+0x1a8], R20 ;  /* 0x0001a81401007387 */ /* 0x000fe60000100a00 */
[--C-:B--2---:R-:W-:Y:S01]  /*6000*/  IMAD.WIDE R16, R6, 0x2, R30.reuse ;  /* 0x0000000206107825 */ /* 0x104fe200078e021e */
[----:B------:R-:W-:Y:S03]  /*6010*/  STL.64 [R1+0x1c0], R18 ;  /* 0x0001c01201007387 */ /* 0x000fe60000100a00 */
[--C-:B------:R-:W-:Y:S01]  /*6020*/  IMAD.WIDE R10, R7, 0x2, R30.reuse ;  /* 0x00000002070a7825 */ /* 0x100fe200078e021e */
[----:B------:R-:W-:Y:S04]  /*6030*/  STL [R1+0x1670], R7 ;  /* 0x0016700701007387 */ /* 0x000fe80000100800 */
[----:B------:R0:W-:Y:S04]  /*6040*/  STL.64 [R1+0x1e0], R16 ;  /* 0x0001e01001007387 */ /* 0x0001e80000100a00 */
[----:B------:R1:W-:Y:S04]  /*6050*/  STL [R1+0x1674], R6 ;  /* 0x0016740601007387 */ /* 0x0003e80000100800 */
[----:B------:R2:W-:Y:S01]  /*6060*/  STL.64 [R1+0x200], R10 ;  /* 0x0002000a01007387 */ /* 0x0005e20000100a00 */
[----:B0-----:R-:W-:-:S04]  /*6070*/  IMAD.WIDE R16, R55, 0x2, R30 ;  /* 0x0000000237107825 */ /* 0x001fc800078e021e */
[----:B-1----:R-:W-:-:S04]  /*6080*/  IMAD.WIDE R6, R53, 0x2, R30 ;  /* 0x0000000235067825 */ /* 0x002fc800078e021e */
[----:B--2---:R-:W-:-:S05]  /*6090*/  IMAD.WIDE R10, R57, 0x2, R30 ;  /* 0x00000002390a7825 */ /* 0x004fca00078e021e */
[----:B------:R0:W-:Y:S04]  /*60a0*/  STL.64 [R1+0x218], R10 ;  /* 0x0002180a01007387 */ /* 0x0001e80000100a00 */
[----:B------:R1:W-:Y:S04]  /*60b0*/  STL.64 [R1+0x230], R16 ;  /* 0x0002301001007387 */ /* 0x0003e80000100a00 */
[----:B------:R2:W-:Y:S01]  /*60c0*/  STL.64 [R1+0x250], R6 ;  /* 0x0002500601007387 */ /* 0x0005e20000100a00 */
[----:B0-----:R-:W-:-:S04]  /*60d0*/  IMAD.WIDE R10, R51, 0x2, R30 ;  /* 0x00000002330a7825 */ /* 0x001fc800078e021e */
[--C-:B-1----:R-:W-:Y:S01]  /*60e0*/  IMAD.WIDE R16, R49, 0x2, R30.reuse ;  /* 0x0000000231107825 */ /* 0x102fe200078e021e */
[----:B------:R0:W-:Y:S03]  /*60f0*/  STL.64 [R1+0x268], R10 ;  /* 0x0002680a01007387 */ /* 0x0001e60000100a00 */
[--C-:B--2---:R-:W-:Y:S01]  /*6100*/  IMAD.WIDE R6, R2, 0x2, R30.reuse ;  /* 0x0000000202067825 */ /* 0x104fe200078e021e */
[----:B------:R-:W-:Y:S04]  /*6110*/  STL.64 [R1+0x288], R16 ;  /* 0x0002881001007387 */ /* 0x000fe80000100a00 */
[----:B------:R1:W-:Y:S01]  /*6120*/  STL.64 [R1+0x1678], R2 ;  /* 0x0016780201007387 */ /* 0x0003e20000100a00 */
[----:B0-----:R-:W-:-:S03]  /*6130*/  IMAD.WIDE R10, R3, 0x2, R30 ;  /* 0x00000002030a7825 */ /* 0x001fc600078e021e */
[----:B------:R0:W-:Y:S04]  /*6140*/  STL.64 [R1+0x2a8], R6 ;  /* 0x0002a80601007387 */ /* 0x0001e80000100a00 */
[----:B------:R2:W-:Y:S01]  /*6150*/  STL.64 [R1+0x2c0], R10 ;  /* 0x0002c00a01007387 */ /* 0x0005e20000100a00 */
[----:B-1----:R-:W-:-:S04]  /*6160*/  IMAD.WIDE R2, R9, 0x2, R30 ;  /* 0x0000000209027825 */ /* 0x002fc800078e021e */
[----:B0-----:R-:W-:-:S04]  /*6170*/  IMAD.WIDE R6, R61, 0x2, R30 ;  /* 0x000000023d067825 */ /* 0x001fc800078e021e */
[--C-:B--2---:R-:W-:Y:S01]  /*6180*/  IMAD.WIDE R10, R8, 0x2, R30.reuse ;  /* 0x00000002080a7825 */ /* 0x104fe200078e021e */
[----:B------:R0:W-:Y:S04]  /*6190*/  STL.64 [R1+0x2d8], R6 ;  /* 0x0002d80601007387 */ /* 0x0001e80000100a00 */
[----:B------:R-:W-:Y:S04]  /*61a0*/  STL.64 [R1+0x2f8], R10 ;  /* 0x0002f80a01007387 */ /* 0x000fe80000100a00 */
[----:B------:R1:W-:Y:S01]  /*61b0*/  STL.64 [R1+0x310], R2 ;  /* 0x0003100201007387 */ /* 0x0003e20000100a00 */
[----:B0-----:R-:W-:-:S04]  /*61c0*/  IMAD.WIDE R6, R4, 0x2, R30 ;  /* 0x0000000204067825 */ /* 0x001fc800078e021e */
[--C-:B------:R-:W-:Y:S01]  /*61d0*/  IMAD.WIDE R4, R5, 0x2, R30.reuse ;  /* 0x0000000205047825 */ /* 0x100fe200078e021e */
[----:B------:R-:W-:Y:S03]  /*61e0*/  STL.64 [R1+0x328], R6 ;  /* 0x0003280601007387 */ /* 0x000fe60000100a00 */
[--C-:B-1----:R-:W-:Y:S01]  /*61f0*/  IMAD.WIDE R2, R41, 0x2, R30.reuse ;  /* 0x0000000229027825 */ /* 0x102fe200078e021e */
[----:B------:R-:W2:Y:S04]  /*6200*/  LDL.LU R28, [R1+0x84] ;  /* 0x00008400011c7983 */ /* 0x000ea80000300800 */
[----:B------:R0:W-:Y:S04]  /*6210*/  STL.64 [R1+0x348], R4 ;  /* 0x0003480401007387 */ /* 0x0001e80000100a00 */
[----:B------:R-:W3:Y:S04]  /*6220*/  LDL.LU R29, [R1+0x80] ;  /* 0x00008000011d7983 */ /* 0x000ee80000300800 */
[----:B------:R1:W-:Y:S04]  /*6230*/  STL.64 [R1+0x370], R2 ;  /* 0x0003700201007387 */ /* 0x0003e80000100a00 */
[----:B------:R-:W4:Y:S04]  /*6240*/  LDL.LU R26, [R1+0x7c] ;  /* 0x00007c00011a7983 */ /* 0x000f280000300800 */
        /* <DEDUP_REMOVED lines=13> */
[----:B------:R-:W4:Y:S01]  /*6320*/  LDL.LU R10, [R1+0x44] ;  /* 0x00004400010a7983 */ /* 0x000f220000300800 */
[----:B0-----:R-:W-:-:S03]  /*6330*/  IMAD.WIDE R4, R36, 0x2, R30 ;  /* 0x0000000224047825 */ /* 0x001fc600078e021e */
[----:B------:R-:W4:Y:S01]  /*6340*/  LDL.LU R11, [R1+0x40] ;  /* 0x00004000010b7983 */ /* 0x000f220000300800 */
[----:B-1----:R-:W-:-:S03]  /*6350*/  IMAD.WIDE R2, R42, 0x2, R30 ;  /* 0x000000022a027825 */ /* 0x002fc600078e021e */
[----:B------:R-:W4:Y:S01]  /*6360*/  LDL.LU R42, [R1+0x1684] ;  /* 0x00168400012a7983 */ /* 0x000f220000300800 */
[----:B------:R-:W-:-:S03]  /*6370*/  IMAD.WIDE R6, R43, 0x2, R30 ;  /* 0x000000022b067825 */ /* 0x000fc600078e021e */
[----:B------:R0:W-:Y:S04]  /*6380*/  STL.64 [R1+0x388], R4 ;  /* 0x0003880401007387 */ /* 0x0001e80000100a00 */
[----:B------:R-:W4:Y:S04]  /*6390*/  LDL.LU R43, [R1+0x1680] ;  /* 0x00168000012b7983 */ /* 0x000f280000300800 */
[----:B------:R1:W-:Y:S01]  /*63a0*/  STL.64 [R1+0x3a0], R2 ;  /* 0x0003a00201007387 */ /* 0x0003e20000100a00 */
[----:B0-----:R-:W-:-:S03]  /*63b0*/  IMAD.WIDE R4, R12, 0x2, R30 ;  /* 0x000000020c047825 */ /* 0x001fc600078e021e */
[----:B------:R0:W-:Y:S04]  /*63c0*/  STL.64 [R1+0x3c0], R6 ;  /* 0x0003c00601007387 */ /* 0x0001e80000100a00 */
[----:B------:R0:W-:Y:S01]  /*63d0*/  STL.64 [R1+0x3d8], R4 ;  /* 0x0003d80401007387 */ /* 0x0001e20000100a00 */
[----:B-1----:R-:W-:-:S04]  /*63e0*/  IMAD.WIDE R2, R13, 0x2, R30 ;  /* 0x000000020d027825 */ /* 0x002fc800078e021e */
[--C-:B0-----:R-:W-:Y:S01]  /*63f0*/  IMAD.WIDE R6, R37, 0x2, R30.reuse ;  /* 0x0000000225067825 */ /* 0x101fe200078e021e */
[----:B------:R0:W-:Y:S03]  /*6400*/  STL.64 [R1+0x3f8], R2 ;  /* 0x0003f80201007387 */ /* 0x0001e60000100a00 */
[--C-:B------:R-:W-:Y:S01]  /*6410*/  IMAD.WIDE R4, R38, 0x2, R30.reuse ;  /* 0x0000000226047825 */ /* 0x100fe200078e021e */
[----:B------:R1:W-:Y:S04]  /*6420*/  STL.64 [R1+0x410], R6 ;  /* 0x0004100601007387 */ /* 0x0003e80000100a00 */
[----:B------:R1:W-:Y:S01]  /*6430*/  STL.64 [R1+0x430], R4 ;  /* 0x0004300401007387 */ /* 0x0003e20000100a00 */
[----:B0-----:R-:W-:-:S04]  /*6440*/  IMAD.WIDE R2, R39, 0x2, R30 ;  /* 0x0000000227027825 */ /* 0x001fc800078e021e */
[--C-:B-1----:R-:W-:Y:S01]  /*6450*/  IMAD.WIDE R6, R40, 0x2, R30.reuse ;  /* 0x0000000228067825 */ /* 0x102fe200078e021e */
        /* <DEDUP_REMOVED lines=10> */
[----:B--2---:R-:W-:-:S05]  /*6500*/  IMAD.WIDE R2, R28, 0x2, R30 ;  /* 0x000000021c027825 */ /* 0x004fca00078e021e */
[----:B------:R0:W-:Y:S01]  /*6510*/  STL.64 [R1+0x500], R2 ;  /* 0x0005000201007387 */ /* 0x0001e20000100a00 */
[----:B---3--:R-:W-:-:S05]  /*6520*/  IMAD.WIDE R6, R29, 0x2, R30 ;  /* 0x000000021d067825 */ /* 0x008fca00078e021e */
[----:B------:R1:W-:Y:S01]  /*6530*/  STL.64 [R1+0x518], R6 ;  /* 0x0005180601007387 */ /* 0x0003e20000100a00 */
[----:B----4-:R-:W-:-:S04]  /*6540*/  IMAD.WIDE R4, R26, 0x2, R30 ;  /* 0x000000021a047825 */ /* 0x010fc800078e021e */
[--C-:B0-----:R-:W-:Y:S01]  /*6550*/  IMAD.WIDE R2, R27, 0x2, R30.reuse ;  /* 0x000000021b027825 */ /* 0x101fe200078e021e */
[----:B------:R0:W-:Y:S03]  /*6560*/  STL.64 [R1+0x538], R4 ;  /* 0x0005380401007387 */ /* 0x0001e60000100a00 */
[--C-:B-1----:R-:W-:Y:S01]  /*6570*/  IMAD.WIDE R6, R24, 0x2, R30.reuse ;  /* 0x0000000218067825 */ /* 0x102fe200078e021e */
[----:B------:R1:W-:Y:S04]  /*6580*/  STL.64 [R1+0x550], R2 ;  /* 0x0005500201007387 */ /* 0x0003e80000100a00 */
[----:B------:R2:W-:Y:S01]  /*6590*/  STL.64 [R1+0xa10], R6 ;  /* 0x000a100601007387 */ /* 0x0005e20000100a00 */
[----:B0-----:R-:W-:-:S04]  /*65a0*/  IMAD.WIDE R4, R25, 0x2, R30 ;  /* 0x0000000219047825 */ /* 0x001fc800078e021e */
[--C-:B-1----:R-:W-:Y:S01]  /*65b0*/  IMAD.WIDE R2, R22, 0x2, R30.reuse ;  /* 0x0000000216027825 */ /* 0x102fe200078e021e */
[----:B------:R0:W-:Y:S03]  /*65c0*/  STL.64 [R1+0xa30], R4 ;  /* 0x000a300401007387 */ /* 0x0001e60000100a00 */
[--C-:B--2---:R-:W-:Y:S01]  /*65d0*/  IMAD.WIDE R6, R23, 0x2, R30.reuse ;  /* 0x0000000217067825 */ /* 0x104fe200078e021e */
        /* <DEDUP_REMOVED lines=23> */
[----:B--2---:R-:W-:Y:S01]  /*6750*/  IMAD.WIDE R6, R15, 0x2, R30 ;  /* 0x000000020f067825 */ /* 0x004fe200078e021e */
[----:B------:R1:W-:Y:S03]  /*6760*/  STL.64 [R1+0xbd0], R2 ;  /* 0x000bd00201007387 */ /* 0x0003e60000100a00 */
[----:B------:R-:W-:-:S04]  /*6770*/  IMAD.WIDE R8, R44, 0x2, R42 ;  /* 0x000000022c087825 */ /* 0x000fc800078e022a */
[----:B0-----:R-:W-:Y:S01]  /*6780*/  IMAD.WIDE R4, R0, 0x2, R30 ;  /* 0x0000000200047825 */ /* 0x001fe200078e021e */
[----:B-1----:R-:W2:Y:S04]  /*6790*/  LDL R2, [R1+0x120] ;  /* 0x0001200001027983 */ /* 0x002ea80000100800 */
[----:B------:R0:W-:Y:S04]  /*67a0*/  STL.64 [R1+0xbf0], R6 ;  /* 0x000bf00601007387 */ /* 0x0001e80000100a00 */
[----:B------:R-:W3:Y:S04]  /*67b0*/  LDL R3, [R1+0x118] ;  /* 0x0001180001037983 */ /* 0x000ee80000100800 */
[----:B------:R-:W-:Y:S04]  /*67c0*/  STL.64 [R1+0xc10], R4 ;  /* 0x000c100401007387 */ /* 0x000fe80000100a00 */
[----:B0-----:R-:W4:Y:S04]  /*67d0*/  LDL R6, [R1+0x114] ;  /* 0x0001140001067983 */ /* 0x001f280000100800 */
[----:B------:R-:W4:Y:S04]  /*67e0*/  LDL R7, [R1+0x110] ;  /* 0x0001100001077983 */ /* 0x000f280000100800 */
[----:B------:R0:W-:Y:S04]  /*67f0*/  STL.64 [R1+0x15e8], R8 ;  /* 0x0015e80801007387 */ /* 0x0001e80000100a00 */
[----:B0-----:R-:W4:Y:S01]  /*6800*/  LDL R9, [R1+0x128] ;  /* 0x0001280001097983 */ /* 0x001f220000100800 */
[----:B------:R-:W-:-:S04]  /*6810*/  IMAD.WIDE R4, R60, 0x2, R42 ;  /* 0x000000023c047825 */ /* 0x000fc800078e022a */
        /* <DEDUP_REMOVED lines=8> */
[--C-:B------:R-:W-:Y:S01]  /*68a0*/  IMAD.WIDE R38, R50, 0x2, R42.reuse ;  /* 0x0000000232267825 */ /* 0x100fe200078e022a */
[----:B------:R-:W-:Y:S03]  /*68b0*/  STL.64 [R1+0x1610], R36 ;  /* 0x0016102401007387 */ /* 0x000fe60000100a00 */
[--C-:B------:R-:W-:Y:S01]  /*68c0*/  IMAD.WIDE R40, R52, 0x2, R42.reuse ;  /* 0x0000000234287825 */ /* 0x100fe200078e022a */
[----:B------:R-:W-:Y:S03]  /*68d0*/  STL.64 [R1+0x1618], R38 ;  /* 0x0016182601007387 */ /* 0x000fe60000100a00 */
[--C-:B0-----:R-:W-:Y:S01]  /*68e0*/  IMAD.WIDE R30, R54, 0x2, R42.reuse ;  /* 0x00000002361e7825 */ /* 0x101fe200078e022a */
[----:B------:R0:W-:Y:S03]  /*68f0*/  STL.64 [R1+0x1620], R40 ;  /* 0x0016202801007387 */ /* 0x0001e60000100a00 */
[--C-:B------:R-:W-:Y:S01]  /*6900*/  IMAD.WIDE R4, R56, 0x2, R42.reuse ;  /* 0x0000000238047825 */ /* 0x100fe200078e022a */
[----:B0-----:R-:W4:Y:S04]  /*6910*/  LDL.LU R40, [R1+0xdc] ;  /* 0x0000dc0001287983 */ /* 0x001f280000300800 */
[----:B------:R-:W-:Y:S04]  /*6920*/  STL.64 [R1+0x130], R30 ;  /* 0x0001301e01007387 */ /* 0x000fe80000100a00 */
[----:B------:R-:W4:Y:S04]  /*6930*/  LDL.LU R41, [R1+0xd8] ;  /* 0x0000d80001297983 */ /* 0x000f280000300800 */
[----:B------:R2:W-:Y:S04]  /*6940*/  STL.64 [R1+0x148], R4 ;  /* 0x0001480401007387 */ /* 0x0005e80000100a00 */
[----:B------:R-:W4:Y:S04]  /*6950*/  LDL.LU R38, [R1+0xd0] ;  /* 0x0000d00001267983 */ /* 0x000f280000300800 */
[----:B------:R-:W4:Y:S04]  /*6960*/  LDL.LU R39, [R1+0xcc] ;  /* 0x0000cc0001277983 */ /* 0x000f280000300800 */
[----:B------:R-:W4:Y:S04]  /*6970*/  LDL.LU R36, [R1+0xc8] ;  /* 0x0000c80001247983 */ /* 0x000f280000300800 */
[----:B------:R-:W4:Y:S04]  /*6980*/  LDL.LU R37, [R1+0xc4] ;  /* 0x0000c40001257983 */ /* 0x000f280000300800 */
[----:B------:R-:W4:Y:S04]  /*6990*/  LDL.LU R34, [R1+0xbc] ;  /* 0x0000bc0001227983 */ /* 0x000f280000300800 */
[----:B------:R-:W4:Y:S04]  /*69a0*/  LDL.LU R35, [R1+0xb8] ;  /* 0x0000b80001237983 */ /* 0x000f280000300800 */
[----:B------:R-:W4:Y:S01]  /*69b0*/  LDL.LU R32, [R1+0xac] ;  /* 0x0000ac0001207983 */ /* 0x000f220000300800 */
[----:B--2---:R-:W-:-:S04]  /*69c0*/  IMAD.WIDE R4, R2, 0x2, R42 ;  /* 0x0000000202047825 */ /* 0x004fc800078e022a */
[----:B---3--:R-:W-:-:S04]  /*69d0*/  IMAD.WIDE R2, R3, 0x2, R42 ;  /* 0x0000000203027825 */ /* 0x008fc800078e022a */
[----:B----4-:R-:W-:-:S05]  /*69e0*/  IMAD.WIDE R8, R9, 0x2, R42 ;  /* 0x0000000209087825 */ /* 0x010fca00078e022a */
[----:B------:R-:W-:Y:S04]  /*69f0*/  STL.64 [R1+0x160], R8 ;  /* 0x0001600801007387 */ /* 0x000fe80000100a00 */
[----:B------:R-:W2:Y:S04]  /*6a00*/  LDL.LU R33, [R1+0xa4] ;  /* 0x0000a40001217983 */ /* 0x000ea80000300800 */
[----:B------:R0:W-:Y:S04]  /*6a10*/  STL.64 [R1+0x178], R4 ;  /* 0x0001780401007387 */ /* 0x0001e80000100a00 */
[----:B------:R-:W3:Y:S04]  /*6a20*/  LDL.LU R30, [R1+0xa0] ;  /* 0x0000a000011e7983 */ /* 0x000ee80000300800 */
[----:B------:R-:W4:Y:S04]  /*6a30*/  LDL.LU R31, [R1+0x9c] ;  /* 0x00009c00011f7983 */ /* 0x000f280000300800 */
[----:B0-----:R-:W4:Y:S04]  /*6a40*/  LDL.LU R4, [R1+0x98] ;  /* 0x0000980001047983 */ /* 0x001f280000300800 */
[----:B------:R-:W4:Y:S04]  /*6a50*/  LDL.LU R5, [R1+0x90] ;  /* 0x0000900001057983 */ /* 0x000f280000300800 */
[----:B------:R-:W4:Y:S04]  /*6a60*/  LDL.LU R8, [R1+0x8c] ;  /* 0x00008c0001087983 */ /* 0x000f280000300800 */
[----:B------:R-:W4:Y:S04]  /*6a70*/  LDL.LU R9, [R1+0x88] ;  /* 0x0000880001097983 */ /* 0x000f280000300800 */
[----:B------:R0:W-:Y:S02]  /*6a80*/  STL.64 [R1+0x198], R2 ;  /* 0x0001980201007387 */ /* 0x0001e40000100a00 */
[----:B0-----:R-:W-:-:S04]  /*6a90*/  IMAD.WIDE R2, R6, 0x2, R42 ;  /* 0x0000000206027825 */ /* 0x001fc800078e022a */
[--C-:B------:R-:W-:Y:S01]  /*6aa0*/  IMAD.WIDE R6, R7, 0x2, R42.reuse ;  /* 0x0000000207067825 */ /* 0x100fe200078e022a */
[----:B------:R0:W-:Y:S04]  /*6ab0*/  STL.64 [R1+0x1b0], R2 ;  /* 0x0001b00201007387 */ /* 0x0001e80000100a00 */
[----:B0-----:R-:W2:Y:S04]  /*6ac0*/  LDL.LU.64 R2, [R1+0x1678] ;  /* 0x0016780001027983 */ /* 0x001ea80000300a00 */
[----:B------:R0:W-:Y:S04]  /*6ad0*/  STL.64 [R1+0x1d0], R6 ;  /* 0x0001d00601007387 */ /* 0x0001e80000100a00 */
[----:B0-----:R-:W3:Y:S02]  /*6ae0*/  LDL.LU R6, [R1+0x1674] ;  /* 0x0016740001067983 */ /* 0x001ee40000300800 */
[----:B---3--:R-:W-:-:S05]  /*6af0*/  IMAD.WIDE R6, R6, 0x2, R42 ;  /* 0x0000000206067825 */ /* 0x008fca00078e022a */
[----:B------:R0:W-:Y:S04]  /*6b00*/  STL.64 [R1+0x1e8], R6 ;  /* 0x0001e80601007387 */ /* 0x0001e80000100a00 */
[----:B0-----:R-:W3:Y:S02]  /*6b10*/  LDL.LU R7, [R1+0x1670] ;  /* 0x0016700001077983 */ /* 0x001ee40000300800 */
[----:B---3--:R-:W-:-:S05]  /*6b20*/  IMAD.WIDE R6, R7, 0x2, R42 ;  /* 0x0000000207067825 */ /* 0x008fca00078e022a */
        /* <DEDUP_REMOVED lines=11> */
[--C-:B--2---:R-:W-:Y:S02]  /*6be0*/  IMAD.WIDE R6, R2, 0x2, R42.reuse ;  /* 0x0000000202067825 */ /* 0x104fe400078e022a */
[----:B------:R-:W2:Y:S04]  /*6bf0*/  LDL.LU R2, [R1+0x166c] ;  /* 0x00166c0001027983 */ /* 0x000ea80000300800 */
[----:B------:R0:W-:Y:S02]  /*6c00*/  STL.64 [R1+0x2b0], R6 ;  /* 0x0002b00601007387 */ /* 0x0001e40000100a00 */
[----:B0-----:R-:W-:-:S02]  /*6c10*/  IMAD.WIDE R6, R3, 0x2, R42 ;  /* 0x0000000203067825 */ /* 0x001fc400078e022a */
[----:B------:R-:W2:Y:S04]  /*6c20*/  LDL.LU R3, [R1+0x1668] ;  /* 0x0016680001037983 */ /* 0x000ea80000300800 */
[----:B------:R0:W-:Y:S02]  /*6c30*/  STL.64 [R1+0x2c8], R6 ;  /* 0x0002c80601007387 */ /* 0x0001e40000100a00 */
[----:B0-----:R-:W-:-:S05]  /*6c40*/  IMAD.WIDE R6, R61, 0x2, R42 ;  /* 0x000000023d067825 */ /* 0x001fca00078e022a */
[----:B------:R0:W-:Y:S02]  /*6c50*/  STL.64 [R1+0x2e0], R6 ;  /* 0x0002e00601007387 */ /* 0x0001e40000100a00 */
[----:B0-----:R-:W-:-:S05]  /*6c60*/  IMAD.WIDE R6, R40, 0x2, R42 ;  /* 0x0000000228067825 */ /* 0x001fca00078e022a */
[----:B------:R0:W-:Y:S04]  /*6c70*/  STL.64 [R1+0x300], R6 ;  /* 0x0003000601007387 */ /* 0x0001e80000100a00 */
[----:B------:R-:W-:Y:S04]  /*6c80*/  STL [R1+0x1628], R41 ;  /* 0x0016282901007387 */ /* 0x000fe80000100800 */
[----:B------:R1:W-:Y:S01]  /*6c90*/  STL [R1+0x162c], R40 ;  /* 0x00162c2801007387 */ /* 0x0003e20000100800 */
[----:B0-----:R-:W-:-:S05]  /*6ca0*/  IMAD.WIDE R6, R41, 0x2, R42 ;  /* 0x0000000229067825 */ /* 0x001fca00078e022a */
[----:B------:R0:W-:Y:S01]  /*6cb0*/  STL.64 [R1+0x318], R6 ;  /* 0x0003180601007387 */ /* 0x0001e20000100a00 */
[----:B-1----:R-:W-:-:S03]  /*6cc0*/  IMAD.WIDE R40, R38, 0x2, R42 ;  /* 0x0000000226287825 */ /* 0x002fc600078e022a */
[----:B------:R1:W-:Y:S04]  /*6cd0*/  STL.64 [R1+0x1630], R38 ;  /* 0x0016302601007387 */ /* 0x0003e80000100a00 */
[----:B------:R-:W-:Y:S01]  /*6ce0*/  STL.64 [R1+0x330], R40 ;  /* 0x0003302801007387 */ /* 0x000fe20000100a00 */
[----:B0-----:R-:W-:-:S04]  /*6cf0*/  IMAD.WIDE R6, R39, 0x2, R42 ;  /* 0x0000000227067825 */ /* 0x001fc800078e022a */
[--C-:B-1----:R-:W-:Y:S01]  /*6d00*/  IMAD.WIDE R38, R36, 0x2, R42.reuse ;  /* 0x0000000224267825 */ /* 0x102fe200078e022a */
[----:B------:R0:W-:Y:S04]  /*6d10*/  STL.64 [R1+0x350], R6 ;  /* 0x0003500601007387 */ /* 0x0001e80000100a00 */
        /* <DEDUP_REMOVED lines=15> */
[----:B------:R-:W-:Y:S04]  /*6e10*/  STL.64 [R1+0x1650], R32 ;  /* 0x0016502001007387 */ /* 0x000fe80000100a00 */
[----:B------:R1:W-:Y:S01]  /*6e20*/  STL.64 [R1+0x418], R12 ;  /* 0x0004180c01007387 */ /* 0x0003e20000100a00 */
[----:B0-----:R-:W-:-:S05]  /*6e30*/  IMAD.WIDE R6, R33, 0x2, R42 ;  /* 0x0000000221067825 */ /* 0x001fca00078e022a */
[----:B------:R0:W-:Y:S01]  /*6e40*/  STL.64 [R1+0x438], R6 ;  /* 0x0004380601007387 */ /* 0x0001e20000100a00 */
[----:B-1----:R-:W-:-:S03]  /*6e50*/  IMAD.WIDE R12, R30, 0x2, R42 ;  /* 0x000000021e0c7825 */ /* 0x002fc600078e022a */
[----:B----4-:R-:W-:Y:S04]  /*6e60*/  STL.64 [R1+0x1658], R30 ;  /* 0x0016581e01007387 */ /* 0x010fe80000100a00 */
[----:B------:R1:W-:Y:S01]  /*6e70*/  STL.64 [R1+0x450], R12 ;  /* 0x0004500c01007387 */ /* 0x0003e20000100a00 */
[----:B0-----:R-:W-:-:S05]  /*6e80*/  IMAD.WIDE R6, R31, 0x2, R42 ;  /* 0x000000021f067825 */ /* 0x001fca00078e022a */
[----:B------:R0:W-:Y:S01]  /*6e90*/  STL.64 [R1+0x470], R6 ;  /* 0x0004700601007387 */ /* 0x0001e20000100a00 */
[----:B-1----:R-:W-:-:S03]  /*6ea0*/  IMAD.WIDE R12, R4, 0x2, R42 ;  /* 0x00000002040c7825 */ /* 0x002fc600078e022a */
[----:B------:R1:W-:Y:S04]  /*6eb0*/  STL.64 [R1+0x1660], R4 ;  /* 0x0016600401007387 */ /* 0x0003e80000100a00 */
[----:B------:R3:W-:Y:S01]  /*6ec0*/  STL.64 [R1+0x488], R12 ;  /* 0x0004880c01007387 */ /* 0x0007e20000100a00 */
[----:B0-----:R-:W-:-:S05]  /*6ed0*/  IMAD.WIDE R6, R5, 0x2, R42 ;  /* 0x0000000205067825 */ /* 0x001fca00078e022a */
[----:B------:R0:W-:Y:S01]  /*6ee0*/  STL.64 [R1+0x4a8], R6 ;  /* 0x0004a80601007387 */ /* 0x0001e20000100a00 */
[----:B-1----:R-:W-:-:S04]  /*6ef0*/  IMAD.WIDE R4, R28, 0x2, R42 ;  /* 0x000000021c047825 */ /* 0x002fc800078e022a */
[----:B---3--:R-:W-:-:S04]  /*6f00*/  IMAD.WIDE R12, R8, 0x2, R42 ;  /* 0x00000002080c7825 */ /* 0x008fc800078e022a */
[--C-:B0-----:R-:W-:Y:S01]  /*6f10*/  IMAD.WIDE R6, R9, 0x2, R42.reuse ;  /* 0x0000000209067825 */ /* 0x101fe200078e022a */
[----:B------:R0:W-:Y:S04]  /*6f20*/  STL.64 [R1+0x4c0], R12 ;  /* 0x0004c00c01007387 */ /* 0x0001e80000100a00 */
[----:B------:R1:W-:Y:S04]  /*6f30*/  STL.64 [R1+0x4e8], R6 ;  /* 0x0004e80601007387 */ /* 0x0003e80000100a00 */
[----:B------:R3:W-:Y:S01]  /*6f40*/  STL.64 [R1+0x508], R4 ;  /* 0x0005080401007387 */ /* 0x0007e20000100a00 */
[----:B0-----:R-:W-:-:S04]  /*6f50*/  IMAD.WIDE R12, R29, 0x2, R42 ;  /* 0x000000021d0c7825 */ /* 0x001fc800078e022a */
[--C-:B-1----:R-:W-:Y:S01]  /*6f60*/  IMAD.WIDE R6, R26, 0x2, R42.reuse ;  /* 0x000000021a067825 */ /* 0x102fe200078e022a */
[----:B------:R0:W-:Y:S03]  /*6f70*/  STL.64 [R1+0x520], R12 ;  /* 0x0005200c01007387 */ /* 0x0001e60000100a00 */
[--C-:B---3--:R-:W-:Y:S01]  /*6f80*/  IMAD.WIDE R4, R27, 0x2, R42.reuse ;  /* 0x000000021b047825 */ /* 0x108fe200078e022a */
        /* <DEDUP_REMOVED lines=22> */
[----:B---3--:R-:W2:Y:S04]  /*70f0*/  LDL.LU R5, [R1+0x128] ;  /* 0x0001280001057983 */ /* 0x008ea80000300800 */
[----:B------:R0:W-:Y:S04]  /*7100*/  STL.64 [R1+0xb38], R12 ;  /* 0x000b380c01007387 */ /* 0x0001e80000100a00 */
[----:B------:R-:W3:Y:S04]  /*7110*/  LDL.LU R30, [R1+0x120] ;  /* 0x00012000011e7983 */ /* 0x000ee80000300800 */
[----:B------:R1:W-:Y:S04]  /*7120*/  STL.64 [R1+0xb58], R6 ;  /* 0x000b580601007387 */ /* 0x0003e80000100a00 */
[----:B------:R-:W4:Y:S04]  /*7130*/  LDL.LU R31, [R1+0x118] ;  /* 0x00011800011f7983 */ /* 0x000f280000300800 */
[----:B------:R-:W4:Y:S04]  /*7140*/  LDL.LU R32, [R1+0x114] ;  /* 0x0001140001207983 */ /* 0x000f280000300800 */
[----:B------:R-:W4:Y:S04]  /*7150*/  LDL.LU R33, [R1+0x110] ;  /* 0x0001100001217983 */ /* 0x000f280000300800 */
[----:B0-----:R-:W4:Y:S04]  /*7160*/  LDL.LU R12, [R1+0x108] ;  /* 0x00010800010c7983 */ /* 0x001f280000300800 */
        /* <DEDUP_REMOVED lines=9> */
[----:B-1----:R-:W-:-:S05]  /*7200*/  IMAD.WIDE R6, R59, 0x2, R42 ;  /* 0x000000023b067825 */ /* 0x002fca00078e022a */
[----:B------:R0:W-:Y:S02]  /*7210*/  STL.64 [R1+0xb78], R6 ;  /* 0x000b780601007387 */ /* 0x0001e40000100a00 */
[----:B0-----:R-:W-:-:S05]  /*7220*/  IMAD.WIDE R6, R10, 0x2, R42 ;  /* 0x000000020a067825 */ /* 0x001fca00078e022a */
[----:B------:R0:W-:Y:S02]  /*7230*/  STL.64 [R1+0xb98], R6 ;  /* 0x000b980601007387 */ /* 0x0001e40000100a00 */
[----:B0-----:R-:W-:-:S05]  /*7240*/  IMAD.WIDE R6, R11, 0x2, R42 ;  /* 0x000000020b067825 */ /* 0x001fca00078e022a */
[----:B------:R0:W-:Y:S02]  /*7250*/  STL.64 [R1+0xbb8], R6 ;  /* 0x000bb80601007387 */ /* 0x0001e40000100a00 */
[----:B0-----:R-:W-:-:S05]  /*7260*/  IMAD.WIDE R6, R14, 0x2, R42 ;  /* 0x000000020e067825 */ /* 0x001fca00078e022a */
[----:B------:R0:W-:Y:S02]  /*7270*/  STL.64 [R1+0xbd8], R6 ;  /* 0x000bd80601007387 */ /* 0x0001e40000100a00 */
[----:B0-----:R-:W-:-:S04]  /*7280*/  IMAD.WIDE R6, R15, 0x2, R42 ;  /* 0x000000020f067825 */ /* 0x001fc800078e022a */
[----:B------:R-:W-:Y:S01]  /*7290*/  IMAD.WIDE R42, R0, 0x2, R42 ;  /* 0x00000002002a7825 */ /* 0x000fe200078e022a */
[----:B------:R-:W-:Y:S04]  /*72a0*/  STL.64 [R1+0xbf8], R6 ;  /* 0x000bf80601007387 */ /* 0x000fe80000100a00 */
[----:B------:R-:W-:Y:S01]  /*72b0*/  STL.64 [R1+0xc18], R42 ;  /* 0x000c182a01007387 */ /* 0x000fe20000100a00 */
[----:B--2---:R-:W-:-:S05]  /*72c0*/  IMAD.WIDE R4, R5, 0x2, R2 ;  /* 0x0000000205047825 */ /* 0x004fca00078e0202 */
[----:B------:R3:W-:Y:S02]  /*72d0*/  STL.64 [R1+0x128], R4 ;  /* 0x0001280401007387 */ /* 0x0007e40000100a00 */
[----:B---3--:R-:W-:-:S04]  /*72e0*/  IMAD.WIDE R4, R30, 0x2, R2 ;  /* 0x000000021e047825 */ /* 0x008fc800078e0202 */
[--C-:B----4-:R-:W-:Y:S01]  /*72f0*/  IMAD.WIDE R30, R31, 0x2, R2.reuse ;  /* 0x000000021f1e7825 */ /* 0x110fe200078e0202 */
[----:B------:R0:W-:Y:S04]  /*7300*/  STL.64 [R1+0x120], R4 ;  /* 0x0001200401007387 */ /* 0x0001e80000100a00 */
[----:B0-----:R-:W2:Y:S04]  /*7310*/  LDL.LU.64 R4, [R1+0x1660] ;  /* 0x0016600001047983 */ /* 0x001ea80000300a00 */
[----:B------:R0:W-:Y:S02]  /*7320*/  STL.64 [R1+0x118], R30 ;  /* 0x0001181e01007387 */ /* 0x0001e40000100a00 */
[----:B0-----:R-:W-:-:S04]  /*7330*/  IMAD.WIDE R30, R32, 0x2, R2 ;  /* 0x00000002201e7825 */ /* 0x001fc800078e0202 */
[--C-:B------:R-:W-:Y:S01]  /*7340*/  IMAD.WIDE R32, R33, 0x2, R2.reuse ;  /* 0x0000000221207825 */ /* 0x100fe200078e0202 */
[----:B------:R0:W-:Y:S04]  /*7350*/  STL.64 [R1+0x180], R30 ;  /* 0x0001801e01007387 */ /* 0x0001e80000100a00 */
[----:B0-----:R-:W3:Y:S04]  /*7360*/  LDL.LU.64 R30, [R1+0x1658] ;  /* 0x00165800011e7983 */ /* 0x001ee80000300a00 */
[----:B------:R0:W-:Y:S02]  /*7370*/  STL.64 [R1+0x110], R32 ;  /* 0x0001102001007387 */ /* 0x0001e40000100a00 */
[----:B0-----:R-:W-:-:S04]  /*7380*/  IMAD.WIDE R32, R12, 0x2, R2 ;  /* 0x000000020c207825 */ /* 0x001fc800078e0202 */
[--C-:B------:R-:W-:Y:S01]  /*7390*/  IMAD.WIDE R12, R13, 0x2, R2.reuse ;  /* 0x000000020d0c7825 */ /* 0x100fe200078e0202 */
[----:B------:R0:W-:Y:S04]  /*73a0*/  STL.64 [R1+0x108], R32 ;  /* 0x0001082001007387 */ /* 0x0001e80000100a00 */
[----:B0-----:R-:W4:Y:S04]  /*73b0*/  LDL.LU.64 R32, [R1+0x1650] ;  /* 0x0016500001207983 */ /* 0x001f280000300a00 */
[----:B------:R0:W-:Y:S02]  /*73c0*/  STL.64 [R1+0x1c8], R12 ;  /* 0x0001c80c01007387 */ /* 0x0001e40000100a00 */
[----:B0-----:R-:W-:-:S04]  /*73d0*/  IMAD.WIDE R12, R34, 0x2, R2 ;  /* 0x00000002220c7825 */ /* 0x001fc800078e0202 */
[--C-:B------:R-:W-:Y:S01]  /*73e0*/  IMAD.WIDE R34, R35, 0x2, R2.reuse ;  /* 0x0000000223227825 */ /* 0x100fe200078e0202 */
        /* <DEDUP_REMOVED lines=21> */
[----:B0-----:R-:W3:Y:S01]  /*7540*/  LDL.LU R41, [R1+0x1628] ;  /* 0x0016280001297983 */ /* 0x001ee20000300800 */
[----:B------:R-:W-:-:S04]  /*7550*/  IMAD.WIDE R6, R44, 0x2, R2 ;  /* 0x000000022c067825 */ /* 0x000fc800078e0202 */
        /* <DEDUP_REMOVED lines=9> */
[----:B---3--:R-:W-:-:S05]  /*75f0*/  IMAD.WIDE R40, R41, 0x2, R2 ;  /* 0x0000000229287825 */ /* 0x008fca00078e0202 */
[----:B------:R2:W-:Y:S02]  /*7600*/  STL.64 [R1+0xd8], R40 ;  /* 0x0000d82801007387 */ /* 0x0005e40000100a00 */
[----:B--2---:R-:W-:-:S04]  /*7610*/  IMAD.WIDE R40, R38, 0x2, R2 ;  /* 0x0000000226287825 */ /* 0x004fc800078e0202 */
[--C-:B------:R-:W-:Y:S01]  /*7620*/  IMAD.WIDE R38, R39, 0x2, R2.reuse ;  /* 0x0000000227267825 */ /* 0x100fe200078e0202 */
[----:B------:R0:W-:Y:S04]  /*7630*/  STL.64 [R1+0xd0], R40 ;  /* 0x0000d02801007387 */ /* 0x0001e80000100a00 */
[----:B0-----:R-:W2:Y:S04]  /*7640*/  LDL.LU.64 R40, [R1+0x1620] ;  /* 0x0016200001287983 */ /* 0x001ea80000300a00 */
[----:B------:R4:W-:Y:S02]  /*7650*/  STL.64 [R1+0x2e8], R38 ;  /* 0x0002e82601007387 */ /* 0x0009e40000100a00 */
[----:B----4-:R-:W-:-:S04]  /*7660*/  IMAD.WIDE R38, R36, 0x2, R2 ;  /* 0x0000000224267825 */ /* 0x010fc800078e0202 */
        /* <DEDUP_REMOVED lines=9> */
[----:B0-----:R-:W-:-:S05]  /*7700*/  IMAD.WIDE R34, R12, 0x2, R2 ;  /* 0x000000020c227825 */ /* 0x001fca00078e0202 */
[----:B------:R0:W-:Y:S02]  /*7710*/  STL.64 [R1+0x360], R34 ;  /* 0x0003602201007387 */ /* 0x0001e40000100a00 */
[--C-:B0-----:R-:W-:Y:S02]  /*7720*/  IMAD.WIDE R34, R13, 0x2, R2.reuse ;  /* 0x000000020d227825 */ /* 0x101fe400078e0202 */
[----:B------:R-:W2:Y:S04]  /*7730*/  LDL.LU.64 R12, [R1+0x30] ;  /* 0x00003000010c7983 */ /* 0x000ea80000300a00 */
        /* <DEDUP_REMOVED lines=66> */
[----:B0-----:R-:W-:-:S05]  /*7b60*/  IMAD.WIDE R10, R14, 0x2, R2 ;  /* 0x000000020e0a7825 */ /* 0x001fca00078e0202 */
[----:B------:R0:W-:Y:S01]  /*7b70*/  STL.64 [R1+0xbe0], R10 ;  /* 0x000be00a01007387 */ /* 0x0001e20000100a00 */
[----:B------:R-:W-:-:S03]  /*7b80*/  IMAD.WIDE R14, R15, 0x2, R2 ;  /* 0x000000020f0e7825 */ /* 0x000fc600078e0202 */
[----:B0-----:R-:W3:Y:S01]  /*7b90*/  LDL.LU.64 R10, [R1+0x15a0] ;  /* 0x0015a000010a7983 */ /* 0x001ee20000300a00 */
[----:B------:R-:W-:-:S03]  /*7ba0*/  IMAD.WIDE R2, R0, 0x2, R2 ;  /* 0x0000000200027825 */ /* 0x000fc600078e0202 */
[----:B------:R0:W-:Y:S04]  /*7bb0*/  STL.64 [R1+0x38], R14 ;  /* 0x0000380e01007387 */ /* 0x0001e80000100a00 */
[----:B0-----:R-:W4:Y:S04]  /*7bc0*/  LDL.LU.64 R14, [R1+0x1598] ;  /* 0x00159800010e7983 */ /* 0x001f280000300a00 */
[----:B------:R0:W-:Y:S04]  /*7bd0*/  STL.64 [R1+0xc20], R2 ;  /* 0x000c200201007387 */ /* 0x0001e80000100a00 */
[----:B0-----:R-:W4:Y:S01]  /*7be0*/  LDL.LU.64 R2, [R1+0x10] ;  /* 0x0000100001027983 */ /* 0x001f220000300a00 */
[----:B--2---:R-:W-:-:S03]  /*7bf0*/  IMAD.MOV.U32 R0, RZ, RZ, R13 ;  /* 0x000000ffff007224 */ /* 0x004fc600078e000d */
[----:B------:R0:W-:Y:S04]  /*7c00*/  STL [R1+0x154c], R12 ;  /* 0x00154c0c01007387 */ /* 0x0001e80000100800 */
[----:B0-----:R-:W2:Y:S04]  /*7c10*/  LDL.LU.64 R12, [R1+0x1590] ;  /* 0x00159000010c7983 */ /* 0x001ea80000300a00 */
[----:B---3--:R-:W-:Y:S04]  /*7c20*/  STL [R1+0x1548], R10 ;  /* 0x0015480a01007387 */ /* 0x008fe80000100800 */
[----:B------:R0:W-:Y:S02]  /*7c30*/  STL [R1+0x1544], R0 ;  /* 0x0015440001007387 */ /* 0x0001e40000100800 */
[----:B0-----:R-:W-:-:S02]  /*7c40*/  IMAD.MOV.U32 R0, RZ, RZ, R11 ;  /* 0x000000ffff007224 */ /* 0x001fc400078e000b */
[----:B------:R-:W3:Y:S04]  /*7c50*/  LDL.LU.64 R10, [R1+0x1588] ;  /* 0x00158800010a7983 */ /* 0x000ee80000300a00 */
[----:B------:R-:W-:Y:S04]  /*7c60*/  STL [R1+0x1540], R8 ;  /* 0x0015400801007387 */ /* 0x000fe80000100800 */
[----:B------:R0:W-:Y:S02]  /*7c70*/  STL [R1+0x153c], R0 ;  /* 0x00153c0001007387 */ /* 0x0001e40000100800 */
[----:B0-----:R-:W-:-:S02]  /*7c80*/  IMAD.MOV.U32 R0, RZ, RZ, R9 ;  /* 0x000000ffff007224 */ /* 0x001fc400078e0009 */
[----:B------:R-:W2:Y:S04]  /*7c90*/  LDL.LU.64 R8, [R1+0x1580] ;  /* 0x0015800001087983 */ /* 0x000ea80000300a00 */
[----:B------:R-:W-:Y:S04]  /*7ca0*/  STL [R1+0x1538], R6 ;  /* 0x0015380601007387 */ /* 0x000fe80000100800 */
[----:B------:R0:W-:Y:S02]  /*7cb0*/  STL [R1+0x1534], R0 ;  /* 0x0015340001007387 */ /* 0x0001e40000100800 */
[----:B0-----:R-:W-:-:S02]  /*7cc0*/  IMAD.MOV.U32 R0, RZ, RZ, R7 ;  /* 0x000000ffff007224 */ /* 0x001fc400078e0007 */
[----:B------:R-:W3:Y:S04]  /*7cd0*/  LDL.LU.64 R6, [R1+0x1578] ;  /* 0x0015780001067983 */ /* 0x000ee80000300a00 */
[----:B----4-:R-:W-:Y:S04]  /*7ce0*/  STL [R1+0x1530], R2 ;  /* 0x0015300201007387 */ /* 0x010fe80000100800 */
[----:B------:R0:W-:Y:S04]  /*7cf0*/  STL [R1+0x152c], R0 ;  /* 0x00152c0001007387 */ /* 0x0001e80000100800 */
[----:B------:R-:W-:Y:S01]  /*7d00*/  STL [R1+0x1528], R58 ;  /* 0x0015283a01007387 */ /* 0x000fe20000100800 */
[----:B0-----:R-:W-:-:S05]  /*7d10*/  IMAD.MOV.U32 R0, RZ, RZ, R3 ;  /* 0x000000ffff007224 */ /* 0x001fca00078e0003 */
[----:B------:R0:W-:Y:S02]  /*7d20*/  STL [R1+0x1524], R0 ;  /* 0x0015240001007387 */ /* 0x0001e40000100800 */
[----:B0-----:R-:W-:Y:S02]  /*7d30*/  IMAD.MOV.U32 R0, RZ, RZ, R59 ;  /* 0x000000ffff007224 */ /* 0x001fe400078e003b */
[----:B------:R-:W4:Y:S04]  /*7d40*/  LDL.LU.64 R58, [R1+0x1570] ;  /* 0x00157000013a7983 */ /* 0x000f280000300a00 */
[----:B------:R-:W-:Y:S04]  /*7d50*/  STL [R1+0x1520], R4 ;  /* 0x0015200401007387 */ /* 0x000fe80000100800 */
[----:B------:R0:W-:Y:S02]  /*7d60*/  STL [R1+0x151c], R0 ;  /* 0x00151c0001007387 */ /* 0x0001e40000100800 */
[----:B0-----:R-:W-:-:S02]  /*7d70*/  IMAD.MOV.U32 R0, RZ, RZ, R5 ;  /* 0x000000ffff007224 */ /* 0x001fc400078e0005 */
[----:B------:R-:W2:Y:S04]  /*7d80*/  LDL.LU.64 R4, [R1+0x1568] ;  /* 0x0015680001047983 */ /* 0x000ea80000300a00 */
[----:B------:R-:W-:Y:S04]  /*7d90*/  STL [R1+0x1518], R60 ;  /* 0x0015183c01007387 */ /* 0x000fe80000100800 */
[----:B------:R-:W-:Y:S04]  /*7da0*/  STL [R1+0x1514], R0 ;  /* 0x0015140001007387 */ /* 0x000fe80000100800 */
[----:B------:R-:W-:Y:S04]  /*7db0*/  STL [R1+0x150c], R61 ;  /* 0x00150c3d01007387 */ /* 0x000fe80000100800 */
[----:B----4-:R-:W-:Y:S04]  /*7dc0*/  STL [R1+0x1510], R58 ;  /* 0x0015103a01007387 */ /* 0x010fe80000100800 */
[----:B------:R-:W-:Y:S04]  /*7dd0*/  STL [R1+0x1504], R59 ;  /* 0x0015043b01007387 */ /* 0x000fe80000100800 */
[----:B------:R-:W-:Y:S04]  /*7de0*/  STL [R1+0x1508], R16 ;  /* 0x0015081001007387 */ /* 0x000fe80000100800 */
[----:B------:R-:W-:Y:S04]  /*7df0*/  STL [R1+0x14fc], R17 ;  /* 0x0014fc1101007387 */ /* 0x000fe80000100800 */
[----:B------:R-:W-:Y:S04]  /*7e00*/  STL [R1+0x1500], R30 ;  /* 0x0015001e01007387 */ /* 0x000fe80000100800 */
[----:B------:R-:W-:Y:S04]  /*7e10*/  STL [R1+0x14f4], R31 ;  /* 0x0014f41f01007387 */ /* 0x000fe80000100800 */
[----:B------:R-:W-:Y:S04]  /*7e20*/  STL [R1+0x14f8], R42 ;  /* 0x0014f82a01007387 */ /* 0x000fe80000100800 */
[----:B------:R-:W-:Y:S04]  /*7e30*/  STL [R1+0x14ec], R43 ;  /* 0x0014ec2b01007387 */ /* 0x000fe80000100800 */
[----:B--2---:R-:W-:Y:S04]  /*7e40*/  STL [R1+0x14f0], R4 ;  /* 0x0014f00401007387 */ /* 0x004fe80000100800 */
[----:B------:R-:W-:Y:S04]  /*7e50*/  STL [R1+0x14e4], R5 ;  /* 0x0014e40501007387 */ /* 0x000fe80000100800 */
[----:B------:R-:W-:Y:S04]  /*7e60*/  STL [R1+0x14e8], R18 ;  /* 0x0014e81201007387 */ /* 0x000fe80000100800 */
[----:B------:R-:W-:Y:S04]  /*7e70*/  STL [R1+0x14dc], R19 ;  /* 0x0014dc1301007387 */ /* 0x000fe80000100800 */
[----:B------:R-:W-:Y:S04]  /*7e80*/  STL [R1+0x14e0], R32 ;  /* 0x0014e02001007387 */ /* 0x000fe80000100800 */
[----:B------:R-:W-:Y:S04]  /*7e90*/  STL [R1+0x14d4], R33 ;  /* 0x0014d42101007387 */ /* 0x000fe80000100800 */
[----:B------:R-:W-:Y:S04]  /*7ea0*/  STL [R1+0x14d8], R44 ;  /* 0x0014d82c01007387 */ /* 0x000fe80000100800 */
[----:B------:R-:W-:Y:S04]  /*7eb0*/  STL [R1+0x14cc], R45 ;  /* 0x0014cc2d01007387 */ /* 0x000fe80000100800 */
[----:B---3--:R-:W-:Y:S04]  /*7ec0*/  STL [R1+0x14d0], R6 ;  /* 0x0014d00601007387 */ /* 0x008fe80000100800 */
[----:B------:R-:W-:Y:S04]  /*7ed0*/  STL [R1+0x14c4], R7 ;  /* 0x0014c40701007387 */ /* 0x000fe80000100800 */
[----:B------:R-:W-:Y:S04]  /*7ee0*/  STL [R1+0x14c8], R20 ;  /* 0x0014c81401007387 */ /* 0x000fe80000100800 */
[----:B------:R-:W-:Y:S04]  /*7ef0*/  STL [R1+0x14bc], R21 ;  /* 0x0014bc1501007387 */ /* 0x000fe80000100800 */
[----:B------:R-:W-:Y:S04]  /*7f00*/  STL [R1+0x14c0], R34 ;  /* 0x0014c02201007387 */ /* 0x000fe80000100800 */
[----:B------:R-:W-:Y:S04]  /*7f10*/  STL [R1+0x14b4], R35 ;  /* 0x0014b42301007387 */ /* 0x000fe80000100800 */
[----:B------:R-:W-:Y:S04]  /*7f20*/  STL [R1+0x14b8], R46 ;  /* 0x0014b82e01007387 */ /* 0x000fe80000100800 */
[----:B------:R-:W-:Y:S04]  /*7f30*/  STL [R1+0x14ac], R47 ;  /* 0x0014ac2f01007387 */ /* 0x000fe80000100800 */
[----:B------:R0:W-:Y:S04]  /*7f40*/  STL [R1+0x14b0], R8 ;  /* 0x0014b00801007387 */ /* 0x0001e80000100800 */
[----:B------:R-:W-:Y:S04]  /*7f50*/  STL [R1+0x14a4], R9 ;  /* 0x0014a40901007387 */ /* 0x000fe80000100800 */
[----:B------:R-:W-:Y:S04]  /*7f60*/  STL [R1+0x14a8], R22 ;  /* 0x0014a81601007387 */ /* 0x000fe80000100800 */
[----:B------:R-:W-:Y:S01]  /*7f70*/  STL [R1+0x149c], R23 ;  /* 0x00149c1701007387 */ /* 0x000fe20000100800 */
[----:B0-----:R-:W0:Y:S03]  /*7f80*/  LDC R8, c[0x0][0x238] ;  /* 0x00008e00ff087b82 */ /* 0x001e260000000800 */
[----:B------:R-:W-:Y:S04]  /*7f90*/  STL [R1+0x14a0], R36 ;  /* 0x0014a02401007387 */ /* 0x000fe80000100800 */
[----:B------:R-:W-:Y:S04]  /*7fa0*/  STL [R1+0x1494], R37 ;  /* 0x0014942501007387 */ /* 0x000fe80000100800 */
[----:B------:R-:W2:Y:S04]  /*7fb0*/  LDL.LU.64 R60, [R1+0x130] ;  /* 0x00013000013c7983 */ /* 0x000ea80000300a00 */
[----:B------:R-:W-:Y:S04]  /*7fc0*/  STL [R1+0x1498], R48 ;  /* 0x0014983001007387 */ /* 0x000fe80000100800 */
[----:B------:R-:W-:Y:S04]  /*7fd0*/  STL [R1+0x148c], R49 ;  /* 0x00148c3101007387 */ /* 0x000fe80000100800 */
[----:B------:R-:W-:Y:S04]  /*7fe0*/  STL [R1+0x1490], R10 ;  /* 0x0014900a01007387 */ /* 0x000fe80000100800 */
[----:B------:R-:W-:Y:S04]  /*7ff0*/  STL [R1+0x1484], R11 ;  /* 0x0014840b01007387 */ /* 0x000fe80000100800 */
[----:B------:R-:W-:Y:S04]  /*8000*/  STL [R1+0x1488], R24 ;  /* 0x0014881801007387 */ /* 0x000fe80000100800 */
[----:B------:R-:W3:Y:S04]  /*8010*/  LDL.LU.64 R18, [R1+0x138] ;  /* 0x0001380001127983 */ /* 0x000ee80000300a00 */
[----:B------:R-:W-:Y:S04]  /*8020*/  STL [R1+0x147c], R25 ;  /* 0x00147c1901007387 */ /* 0x000fe80000100800 */
[----:B------:R-:W-:Y:S04]  /*8030*/  STL [R1+0x1480], R38 ;  /* 0x0014802601007387 */ /* 0x000fe80000100800 */
[----:B------:R-:W4:Y:S04]  /*8040*/  LDL.LU.64 R4, [R1+0x140] ;  /* 0x0001400001047983 */ /* 0x000f280000300a00 */
[----:B------:R-:W-:Y:S04]  /*8050*/  STL [R1+0x1474], R39 ;  /* 0x0014742701007387 */ /* 0x000fe80000100800 */
[----:B------:R-:W-:Y:S04]  /*8060*/  STL [R1+0x1478], R50 ;  /* 0x0014783201007387 */ /* 0x000fe80000100800 */
[----:B------:R-:W4:Y:S04]  /*8070*/  LDL.LU.64 R42, [R1+0x148] ;  /* 0x00014800012a7983 */ /* 0x000f280000300a00 */
[----:B------:R-:W-:Y:S04]  /*8080*/  STL [R1+0x146c], R51 ;  /* 0x00146c3301007387 */ /* 0x000fe80000100800 */
[----:B------:R-:W-:Y:S04]  /*8090*/  STL [R1+0x1470], R12 ;  /* 0x0014700c01007387 */ /* 0x000fe80000100800 */
[----:B------:R-:W-:Y:S04]  /*80a0*/  STL [R1+0x1464], R13 ;  /* 0x0014640d01007387 */ /* 0x000fe80000100800 */
        /* <DEDUP_REMOVED lines=14> */
[----:B------:R-:W4:Y:S01]  /*8190*/  LDL.LU.64 R58, [R1+0x168] ;  /* 0x00016800013a7983 */ /* 0x000f220000300a00 */
[----:B--2---:R-:W-:-:S03]  /*81a0*/  IMAD.MOV.U32 R0, RZ, RZ, R61 ;  /* 0x000000ffff007224 */ /* 0x004fc600078e003d */
[----:B------:R1:W-:Y:S04]  /*81b0*/  STL [R1+0x143c], R60 ;  /* 0x00143c3c01007387 */ /* 0x0003e80000100800 */
[----:B-1----:R-:W2:Y:S04]  /*81c0*/  LDL.LU.64 R60, [R1+0x170] ;  /* 0x00017000013c7983 */ /* 0x002ea80000300a00 */
[----:B------:R1:W-:Y:S04]  /*81d0*/  STL [R1+0x1438], R0 ;  /* 0x0014380001007387 */ /* 0x0003e80000100800 */
[----:B------:R-:W-:Y:S04]  /*81e0*/  STL [R1+0x1440], R54 ;  /* 0x0014403601007387 */ /* 0x000fe80000100800 */
[----:B------:R-:W-:Y:S04]  /*81f0*/  STL [R1+0x1414], R55 ;  /* 0x0014143701007387 */ /* 0x000fe80000100800 */
[----:B------:R-:W2:Y:S04]  /*8200*/  LDL.LU.64 R32, [R1+0x178] ;  /* 0x0001780001207983 */ /* 0x000ea80000300a00 */
[----:B---3--:R3:W-:Y:S01]  /*8210*/  STL [R1+0x141c], R18 ;  /* 0x00141c1201007387 */ /* 0x0087e20000100800 */
[----:B-1----:R-:W-:-:S03]  /*8220*/  IMAD.MOV.U32 R0, RZ, RZ, R19 ;  /* 0x000000ffff007224 */ /* 0x002fc600078e0013 */
[----:B------:R-:W2:Y:S04]  /*8230*/  LDL.LU.64 R6, [R1+0x120] ;  /* 0x0001200001067983 */ /* 0x000ea80000300a00 */
[----:B------:R1:W-:Y:S04]  /*8240*/  STL [R1+0x1418], R0 ;  /* 0x0014180001007387 */ /* 0x0003e80000100800 */
[----:B----4-:R4:W-:Y:S04]  /*8250*/  STL [R1+0x1424], R4 ;  /* 0x0014240401007387 */ /* 0x0109e80000100800 */
[----:B---3--:R-:W3:Y:S01]  /*8260*/  LDL.LU.64 R18, [R1+0x188] ;  /* 0x0001880001127983 */ /* 0x008ee20000300a00 */
[----:B-1----:R-:W-:-:S05]  /*8270*/  IMAD.MOV.U32 R0, RZ, RZ, R5 ;  /* 0x000000ffff007224 */ /* 0x002fca00078e0005 */
[----:B------:R1:W-:Y:S04]  /*8280*/  STL [R1+0x1420], R0 ;  /* 0x0014200001007387 */ /* 0x0003e80000100800 */
[----:B------:R0:W-:Y:S04]  /*8290*/  STL [R1+0x142c], R42 ;  /* 0x00142c2a01007387 */ /* 0x0001e80000100800 */
[----:B----4-:R-:W4:Y:S01]  /*82a0*/  LDL.LU.64 R4, [R1+0x190] ;  /* 0x0001900001047983 */ /* 0x010f220000300a00 */
[----:B-1----:R-:W-:-:S05]  /*82b0*/  IMAD.MOV.U32 R0, RZ, RZ, R43 ;  /* 0x000000ffff007224 */ /* 0x002fca00078e002b */
[----:B------:R1:W-:Y:S04]  /*82c0*/  STL [R1+0x1428], R0 ;  /* 0x0014280001007387 */ /* 0x0003e80000100800 */
[----:B------:R-:W-:Y:S04]  /*82d0*/  STL [R1+0x1430], R56 ;  /* 0x0014303801007387 */ /* 0x000fe80000100800 */
[----:B------:R-:W-:Y:S04]  /*82e0*/  STL [R1+0x560], R57 ;  /* 0x0005603901007387 */ /* 0x000fe80000100800 */
[----:B0-----:R-:W4:Y:S01]  /*82f0*/  LDL.LU.64 R42, [R1+0x198] ;  /* 0x00019800012a7983 */ /* 0x001f220000300a00 */
[----:B-1----:R-:W-:-:S03]  /*8300*/  IMAD.MOV.U32 R0, RZ, RZ, R31 ;  /* 0x000000ffff007224 */ /* 0x002fc600078e001f */
[----:B------:R0:W-:Y:S04]  /*8310*/  STL [R1+0x568], R30 ;  /* 0x0005681e01007387 */ /* 0x0001e80000100800 */
[----:B0-----:R-:W4:Y:S04]  /*8320*/  LDL.LU.64 R30, [R1+0x118] ;  /* 0x00011800011e7983 */ /* 0x001f280000300a00 */
[----:B------:R0:W-:Y:S04]  /*8330*/  STL [R1+0x564], R0 ;  /* 0x0005640001007387 */ /* 0x0001e80000100800 */
[----:B------:R1:W-:Y:S01]  /*8340*/  STL [R1+0x570], R2 ;  /* 0x0005700201007387 */ /* 0x0003e20000100800 */
[----:B0-----:R-:W-:-:S03]  /*8350*/  IMAD.MOV.U32 R0, RZ, RZ, R3 ;  /* 0x000000ffff007224 */ /* 0x001fc600078e0003 */
[----:B-1----:R-:W4:Y:S04]  /*8360*/  LDL.LU.64 R2, [R1+0x1a0] ;  /* 0x0001a00001027983 */ /* 0x002f280000300a00 */
[----:B------:R0:W-:Y:S04]  /*8370*/  STL [R1+0x56c], R0 ;  /* 0x00056c0001007387 */ /* 0x0001e80000100800 */
[----:B------:R1:W-:Y:S01]  /*8380*/  STL [R1+0x578], R44 ;  /* 0x0005782c01007387 */ /* 0x0003e20000100800 */
[----:B0-----:R-:W-:-:S03]  /*8390*/  MOV R0, R45 ;  /* 0x0000002d00007202 */ /* 0x001fc60000000f00 */
[----:B-1----:R-:W4:Y:S04]  /*83a0*/  LDL.LU.64 R44, [R1+0x1a8] ;  /* 0x0001a800012c7983 */ /* 0x002f280000300a00 */
[----:B------:R0:W-:Y:S04]  /*83b0*/  STL [R1+0x574], R0 ;  /* 0x0005740001007387 */ /* 0x0001e80000100800 */
[----:B------:R1:W-:Y:S01]  /*83c0*/  STL [R1+0x580], R16 ;  /* 0x0005801001007387 */ /* 0x0003e20000100800 */
[----:B0-----:R-:W-:-:S03]  /*83d0*/  IMAD.MOV.U32 R0, RZ, RZ, R17 ;  /* 0x000000ffff007224 */ /* 0x001fc600078e0011 */
[----:B-1----:R-:W4:Y:S04]  /*83e0*/  LDL.LU.64 R16, [R1+0x1b0] ;  /* 0x0001b00001107983 */ /* 0x002f280000300a00 */
[----:B------:R0:W-:Y:S04]  /*83f0*/  STL [R1+0x57c], R0 ;  /* 0x00057c0001007387 */ /* 0x0001e80000100800 */
[----:B------:R1:W-:Y:S01]  /*8400*/  STL [R1+0x588], R58 ;  /* 0x0005883a01007387 */ /* 0x0003e20000100800 */
[----:B0-----:R-:W-:-:S03]  /*8410*/  IMAD.MOV.U32 R0, RZ, RZ, R59 ;  /* 0x000000ffff007224 */ /* 0x001fc600078e003b */
[----:B-1----:R-:W4:Y:S04]  /*8420*/  LDL.LU.64 R58, [R1+0x180] ;  /* 0x00018000013a7983 */ /* 0x002f280000300a00 */
[----:B------:R0:W-:Y:S04]  /*8430*/  STL [R1+0x584], R0 ;  /* 0x0005840001007387 */ /* 0x0001e80000100800 */
[----:B--2---:R1:W-:Y:S01]  /*8440*/  STL [R1+0x590], R60 ;  /* 0x0005903c01007387 */ /* 0x0043e20000100800 */
[----:B0-----:R-:W-:-:S03]  /*8450*/  IMAD.MOV.U32 R0, RZ, RZ, R61 ;  /* 0x000000ffff007224 */ /* 0x001fc600078e003d */
[----:B-1----:R-:W2:Y:S04]  /*8460*/  LDL.LU.64 R60, [R1+0x1b8] ;  /* 0x0001b800013c7983 */ /* 0x002ea80000300a00 */
[----:B------:R0:W-:Y:S04]  /*8470*/  STL [R1+0x58c], R0 ;  /* 0x00058c0001007387 */ /* 0x0001e80000100800 */
[----:B------:R1:W-:Y:S01]  /*8480*/  STL [R1+0x598], R32 ;  /* 0x0005982001007387 */ /* 0x0003e20000100800 */
[----:B0-----:R-:W-:-:S03]  /*8490*/  IMAD.MOV.U32 R0, RZ, RZ, R33 ;  /* 0x000000ffff007224 */ /* 0x001fc600078e0021 */
[----:B-1----:R-:W2:Y:S04]  /*84a0*/  LDL.LU.64 R32, [R1+0x1c0] ;  /* 0x0001c00001207983 */ /* 0x002ea80000300a00 */
[----:B------:R0:W-:Y:S04]  /*84b0*/  STL [R1+0x594], R0 ;  /* 0x0005940001007387 */ /* 0x0001e80000100800 */
[----:B------:R1:W-:Y:S01]  /*84c0*/  STL [R1+0x5a0], R6 ;  /* 0x0005a00601007387 */ /* 0x0003e20000100800 */
[----:B0-----:R-:W-:-:S03]  /*84d0*/  IMAD.MOV.U32 R0, RZ, RZ, R7 ;  /* 0x000000ffff007224 */ /* 0x001fc600078e0007 */
[----:B-1----:R-:W2:Y:S04]  /*84e0*/  LDL.LU.64 R6, [R1+0x1d0] ;  /* 0x0001d00001067983 */ /* 0x002ea80000300a00 */
[----:B------:R0:W-:Y:S04]  /*84f0*/  STL [R1+0x59c], R0 ;  /* 0x00059c0001007387 */ /* 0x0001e80000100800 */
[----:B---3--:R1:W-:Y:S01]  /*8500*/  STL [R1+0x5a8], R18 ;  /* 0x0005a81201007387 */ /* 0x0083e20000100800 */
[----:B0-----:R-:W-:-:S03]  /*8510*/  IMAD.MOV.U32 R0, RZ, RZ, R19 ;  /* 0x000000ffff007224 */ /* 0x001fc600078e0013 */
[----:B-1----:R-:W3:Y:S04]  /*8520*/  LDL.LU.64 R18, [R1+0x110] ;  /* 0x0001100001127983 */ /* 0x002ee80000300a00 */
[----:B------:R0:W-:Y:S04]  /*8530*/  STL [R1+0x5a4], R0 ;  /* 0x0005a40001007387 */ /* 0x0001e80000100800 */
[----:B----4-:R1:W-:Y:S01]  /*8540*/  STL [R1+0x5b0], R4 ;  /* 0x0005b00401007387 */ /* 0x0103e20000100800 */
[----:B0-----:R-:W-:-:S03]  /*8550*/  IMAD.MOV.U32 R0, RZ, RZ, R5 ;  /* 0x000000ffff007224 */ /* 0x001fc600078e0005 */
        /* <DEDUP_REMOVED lines=123> */
[----:B0-----:R-:W-:-:S03]  /*8d10*/  MOV R0, R7 ;  /* 0x0000000700007202 */ /* 0x001fc60000000f00 */
        /* <DEDUP_REMOVED lines=303> */
[----:B0-----:R-:W-:-:S03]  /*a010*/  MOV R0, R33 ;  /* 0x0000002100007202 */ /* 0x001fc60000000f00 */
        /* <DEDUP_REMOVED lines=68> */
[----:B-1----:R-:W4:Y:S04]  /*a460*/  LDL.64 R2, [R1+0x548] ;  /* 0x0005480001027983 */ /* 0x002f280000100a00 */
[----:B------:R0:W-:Y:S04]  /*a470*/  STL [R1+0x98c], R0 ;  /* 0x00098c0001007387 */ /* 0x0001e80000100800 */
[----:B------:R1:W-:Y:S01]  /*a480*/  STL [R1+0x998], R44 ;  /* 0x0009982c01007387 */ /* 0x0003e20000100800 */
[----:B0-----:R-:W-:-:S03]  /*a490*/  IMAD.MOV.U32 R0, RZ, RZ, R45 ;  /* 0x000000ffff007224 */ /* 0x001fc600078e002d */
[----:B-1----:R-:W4:Y:S04]  /*a4a0*/  LDL.64 R44, [R1+0x550] ;  /* 0x00055000012c7983 */ /* 0x002f280000100a00 */
        /* <DEDUP_REMOVED lines=52> */
[----:B------:R2:W-:Y:S02]  /*a7f0*/  STL [R1+0x9fc], R0 ;  /* 0x0009fc0001007387 */ /* 0x0005e40000100800 */
[----:B--2---:R-:W-:Y:S02]  /*a800*/  IMAD.MOV.U32 R0, RZ, RZ, R61 ;  /* 0x000000ffff007224 */ /* 0x004fe400078e003d */
[----:B------:R0:W-:Y:S04]  /*a810*/  STL [R1+0xa08], R60 ;  /* 0x000a083c01007387 */ /* 0x0001e80000100800 */
[----:B0-----:R-:W2:Y:S04]  /*a820*/  LDL.LU.64 R60, [R1+0x4f8] ;  /* 0x0004f800013c7983 */ /* 0x001ea80000300a00 */
[----:B------:R0:W-:Y:S04]  /*a830*/  STL [R1+0xa04], R0 ;  /* 0x000a040001007387 */ /* 0x0001e80000100800 */
[----:B------:R1:W-:Y:S01]  /*a840*/  STL [R1+0xa10], R32 ;  /* 0x000a102001007387 */ /* 0x0003e20000100800 */
[----:B0-----:R-:W-:-:S03]  /*a850*/  IMAD.MOV.U32 R0, RZ, RZ, R33 ;  /* 0x000000ffff007224 */ /* 0x001fc600078e0021 */
[----:B-1----:R-:W2:Y:S04]  /*a860*/  LDL.LU.64 R32, [R1+0xa68] ;  /* 0x000a680001207983 */ /* 0x002ea80000300a00 */
[----:B------:R0:W-:Y:S04]  /*a870*/  STL [R1+0xa0c], R0 ;  /* 0x000a0c0001007387 */ /* 0x0001e80000100800 */
[----:B------:R-:W-:Y:S04]  /*a880*/  STL [R1+0xa18], R6 ;  /* 0x000a180601007387 */ /* 0x000fe80000100800 */
[----:B------:R-:W2:Y:S01]  /*a890*/  LDL.LU.64 R20, [R1+0xa70] ;  /* 0x000a700001147983 */ /* 0x000ea20000300a00 */
[----:B0-----:R-:W-:-:S05]  /*a8a0*/  IMAD.MOV.U32 R0, RZ, RZ, R7 ;  /* 0x000000ffff007224 */ /* 0x001fca00078e0007 */
        /* <DEDUP_REMOVED lines=21> */
[----:B------:R-:W-:Y:S04]  /*aa00*/  STL [R1+0xa48], R44 ;  /* 0x000a482c01007387 */ /* 0x000fe80000100800 */
[----:B------:R-:W4:Y:S01]  /*aa10*/  LDL.LU.64 R6, [R1+0x528] ;  /* 0x0005280001067983 */ /* 0x000f220000300a00 */
[----:B0-----:R-:W-:-:S05]  /*aa20*/  IMAD.MOV.U32 R0, RZ, RZ, R45 ;  /* 0x000000ffff007224 */ /* 0x001fca00078e002d */
        /* <DEDUP_REMOVED lines=10> */
[----:B------:R-:W-:Y:S04]  /*aad0*/  STL [R1+0xa60], R60 ;  /* 0x000a603c01007387 */ /* 0x000fe80000100800 */
[----:B------:R-:W2:Y:S04]  /*aae0*/  LDL.LU.64 R44, [R1+0xab8] ;  /* 0x000ab800012c7983 */ /* 0x000ea80000300a00 */
[----:B------:R0:W-:Y:S04]  /*aaf0*/  STL [R1+0xa5c], R0 ;  /* 0x000a5c0001007387 */ /* 0x0001e80000100800 */
[----:B------:R1:W-:Y:S01]  /*ab00*/  STL [R1+0xa68], R32 ;  /* 0x000a682001007387 */ /* 0x0003e20000100800 */
[----:B0-----:R-:W-:-:S03]  /*ab10*/  IMAD.MOV.U32 R0, RZ, RZ, R33 ;  /* 0x000000ffff007224 */ /* 0x001fc600078e0021 */
[----:B------:R-:W2:Y:S04]  /*ab20*/  LDL.LU.64 R60, [R1+0x60] ;  /* 0x00006000013c7983 */ /* 0x000ea80000300a00 */
[----:B------:R-:W-:Y:S04]  /*ab30*/  STL [R1+0xa70], R20 ;  /* 0x000a701401007387 */ /* 0x000fe80000100800 */
[----:B------:R0:W-:Y:S04]  /*ab40*/  STL [R1+0xa64], R0 ;  /* 0x000a640001007387 */ /* 0x0001e80000100800 */
[----:B-1----:R-:W2:Y:S01]  /*ab50*/  LDL.LU.64 R32, [R1+0xac8] ;  /* 0x000ac80001207983 */ /* 0x002ea20000300a00 */
[----:B0-----:R-:W-:-:S03]  /*ab60*/  IMAD.MOV.U32 R0, RZ, RZ, R21 ;  /* 0x000000ffff007224 */ /* 0x001fc600078e0015 */
[----:B---3--:R-:W-:Y:S04]  /*ab70*/  STL [R1+0xa78], R18 ;  /* 0x000a781201007387 */ /* 0x008fe80000100800 */
[----:B------:R0:W-:Y:S02]  /*ab80*/  STL [R1+0xa6c], R0 ;  /* 0x000a6c0001007387 */ /* 0x0001e40000100800 */
[----:B0-----:R-:W-:Y:S02]  /*ab90*/  IMAD.MOV.U32 R0, RZ, RZ, R19 ;  /* 0x000000ffff007224 */ /* 0x001fe400078e0013 */
[----:B------:R-:W3:Y:S04]  /*aba0*/  LDL.LU.64 R18, [R1+0xad0] ;  /* 0x000ad00001127983 */ /* 0x000ee80000300a00 */
        /* <DEDUP_REMOVED lines=31> */
[----:B------:R-:W-:Y:S04]  /*ada0*/  STL [R1+0xac0], R60 ;  /* 0x000ac03c01007387 */ /* 0x000fe80000100800 */
[----:B------:R1:W-:Y:S04]  /*adb0*/  STL [R1+0xab4], R0 ;  /* 0x000ab40001007387 */ /* 0x0003e80000100800 */
[----:B0-----:R-:W2:Y:S01]  /*adc0*/  LDL.LU.64 R44, [R1+0xb10] ;  /* 0x000b1000012c7983 */ /* 0x001ea20000300a00 */
[----:B-1----:R-:W-:-:S03]  /*add0*/  IMAD.MOV.U32 R0, RZ, RZ, R61 ;  /* 0x000000ffff007224 */ /* 0x002fc600078e003d */
[----:B------:R-:W-:Y:S04]  /*ade0*/  STL [R1+0xac8], R32 ;  /* 0x000ac82001007387 */ /* 0x000fe80000100800 */
[----:B------:R0:W-:Y:S04]  /*adf0*/  STL [R1+0xabc], R0 ;  /* 0x000abc0001007387 */ /* 0x0001e80000100800 */
[----:B------:R-:W2:Y:S01]  /*ae00*/  LDL.LU.64 R60, [R1+0xb18] ;  /* 0x000b1800013c7983 */ /* 0x000ea20000300a00 */
[----:B0-----:R-:W-:-:S03]  /*ae10*/  IMAD.MOV.U32 R0, RZ, RZ, R33 ;  /* 0x000000ffff007224 */ /* 0x001fc600078e0021 */
[----:B------:R-:W2:Y:S04]  /*ae20*/  LDL.LU.64 R32, [R1+0xb20] ;  /* 0x000b200001207983 */ /* 0x000ea80000300a00 */
[----:B------:R0:W-:Y:S04]  /*ae30*/  STL [R1+0xac4], R0 ;  /* 0x000ac40001007387 */ /* 0x0001e80000100800 */
[----:B---3--:R1:W-:Y:S01]  /*ae40*/  STL [R1+0xad0], R18 ;  /* 0x000ad01201007387 */ /* 0x0083e20000100800 */
[----:B0-----:R-:W-:-:S03]  /*ae50*/  MOV R0, R19 ;  /* 0x0000001300007202 */ /* 0x001fc60000000f00 */
[----:B-1----:R-:W3:Y:S04]  /*ae60*/  LDL.LU.64 R18, [R1+0xb28] ;  /* 0x000b280001127983 */ /* 0x002ee80000300a00 */
[----:B------:R0:W-:Y:S04]  /*ae70*/  STL [R1+0xacc], R0 ;  /* 0x000acc0001007387 */ /* 0x0001e80000100800 */
[----:B----4-:R1:W-:Y:S01]  /*ae80*/  STL [R1+0xad8], R4 ;  /* 0x000ad80401007387 */ /* 0x0103e20000100800 */
[----:B0-----:R-:W-:-:S03]  /*ae90*/  IMAD.MOV.U32 R0, RZ, RZ, R5 ;  /* 0x000000ffff007224 */ /* 0x001fc600078e0005 */
[----:B-1----:R-:W4:Y:S04]  /*aea0*/  LDL.LU.64 R4, [R1+0xb30] ;  /* 0x000b300001047983 */ /* 0x002f280000300a00 */
[----:B------:R0:W-:Y:S04]  /*aeb0*/  STL [R1+0xad4], R0 ;  /* 0x000ad40001007387 */ /* 0x0001e80000100800 */
[----:B------:R-:W-:Y:S04]  /*aec0*/  STL [R1+0xae0], R42 ;  /* 0x000ae02a01007387 */ /* 0x000fe80000100800 */
[----:B------:R-:W4:Y:S01]  /*aed0*/  LDL.LU.64 R20, [R1+0xb38] ;  /* 0x000b380001147983 */ /* 0x000f220000300a00 */
[----:B0-----:R-:W-:-:S05]  /*aee0*/  IMAD.MOV.U32 R0, RZ, RZ, R43 ;  /* 0x000000ffff007224 */ /* 0x001fca00078e002b */
[----:B------:R0:W-:Y:S04]  /*aef0*/  STL [R1+0xadc], R0 ;  /* 0x000adc0001007387 */ /* 0x0001e80000100800 */
[----:B------:R-:W-:Y:S01]  /*af00*/  STL [R1+0xae8], R30 ;  /* 0x000ae81e01007387 */ /* 0x000fe20000100800 */
[----:B0-----:R-:W-:-:S03]  /*af10*/  IMAD.MOV.U32 R0, RZ, RZ, R31 ;  /* 0x000000ffff007224 */ /* 0x001fc600078e001f */
[----:B------:R-:W4:Y:S04]  /*af20*/  LDL.LU.64 R42, [R1+0x50] ;  /* 0x00005000012a7983 */ /* 0x000f280000300a00 */
[----:B------:R0:W-:Y:S02]  /*af30*/  STL [R1+0xae4], R0 ;  /* 0x000ae40001007387 */ /* 0x0001e40000100800 */
[----:B0-----:R-:W-:Y:S02]  /*af40*/  IMAD.MOV.U32 R0, RZ, RZ, R3 ;  /* 0x000000ffff007224 */ /* 0x001fe400078e0003 */
[----:B------:R0:W-:Y:S04]  /*af50*/  STL [R1+0xaf0], R2 ;  /* 0x000af00201007387 */ /* 0x0001e80000100800 */
[----:B0-----:R-:W4:Y:S04]  /*af60*/  LDL.LU.64 R2, [R1+0xb48] ;  /* 0x000b480001027983 */ /* 0x001f280000300a00 */
[----:B------:R0:W-:Y:S04]  /*af70*/  STL [R1+0xaec], R0 ;  /* 0x000aec0001007387 */ /* 0x0001e80000100800 */
[----:B------:R1:W-:Y:S04]  /*af80*/  STL [R1+0xaf8], R6 ;  /* 0x000af80601007387 */ /* 0x0003e80000100800 */
[----:B------:R-:W4:Y:S01]  /*af90*/  LDL.LU.64 R30, [R1+0xb50] ;  /* 0x000b5000011e7983 */ /* 0x000f220000300a00 */
[----:B0-----:R-:W-:-:S03]  /*afa0*/  IMAD.MOV.U32 R0, RZ, RZ, R7 ;  /* 0x000000ffff007224 */ /* 0x001fc600078e0007 */
[----:B------:R-:W-:Y:S04]  /*afb0*/  STL [R1+0xb00], R16 ;  /* 0x000b001001007387 */ /* 0x000fe80000100800 */
[----:B------:R0:W-:Y:S04]  /*afc0*/  STL [R1+0xaf4], R0 ;  /* 0x000af40001007387 */ /* 0x0001e80000100800 */
[----:B-1----:R-:W4:Y:S01]  /*afd0*/  LDL.LU.64 R6, [R1+0xb58] ;  /* 0x000b580001067983 */ /* 0x002f220000300a00 */
[----:B0-----:R-:W-:-:S03]  /*afe0*/  IMAD.MOV.U32 R0, RZ, RZ, R17 ;  /* 0x000000ffff007224 */ /* 0x001fc600078e0011 */
[----:B------:R-:W-:Y:S04]  /*aff0*/  STL [R1+0xb08], R58 ;  /* 0x000b083a01007387 */ /* 0x000fe80000100800 */
[----:B------:R0:W-:Y:S04]  /*b000*/  STL [R1+0xafc], R0 ;  /* 0x000afc0001007387 */ /* 0x0001e80000100800 */
[----:B------:R-:W4:Y:S01]  /*b010*/  LDL.LU.64 R16, [R1+0xb60] ;  /* 0x000b600001107983 */ /* 0x000f220000300a00 */
[----:B0-----:R-:W-:-:S03]  /*b020*/  IMAD.MOV.U32 R0, RZ, RZ, R59 ;  /* 0x000000ffff007224 */ /* 0x001fc600078e003b */
[----:B------:R-:W4:Y:S04]  /*b030*/  LDL.LU.64 R58, [R1+0xb68] ;  /* 0x000b6800013a7983 */ /* 0x000f280000300a00 */
[----:B------:R0:W-:Y:S04]  /*b040*/  STL [R1+0xb04], R0 ;  /* 0x000b040001007387 */ /* 0x0001e80000100800 */
[----:B--2---:R1:W-:Y:S01]  /*b050*/  STL [R1+0xb10], R44 ;  /* 0x000b102c01007387 */ /* 0x0043e20000100800 */
[----:B0-----:R-:W-:-:S03]  /*b060*/  IMAD.MOV.U32 R0, RZ, RZ, R45 ;  /* 0x000000ffff007224 */ /* 0x001fc600078e002d */
[----:B-1----:R-:W2:Y:S04]  /*b070*/  LDL.LU.64 R44, [R1+0xb70] ;  /* 0x000b7000012c7983 */ /* 0x002ea80000300a00 */
[----:B------:R0:W-:Y:S04]  /*b080*/  STL [R1+0xb0c], R0 ;  /* 0x000b0c0001007387 */ /* 0x0001e80000100800 */
[----:B------:R1:W-:Y:S01]  /*b090*/  STL [R1+0xb18], R60 ;  /* 0x000b183c01007387 */ /* 0x0003e20000100800 */
[----:B0-----:R-:W-:-:S03]  /*b0a0*/  IMAD.MOV.U32 R0, RZ, RZ, R61 ;  /* 0x000000ffff007224 */ /* 0x001fc600078e003d */
[----:B------:R-:W-:Y:S04]  /*b0b0*/  STL [R1+0xb20], R32 ;  /* 0x000b202001007387 */ /* 0x000fe80000100800 */
[----:B------:R0:W-:Y:S04]  /*b0c0*/  STL [R1+0xb14], R0 ;  /* 0x000b140001007387 */ /* 0x0001e80000100800 */
[----:B-1----:R-:W2:Y:S01]  /*b0d0*/  LDL.LU.64 R60, [R1+0xb78] ;  /* 0x000b7800013c7983 */ /* 0x002ea20000300a00 */
[----:B0-----:R-:W-:-:S03]  /*b0e0*/  IMAD.MOV.U32 R0, RZ, RZ, R33 ;  /* 0x000000ffff007224 */ /* 0x001fc600078e0021 */
[----:B---3--:R-:W-:Y:S04]  /*b0f0*/  STL [R1+0xb28], R18 ;  /* 0x000b281201007387 */ /* 0x008fe80000100800 */
[----:B------:R0:W-:Y:S04]  /*b100*/  STL [R1+0xb1c], R0 ;  /* 0x000b1c0001007387 */ /* 0x0001e80000100800 */
[----:B------:R-:W3:Y:S01]  /*b110*/  LDL.LU.64 R32, [R1+0x48] ;  /* 0x0000480001207983 */ /* 0x000ee20000300a00 */
[----:B0-----:R-:W-:-:S03]  /*b120*/  IMAD.MOV.U32 R0, RZ, RZ, R19 ;  /* 0x000000ffff007224 */ /* 0x001fc600078e0013 */
[----:B----4-:R-:W-:Y:S04]  /*b130*/  STL [R1+0xb30], R4 ;  /* 0x000b300401007387 */ /* 0x010fe80000100800 */
[----:B------:R0:W-:Y:S04]  /*b140*/  STL [R1+0xb24], R0 ;  /* 0x000b240001007387 */ /* 0x0001e80000100800 */
[----:B------:R-:W4:Y:S01]  /*b150*/  LDL.LU.64 R18, [R1+0xb88] ;  /* 0x000b880001127983 */ /* 0x000f220000300a00 */
[----:B0-----:R-:W-:-:S05]  /*b160*/  IMAD.MOV.U32 R0, RZ, RZ, R5 ;  /* 0x000000ffff007224 */ /* 0x001fca00078e0005 */
[----:B------:R0:W-:Y:S04]  /*b170*/  STL [R1+0xb2c], R0 ;  /* 0x000b2c0001007387 */ /* 0x0001e80000100800 */
[----:B------:R-:W-:Y:S04]  /*b180*/  STL [R1+0xb38], R20 ;  /* 0x000b381401007387 */ /* 0x000fe80000100800 */
[----:B------:R-:W4:Y:S01]  /*b190*/  LDL.LU.64 R4, [R1+0xb90] ;  /* 0x000b900001047983 */ /* 0x000f220000300a00 */
[----:B0-----:R-:W-:-:S03]  /*b1a0*/  IMAD.MOV.U32 R0, RZ, RZ, R21 ;  /* 0x000000ffff007224 */ /* 0x001fc600078e0015 */
[----:B------:R-:W-:Y:S04]  /*b1b0*/  STL [R1+0xb40], R42 ;  /* 0x000b402a01007387 */ /* 0x000fe80000100800 */
[----:B------:R0:W-:Y:S02]  /*b1c0*/  STL [R1+0xb34], R0 ;  /* 0x000b340001007387 */ /* 0x0001e40000100800 */
[----:B0-----:R-:W-:Y:S02]  /*b1d0*/  IMAD.MOV.U32 R0, RZ, RZ, R43 ;  /* 0x000000ffff007224 */ /* 0x001fe400078e002b */
[----:B------:R-:W4:Y:S04]  /*b1e0*/  LDL.LU.64 R42, [R1+0xb98] ;  /* 0x000b9800012a7983 */ /* 0x000f280000300a00 */
[----:B------:R0:W-:Y:S02]  /*b1f0*/  STL [R1+0xb3c], R0 ;  /* 0x000b3c0001007387 */ /* 0x0001e40000100800 */
[----:B0-----:R-:W-:-:S02]  /*b200*/  IMAD.MOV.U32 R0, RZ, RZ, R3 ;  /* 0x000000ffff007224 */ /* 0x001fc400078e0003 */
[----:B------:R0:W-:Y:S04]  /*b210*/  STL [R1+0xb48], R2 ;  /* 0x000b480201007387 */ /* 0x0001e80000100800 */
[----:B------:R-:W-:Y:S04]  /*b220*/  STL [R1+0xb50], R30 ;  /* 0x000b501e01007387 */ /* 0x000fe80000100800 */
[----:B------:R1:W-:Y:S04]  /*b230*/  STL [R1+0xb44], R0 ;  /* 0x000b440001007387 */ /* 0x0003e80000100800 */
[----:B0-----:R-:W4:Y:S01]  /*b240*/  LDL.LU.64 R2, [R1+0xba0] ;  /* 0x000ba00001027983 */ /* 0x001f220000300a00 */
[----:B-1----:R-:W-:-:S03]  /*b250*/  IMAD.MOV.U32 R0, RZ, RZ, R31 ;  /* 0x000000ffff007224 */ /* 0x002fc600078e001f */
[----:B------:R-:W-:Y:S04]  /*b260*/  STL [R1+0xb58], R6 ;  /* 0x000b580601007387 */ /* 0x000fe80000100800 */
[----:B------:R0:W-:Y:S04]  /*b270*/  STL [R1+0xb4c], R0 ;  /* 0x000b4c0001007387 */ /* 0x0001e80000100800 */
[----:B------:R-:W4:Y:S01]  /*b280*/  LDL.LU.64 R30, [R1+0xba8] ;  /* 0x000ba800011e7983 */ /* 0x000f220000300a00 */
[----:B0-----:R-:W-:-:S03]  /*b290*/  IMAD.MOV.U32 R0, RZ, RZ, R7 ;  /* 0x000000ffff007224 */ /* 0x001fc600078e0007 */
[----:B------:R-:W-:Y:S04]  /*b2a0*/  STL [R1+0xb60], R16 ;  /* 0x000b601001007387 */ /* 0x000fe80000100800 */
[----:B------:R0:W-:Y:S04]  /*b2b0*/  STL [R1+0xb54], R0 ;  /* 0x000b540001007387 */ /* 0x0001e80000100800 */
[----:B------:R-:W-:Y:S01]  /*b2c0*/  STL [R1+0xb68], R58 ;  /* 0x000b683a01007387 */ /* 0x000fe20000100800 */
[----:B0-----:R-:W-:-:S05]  /*b2d0*/  IMAD.MOV.U32 R0, RZ, RZ, R17 ;  /* 0x000000ffff007224 */ /* 0x001fca00078e0011 */
[----:B------:R0:W-:Y:S04]  /*b2e0*/  STL [R1+0xb5c], R0 ;  /* 0x000b5c0001007387 */ /* 0x0001e80000100800 */
[----:B------:R-:W4:Y:S01]  /*b2f0*/  LDL.LU.64 R16, [R1+0xbb0] ;  /* 0x000bb00001107983 */ /* 0x000f220000300a00 */
[----:B0-----:R-:W-:-:S03]  /*b300*/  MOV R0, R59 ;  /* 0x0000003b00007202 */ /* 0x001fc60000000f00 */
[----:B--2---:R-:W-:Y:S04]  /*b310*/  STL [R1+0xb70], R44 ;  /* 0x000b702c01007387 */ /* 0x004fe80000100800 */
[----:B------:R0:W-:Y:S04]  /*b320*/  STL [R1+0xb64], R0 ;  /* 0x000b640001007387 */ /* 0x0001e80000100800 */
[----:B------:R-:W2:Y:S04]  /*b330*/  LDL.LU.64 R58, [R1+0xbb8] ;  /* 0x000bb800013a7983 */ /* 0x000ea80000300a00 */
[----:B------:R-:W2:Y:S01]  /*b340*/  LDL.LU.64 R34, [R1+0x40] ;  /* 0x0000400001227983 */ /* 0x000ea20000300a00 */
[----:B0-----:R-:W-:-:S05]  /*b350*/  IMAD.MOV.U32 R0, RZ, RZ, R45 ;  /* 0x000000ffff007224 */ /* 0x001fca00078e002d */
[----:B------:R0:W-:Y:S04]  /*b360*/  STL [R1+0xb6c], R0 ;  /* 0x000b6c0001007387 */ /* 0x0001e80000100800 */
[----:B------:R1:W-:Y:S04]  /*b370*/  STL [R1+0xb78], R60 ;  /* 0x000b783c01007387 */ /* 0x0003e80000100800 */
[----:B------:R-:W2:Y:S01]  /*b380*/  LDL.LU.64 R20, [R1+0xbc8] ;  /* 0x000bc80001147983 */ /* 0x000ea20000300a00 */
[----:B0-----:R-:W-:-:S05]  /*b390*/  IMAD.MOV.U32 R0, RZ, RZ, R61 ;  /* 0x000000ffff007224 */ /* 0x001fca00078e003d */
[----:B------:R0:W-:Y:S04]  /*b3a0*/  STL [R1+0xb74], R0 ;  /* 0x000b740001007387 */ /* 0x0001e80000100800 */
[----:B---3--:R-:W-:Y:S04]  /*b3b0*/  STL [R1+0xb80], R32 ;  /* 0x000b802001007387 */ /* 0x008fe80000100800 */
[----:B-1----:R-:W3:Y:S04]  /*b3c0*/  LDL.LU.64 R60, [R1+0xbd0] ;  /* 0x000bd000013c7983 */ /* 0x002ee80000300a00 */
[----:B------:R-:W3:Y:S01]  /*b3d0*/  LDL.LU.64 R6, [R1+0xbd8] ;  /* 0x000bd80001067983 */ /* 0x000ee20000300a00 */
[----:B0-----:R-:W-:-:S05]  /*b3e0*/  IMAD.MOV.U32 R0, RZ, RZ, R33 ;  /* 0x000000ffff007224 */ /* 0x001fca00078e0021 */
[----:B------:R0:W-:Y:S04]  /*b3f0*/  STL [R1+0xb7c], R0 ;  /* 0x000b7c0001007387 */ /* 0x0001e80000100800 */
[----:B----4-:R-:W-:Y:S01]  /*b400*/  STL [R1+0xb88], R18 ;  /* 0x000b881201007387 */ /* 0x010fe20000100800 */
[----:B0-----:R-:W-:-:S03]  /*b410*/  IMAD.MOV.U32 R0, RZ, RZ, R19 ;  /* 0x000000ffff007224 */ /* 0x001fc600078e0013 */
[----:B------:R-:W-:Y:S04]  /*b420*/  STL [R1+0xb90], R4 ;  /* 0x000b900401007387 */ /* 0x000fe80000100800 */
[----:B------:R0:W-:Y:S04]  /*b430*/  STL [R1+0xb84], R0 ;  /* 0x000b840001007387 */ /* 0x0001e80000100800 */
[----:B------:R-:W4:Y:S04]  /*b440*/  LDL.LU.64 R44, [R1+0xbe0] ;  /* 0x000be000012c7983 */ /* 0x000f280000300a00 */
[----:B------:R-:W4:Y:S01]  /*b450*/  LDL.LU.64 R32, [R1+0xbe8] ;  /* 0x000be80001207983 */ /* 0x000f220000300a00 */
[----:B0-----:R-:W-:-:S05]  /*b460*/  IMAD.MOV.U32 R0, RZ, RZ, R5 ;  /* 0x000000ffff007224 */ /* 0x001fca00078e0005 */
[----:B------:R0:W-:Y:S04]  /*b470*/  STL [R1+0xb8c], R0 ;  /* 0x000b8c0001007387 */ /* 0x0001e80000100800 */
[----:B------:R-:W-:Y:S04]  /*b480*/  STL [R1+0xb98], R42 ;  /* 0x000b982a01007387 */ /* 0x000fe80000100800 */
[----:B------:R-:W4:Y:S01]  /*b490*/  LDL.LU.64 R18, [R1+0xbf0] ;  /* 0x000bf00001127983 */ /* 0x000f220000300a00 */
[----:B0-----:R-:W-:-:S03]  /*b4a0*/  IMAD.MOV.U32 R0, RZ, RZ, R43 ;  /* 0x000000ffff007224 */ /* 0x001fc600078e002b */
[----:B------:R-:W4:Y:S04]  /*b4b0*/  LDL.LU.64 R4, [R1+0xbf8] ;  /* 0x000bf80001047983 */ /* 0x000f280000300a00 */
[----:B------:R0:W-:Y:S02]  /*b4c0*/  STL [R1+0xb94], R0 ;  /* 0x000b940001007387 */ /* 0x0001e40000100800 */
[----:B0-----:R-:W-:Y:S02]  /*b4d0*/  IMAD.MOV.U32 R0, RZ, RZ, R3 ;  /* 0x000000ffff007224 */ /* 0x001fe400078e0003 */
[----:B------:R-:W-:Y:S04]  /*b4e0*/  STL [R1+0xba0], R2 ;  /* 0x000ba00201007387 */ /* 0x000fe80000100800 */
[----:B------:R-:W4:Y:S04]  /*b4f0*/  LDL.LU.64 R42, [R1+0x38] ;  /* 0x00003800012a7983 */ /* 0x000f280000300a00 */
[----:B------:R0:W-:Y:S02]  /*b500*/  STL [R1+0xb9c], R0 ;  /* 0x000b9c0001007387 */ /* 0x0001e40000100800 */
[----:B0-----:R-:W-:-:S02]  /*b510*/  IMAD.MOV.U32 R0, RZ, RZ, R31 ;  /* 0x000000ffff007224 */ /* 0x001fc400078e001f */
[----:B------:R0:W-:Y:S04]  /*b520*/  STL [R1+0xba8], R30 ;  /* 0x000ba81e01007387 */ /* 0x0001e80000100800 */
[----:B------:R-:W4:Y:S04]  /*b530*/  LDL.LU R2, [R1+0x4e0] ;  /* 0x0004e00001027983 */ /* 0x000f280000300800 */
[----:B------:R-:W4:Y:S04]  /*b540*/  LDL.LU R3, [R1+0xc04] ;  /* 0x000c040001037983 */ /* 0x000f280000300800 */
[----:B0-----:R-:W4:Y:S04]  /*b550*/  LDL.LU.64 R30, [R1+0xc08] ;  /* 0x000c0800011e7983 */ /* 0x001f280000300a00 */
[----:B------:R0:W-:Y:S02]  /*b560*/  STL [R1+0xba4], R0 ;  /* 0x000ba40001007387 */ /* 0x0001e40000100800 */
[----:B0-----:R-:W-:-:S02]  /*b570*/  IMAD.MOV.U32 R0, RZ, RZ, R17 ;  /* 0x000000ffff007224 */ /* 0x001fc400078e0011 */
[----:B------:R0:W-:Y:S04]  /*b580*/  STL [R1+0xbb0], R16 ;  /* 0x000bb01001007387 */ /* 0x0001e80000100800 */
[----:B0-----:R-:W4:Y:S04]  /*b590*/  LDL.LU.64 R16, [R1+0xc10] ;  /* 0x000c100001107983 */ /* 0x001f280000300a00 */
[----:B------:R2:W-:Y:S02]  /*b5a0*/  STL [R1+0xbac], R0 ;  /* 0x000bac0001007387 */ /* 0x0005e40000100800 */
[----:B--2---:R-:W-:-:S02]  /*b5b0*/  IMAD.MOV.U32 R0, RZ, RZ, R59 ;  /* 0x000000ffff007224 */ /* 0x004fc400078e003b */
[----:B------:R0:W-:Y:S04]  /*b5c0*/  STL [R1+0xbb8], R58 ;  /* 0x000bb83a01007387 */ /* 0x0001e80000100800 */
[----:B------:R-:W-:Y:S04]  /*b5d0*/  STL [R1+0xbc0], R34 ;  /* 0x000bc02201007387 */ /* 0x000fe80000100800 */
[----:B------:R1:W-:Y:S04]  /*b5e0*/  STL [R1+0xbb4], R0 ;  /* 0x000bb40001007387 */ /* 0x0003e80000100800 */
[----:B0-----:R-:W2:Y:S01]  /*b5f0*/  LDL.LU.64 R58, [R1+0xc18] ;  /* 0x000c1800013a7983 */ /* 0x001ea20000300a00 */
[----:B-1----:R-:W-:-:S03]  /*b600*/  IMAD.MOV.U32 R0, RZ, RZ, R35 ;  /* 0x000000ffff007224 */ /* 0x002fc600078e0023 */
[----:B------:R-:W-:Y:S04]  /*b610*/  STL [R1+0xbc8], R20 ;  /* 0x000bc81401007387 */ /* 0x000fe80000100800 */
[----:B------:R0:W-:Y:S02]  /*b620*/  STL [R1+0xbbc], R0 ;  /* 0x000bbc0001007387 */ /* 0x0001e40000100800 */
[----:B0-----:R-:W-:Y:S02]  /*b630*/  IMAD.MOV.U32 R0, RZ, RZ, R21 ;  /* 0x000000ffff007224 */ /* 0x001fe400078e0015 */
[----:B---3--:R-:W-:Y:S04]  /*b640*/  STL [R1+0xbd0], R60 ;  /* 0x000bd03c01007387 */ /* 0x008fe80000100800 */
[----:B------:R0:W-:Y:S04]  /*b650*/  STL [R1+0xbc4], R0 ;  /* 0x000bc40001007387 */ /* 0x0001e80000100800 */
[----:B------:R-:W-:Y:S01]  /*b660*/  STL [R1+0xbd8], R6 ;  /* 0x000bd80601007387 */ /* 0x000fe20000100800 */
[----:B0-----:R-:W-:-:S05]  /*b670*/  IMAD.MOV.U32 R0, RZ, RZ, R61 ;  /* 0x000000ffff007224 */ /* 0x001fca00078e003d */
[----:B------:R0:W-:Y:S04]  /*b680*/  STL [R1+0xbcc], R0 ;  /* 0x000bcc0001007387 */ /* 0x0001e80000100800 */
[----:B------:R-:W3:Y:S01]  /*b690*/  LDL.LU.64 R60, [R1+0xc20] ;  /* 0x000c2000013c7983 */ /* 0x000ee20000300a00 */
[----:B0-----:R-:W-:-:S05]  /*b6a0*/  IMAD.MOV.U32 R0, RZ, RZ, R7 ;  /* 0x000000ffff007224 */ /* 0x001fca00078e0007 */
[----:B------:R4:W-:Y:S02]  /*b6b0*/  STL [R1+0xbd4], R0 ;  /* 0x000bd40001007387 */ /* 0x0009e40000100800 */
[----:B----4-:R-:W-:Y:S02]  /*b6c0*/  IMAD.MOV.U32 R0, RZ, RZ, R45 ;  /* 0x000000ffff007224 */ /* 0x010fe400078e002d */
[----:B------:R-:W-:Y:S04]  /*b6d0*/  STL [R1+0xbe0], R44 ;  /* 0x000be02c01007387 */ /* 0x000fe80000100800 */
[----:B------:R-:W-:Y:S04]  /*b6e0*/  STL [R1+0xbe8], R32 ;  /* 0x000be82001007387 */ /* 0x000fe80000100800 */
[----:B------:R0:W-:Y:S02]  /*b6f0*/  STL [R1+0xbdc], R0 ;  /* 0x000bdc0001007387 */ /* 0x0001e40000100800 */
[----:B0-----:R-:W-:-:S02]  /*b700*/  IMAD.MOV.U32 R0, RZ, RZ, R33 ;  /* 0x000000ffff007224 */ /* 0x001fc400078e0021 */
[----:B------:R-:W-:Y:S04]  /*b710*/  STL [R1+0xbf0], R18 ;  /* 0x000bf01201007387 */ /* 0x000fe80000100800 */
[----:B------:R0:W-:Y:S04]  /*b720*/  STL [R1+0xbe4], R0 ;  /* 0x000be40001007387 */ /* 0x0001e80000100800 */
[----:B------:R-:W-:Y:S01]  /*b730*/  STL [R1+0xbf8], R4 ;  /* 0x000bf80401007387 */ /* 0x000fe20000100800 */
[----:B0-----:R-:W-:-:S05]  /*b740*/  IMAD.MOV.U32 R0, RZ, RZ, R19 ;  /* 0x000000ffff007224 */ /* 0x001fca00078e0013 */
[----:B------:R0:W-:Y:S02]  /*b750*/  STL [R1+0xbec], R0 ;  /* 0x000bec0001007387 */ /* 0x0001e40000100800 */
[----:B0-----:R-:W-:Y:S01]  /*b760*/  IMAD.MOV.U32 R0, RZ, RZ, R5 ;  /* 0x000000ffff007224 */ /* 0x001fe200078e0005 */
[----:B------:R-:W-:-:S04]  /*b770*/  MOV R4, R43 ;  /* 0x0000002b00047202 */ /* 0x000fc80000000f00 */
[----:B------:R0:W-:Y:S04]  /*b780*/  STL [R1+0xbf4], R0 ;  /* 0x000bf40001007387 */ /* 0x0001e80000100800 */
[----:B------:R-:W-:Y:S04]  /*b790*/  STL [R1+0xc00], R42 ;  /* 0x000c002a01007387 */ /* 0x000fe80000100800 */
[----:B------:R1:W-:Y:S01]  /*b7a0*/  STL [R1+0xbfc], R4 ;  /* 0x000bfc0401007387 */ /* 0x0003e20000100800 */
[----:B0-----:R-:W-:Y:S02]  /*b7b0*/  IMAD R0, R2, UR5, RZ ;  /* 0x0000000502007c24 */ /* 0x001fe4000f8e02ff */
[----:B------:R-:W-:-:S03]  /*b7c0*/  IMAD R2, R3, UR5, RZ ;  /* 0x0000000503027c24 */ /* 0x000fc6000f8e02ff */
[----:B------:R-:W-:Y:S01]  /*b7d0*/  LEA R12, P1, R0, UR8, 0x1 ;  /* 0x00000008000c7c11 */ /* 0x000fe2000f8208ff */
[----:B------:R-:W-:Y:S01]  /*b7e0*/  IMAD.MOV.U32 R3, RZ, RZ, R31 ;  /* 0x000000ffff037224 */ /* 0x000fe200078e001f */
[----:B------:R-:W-:Y:S01]  /*b7f0*/  STL [R1+0xc08], R30 ;  /* 0x000c081e01007387 */ /* 0x000fe20000100800 */
[----:B------:R-:W-:-:S03]  /*b800*/  LEA R10, P0, R2, UR8, 0x1 ;  /* 0x00000008020a7c11 */ /* 0x000fc6000f8008ff */
[----:B------:R0:W-:Y:S01]  /*b810*/  STL [R1+0xc04], R3 ;  /* 0x000c040301007387 */ /* 0x0001e20000100800 */
[----:B------:R-:W-:Y:S01]  /*b820*/  LEA.HI.X.SX32 R13, R0, UR9, 0x1, P1 ;  /* 0x00000009000d7c11 */ /* 0x000fe200088f0eff */
[----:B-1----:R-:W-:Y:S01]  /*b830*/  IMAD R4, R8, 0x7f, RZ ;  /* 0x0000007f08047824 */ /* 0x002fe200078e02ff */
[----:B------:R-:W-:Y:S01]  /*b840*/  LEA.HI.X.SX32 R11, R2, UR9, 0x1, P0 ;  /* 0x00000009020b7c11 */ /* 0x000fe200080f0eff */
[----:B0-----:R-:W-:Y:S01]  /*b850*/  IMAD.MOV.U32 R3, RZ, RZ, R17 ;  /* 0x000000ffff037224 */ /* 0x001fe200078e0011 */
[----:B------:R-:W-:Y:S04]  /*b860*/  STL [R1+0xc10], R16 ;  /* 0x000c101001007387 */ /* 0x000fe80000100800 */
[----:B------:R0:W-:Y:S02]  /*b870*/  STL [R1+0xc0c], R3 ;  /* 0x000c0c0301007387 */ /* 0x0001e40000100800 */
[----:B0-----:R-:W-:-:S04]  /*b880*/  IMAD.WIDE R2, R4, 0x2, R12 ;  /* 0x0000000204027825 */ /* 0x001fc800078e020c */
[----:B------:R-:W-:-:S04]  /*b890*/  IMAD.WIDE R4, R4, 0x2, R10 ;  /* 0x0000000204047825 */ /* 0x000fc800078e020a */
[----:B--2---:R-:W-:Y:S01]  /*b8a0*/  IMAD.MOV.U32 R0, RZ, RZ, R59 ;  /* 0x000000ffff007224 */ /* 0x004fe200078e003b */
[----:B------:R-:W-:Y:S04]  /*b8b0*/  STL [R1+0xc18], R58 ;  /* 0x000c183a01007387 */ /* 0x000fe80000100800 */
[----:B------:R-:W-:Y:S04]  /*b8c0*/  STL.64 [R1+0x358], R12 ;  /* 0x0003580c01007387 */ /* 0x000fe80000100a00 */
[----:B------:R0:W-:Y:S02]  /*b8d0*/  STL [R1+0xc14], R0 ;  /* 0x000c140001007387 */ /* 0x0001e40000100800 */
[----:B0-----:R-:W-:-:S02]  /*b8e0*/  IMAD R0, R8, 0x7e, RZ ;  /* 0x0000007e08007824 */ /* 0x001fc400078e02ff */
[----:B---3--:R-:W-:Y:S01]  /*b8f0*/  IMAD.MOV.U32 R6, RZ, RZ, R61 ;  /* 0x000000ffff067224 */ /* 0x008fe200078e003d */
[----:B------:R0:W-:Y:S04]  /*b900*/  STL [R1+0xc20], R60 ;  /* 0x000c203c01007387 */ /* 0x0001e80000100800 */
[----:B------:R-:W-:Y:S04]  /*b910*/  STL.64 [R1+0x360], R10 ;  /* 0x0003600a01007387 */ /* 0x000fe80000100a00 */
[----:B------:R-:W-:Y:S04]  /*b920*/  STL [R1+0xc28], R2 ;  /* 0x000c280201007387 */ /* 0x000fe80000100800 */
[----:B------:R1:W-:Y:S01]  /*b930*/  STL [R1+0xc1c], R6 ;  /* 0x000c1c0601007387 */ /* 0x0003e20000100800 */
[----:B0-----:R-:W0:Y:S03]  /*b940*/  LDC R60, c[0x0][0x230] ;  /* 0x00008c00ff3c7b82 */ /* 0x001e260000000800 */
[----:B------:R2:W-:Y:S04]  /*b950*/  STL [R1+0xc24], R3 ;  /* 0x000c240301007387 */ /* 0x0005e80000100800 */
[----:B------:R-:W-:Y:S01]  /*b960*/  STL [R1+0xc30], R4 ;  /* 0x000c300401007387 */ /* 0x000fe20000100800 */
[----:B-1----:R-:W-:-:S02]  /*b970*/  IMAD R6, R8, 0x7d, RZ ;  /* 0x0000007d08067824 */ /* 0x002fc400078e02ff */
[C---:B--2---:R-:W-:Y:S01]  /*b980*/  IMAD.WIDE R2, R0.reuse, 0x2, R12 ;  /* 0x0000000200027825 */ /* 0x044fe200078e020c */
[----:B------:R1:W-:Y:S04]  /*b990*/  STL [R1+0xc2c], R5 ;  /* 0x000c2c0501007387 */ /* 0x0003e80000100800 */
[----:B------:R-:W-:Y:S04]  /*b9a0*/  STL [R1+0xc38], R2 ;  /* 0x000c380201007387 */ /* 0x000fe80000100800 */
[----:B------:R2:W-:Y:S01]  /*b9b0*/  STL [R1+0xc34], R3 ;  /* 0x000c340301007387 */ /* 0x0005e20000100800 */
[----:B-1----:R-:W-:-:S04]  /*b9c0*/  IMAD.WIDE R4, R0, 0x2, R10 ;  /* 0x0000000200047825 */ /* 0x002fc800078e020a */
[----:B------:R-:W-:Y:S01]  /*b9d0*/  IMAD R0, R8, 0x7c, RZ ;  /* 0x0000007c08007824 */ /* 0x000fe200078e02ff */
[----:B------:R-:W-:Y:S01]  /*b9e0*/  STL [R1+0xc40], R4 ;  /* 0x000c400401007387 */ /* 0x000fe20000100800 */
[----:B--2---:R-:W-:-:S03]  /*b9f0*/  IMAD.WIDE R2, R6, 0x2, R12 ;  /* 0x0000000206027825 */ /* 0x004fc600078e020c */
[----:B------:R1:W-:Y:S01]  /*ba00*/  STL [R1+0xc3c], R5 ;  /* 0x000c3c0501007387 */ /* 0x0003e20000100800 */
[----:B------:R-:W-:-:S03]  /*ba10*/  IMAD.WIDE R6, R6, 0x2, R10 ;  /* 0x0000000206067825 */ /* 0x000fc600078e020a */
[----:B------:R-:W-:Y:S04]  /*ba20*/  STL [R1+0xc48], R2 ;  /* 0x000c480201007387 */ /* 0x000fe80000100800 */
[----:B------:R2:W-:Y:S04]  /*ba30*/  STL [R1+0xc44], R3 ;  /* 0x000c440301007387 */ /* 0x0005e80000100800 */
[----:B------:R3:W-:Y:S01]  /*ba40*/  STL [R1+0xc50], R6 ;  /* 0x000c500601007387 */ /* 0x0007e20000100800 */
[----:B-1----:R-:W-:-:S04]  /*ba50*/  IMAD.WIDE R4, R0, 0x2, R10 ;  /* 0x0000000200047825 */ /* 0x002fc800078e020a */
[----:B--2---:R-:W-:Y:S01]  /*ba60*/  IMAD.WIDE R2, R0, 0x2, R12 ;  /* 0x0000000200027825 */ /* 0x004fe200078e020c */
[----:B------:R-:W-:Y:S03]  /*ba70*/  STL [R1+0xc4c], R7 ;  /* 0x000c4c0701007387 */ /* 0x000fe60000100800 */
[C---:B---3--:R-:W-:Y:S01]  /*ba80*/  IMAD R6, R8.reuse, 0x7b, RZ ;  /* 0x0000007b08067824 */ /* 0x048fe200078e02ff */
[----:B------:R-:W-:Y:S04]  /*ba90*/  STL [R1+0xc58], R2 ;  /* 0x000c580201007387 */ /* 0x000fe80000100800 */
[----:B------:R1:W-:Y:S01]  /*baa0*/  STL [R1+0xc54], R3 ;  /* 0x000c540301007387 */ /* 0x0003e20000100800 */
[----:B------:R-:W-:-:S03]  /*bab0*/  IMAD R0, R8, 0x7a, RZ ;  /* 0x0000007a08007824 */ /* 0x000fc600078e02ff */
[----:B------:R-:W-:Y:S01]  /*bac0*/  STL [R1+0xc60], R4 ;  /* 0x000c600401007387 */ /* 0x000fe20000100800 */
[----:B-1----:R-:W-:-:S03]  /*bad0*/  IMAD.WIDE R2, R6, 0x2, R12 ;  /* 0x0000000206027825 */ /* 0x002fc600078e020c */
        /* <DEDUP_REMOVED lines=403> */
[----:B------:R-:W-:-:S03]  /*d410*/  IMAD.SHL.U32 R0, R8, 0x40, RZ ;  /* 0x0000004008007824 */ /* 0x000fc600078e00ff */
        /* <DEDUP_REMOVED lines=439> */
[----:B------:R2:W-:Y:S01]  /*ef90*/  STL [R1+0x13e4], R3 ;  /* 0x0013e40301007387 */ /* 0x0005e20000100800 */
[----:B-1----:R-:W-:-:S03]  /*efa0*/  IMAD.WIDE R4, R0, 0x2, R10 ;  /* 0x0000000200047825 */ /* 0x002fc600078e020a */
[----:B------:R-:W-:Y:S01]  /*efb0*/  STL [R1+0x13f0], R6 ;  /* 0x0013f00601007387 */ /* 0x000fe20000100800 */
[----:B--2---:R-:W-:-:S03]  /*efc0*/  IMAD.WIDE R2, R0, 0x2, R12 ;  /* 0x0000000200027825 */ /* 0x004fc600078e020c */
[----:B------:R1:W-:Y:S04]  /*efd0*/  STL [R1+0x13ec], R7 ;  /* 0x0013ec0701007387 */ /* 0x0003e80000100800 */
[----:B------:R-:W-:Y:S04]  /*efe0*/  STL [R1+0x13f8], R2 ;  /* 0x0013f80201007387 */ /* 0x000fe80000100800 */
[----:B------:R2:W-:Y:S01]  /*eff0*/  STL [R1+0x13f4], R3 ;  /* 0x0013f40301007387 */ /* 0x0005e20000100800 */
[----:B-1----:R-:W-:-:S03]  /*f000*/  IMAD.WIDE R6, R8, 0x2, R12 ;  /* 0x0000000208067825 */ /* 0x002fc600078e020c */
[----:B------:R-:W-:Y:S04]  /*f010*/  STL [R1+0x1400], R4 ;  /* 0x0014000401007387 */ /* 0x000fe80000100800 */
[----:B------:R-:W-:Y:S01]  /*f020*/  STL [R1+0x13fc], R5 ;  /* 0x0013fc0501007387 */ /* 0x000fe20000100800 */
[----:B--2---:R-:W-:-:S03]  /*f030*/  IMAD.WIDE R2, R8, 0x2, R10 ;  /* 0x0000000208027825 */ /* 0x004fc600078e020a */
[----:B------:R-:W-:Y:S04]  /*f040*/  STL [R1+0x1408], R6 ;  /* 0x0014080601007387 */ /* 0x000fe80000100800 */
[----:B------:R-:W-:Y:S04]  /*f050*/  STL [R1+0x1404], R7 ;  /* 0x0014040701007387 */ /* 0x000fe80000100800 */
[----:B------:R-:W-:Y:S04]  /*f060*/  STL [R1+0x1410], R2 ;  /* 0x0014100201007387 */ /* 0x000fe80000100800 */
[----:B------:R1:W-:Y:S04]  /*f070*/  STL [R1+0x140c], R3 ;  /* 0x00140c0301007387 */ /* 0x0003e80000100800 */
[----:B------:R2:W-:Y:S04]  /*f080*/  STL [R1+0x554], RZ ;  /* 0x000554ff01007387 */ /* 0x0005e80000100800 */
        /* <DEDUP_REMOVED lines=23> */
[----:B------:R2:W-:Y:S01]  /*f200*/  STL [R1+0x27c], RZ ;  /* 0x00027cff01007387 */ /* 0x0005e20000100800 */
[----:B------:R-:W3:Y:S03]  /*f210*/  S2R R61, SR_TID.X ;  /* 0x00000000003d7919 */ /* 0x000ee60000002100 */
        /* <DEDUP_REMOVED lines=29> */
[----:B---3--:R-:W-:-:S03]  /*f3f0*/  LOP3.LUT R61, R61, 0x1f, RZ, 0xc0, !PT ;  /* 0x0000001f3d3d7812 */ /* 0x008fc600078ec0ff */
[----:B------:R2:W-:Y:S04]  /*f400*/  STL [R1+0x264], RZ ;  /* 0x000264ff01007387 */ /* 0x0005e80000100800 */
[----:B------:R2:W-:Y:S04]  /*f410*/  STL [R1+0x268], RZ ;  /* 0x000268ff01007387 */ /* 0x0005e80000100800 */
[----:B------:R2:W-:Y:S04]  /*f420*/  STL [R1+0x26c], RZ ;  /* 0x00026cff01007387 */ /* 0x0005e80000100800 */
[----:B------:R2:W-:Y:S04]  /*f430*/  STL [R1+0x220], RZ ;  /* 0x000220ff01007387 */ /* 0x0005e80000100800 */
[----:B------:R2:W-:Y:S01]  /*f440*/  STL [R1+0x224], RZ ;  /* 0x000224ff01007387 */ /* 0x0005e20000100800 */
[----:B-1----:R-:W-:-:S02]  /*f450*/  IMAD.SHL.U32 R3, R61, 0x2, RZ ;  /* 0x000000023d037824 */ /* 0x002fc400078e00ff */
[----:B------:R-:W1:Y:S01]  /*f460*/  LDC R61, c[0x0][0x23c] ;  /* 0x00008f00ff3d7b82 */ /* 0x000e620000000800 */
        /* <DEDUP_REMOVED lines=21> */
[----:B0-----:R-:W-:-:S03]  /*f5c0*/  VIADD R60, R60, 0x7f ;  /* 0x0000007f3c3c7836 */ /* 0x001fc60000000000 */
[----:B------:R2:W-:Y:S04]  /*f5d0*/  STL [R1+0x30c], RZ ;  /* 0x00030cff01007387 */ /* 0x0005e80000100800 */
[----:B------:R2:W-:Y:S04]  /*f5e0*/  STL [R1+0x2c0], RZ ;  /* 0x0002c0ff01007387 */ /* 0x0005e80000100800 */
[----:B------:R2:W-:Y:S04]  /*f5f0*/  STL [R1+0x2c4], RZ ;  /* 0x0002c4ff01007387 */ /* 0x0005e80000100800 */
[----:B------:R2:W-:Y:S01]  /*f600*/  STL [R1+0x2c8], RZ ;  /* 0x0002c8ff01007387 */ /* 0x0005e20000100800 */
[----:B-1----:R-:W-:-:S03]  /*f610*/  IMAD.SHL.U32 R2, R61, 0x80, RZ ;  /* 0x000000803d027824 */ /* 0x002fc600078e00ff */
[----:B------:R2:W-:Y:S01]  /*f620*/  STL [R1+0x2cc], RZ ;  /* 0x0002ccff01007387 */ /* 0x0005e20000100800 */
[----:B------:R-:W-:-:S03]  /*f630*/  SHF.R.S32.HI R61, RZ, 0x1f, R60 ;  /* 0x0000001fff3d7819 */ /* 0x000fc6000001143c */
[----:B------:R2:W-:Y:S04]  /*f640*/  STL [R1+0x280], RZ ;  /* 0x000280ff01007387 */ /* 0x0005e80000100800 */
[----:B------:R2:W-:Y:S04]  /*f650*/  STL [R1+0x284], RZ ;  /* 0x000284ff01007387 */ /* 0x0005e80000100800 */
[----:B------:R2:W-:Y:S04]  /*f660*/  STL [R1+0x288], RZ ;  /* 0x000288ff01007387 */ /* 0x0005e80000100800 */
[----:B------:R2:W-:Y:S01]  /*f670*/  STL [R1+0x28c], RZ ;  /* 0x00028cff01007387 */ /* 0x0005e20000100800 */
[----:B------:R-:W-:-:S03]  /*f680*/  LEA.HI R61, R61, R60, RZ, 0x7 ;  /* 0x0000003c3d3d7211 */ /* 0x000fc600078f38ff */
[----:B------:R2:W-:Y:S04]  /*f690*/  STL [R1+0x250], RZ ;  /* 0x000250ff01007387 */ /* 0x0005e80000100800 */
[----:B------:R2:W-:Y:S04]  /*f6a0*/  STL [R1+0x254], RZ ;  /* 0x000254ff01007387 */ /* 0x0005e80000100800 */
[----:B------:R2:W-:Y:S04]  /*f6b0*/  STL [R1+0x258], RZ ;  /* 0x000258ff01007387 */ /* 0x0005e80000100800 */
[----:B------:R2:W-:Y:S04]  /*f6c0*/  STL [R1+0x25c], RZ ;  /* 0x00025cff01007387 */ /* 0x0005e80000100800 */
[----:B------:R2:W-:Y:S01]  /*f6d0*/  STL [R1+0x210], RZ ;  /* 0x000210ff01007387 */ /* 0x0005e20000100800 */
[----:B------:R-:W-:-:S03]  /*f6e0*/  SHF.R.S32.HI R4, RZ, 0x7, R61 ;  /* 0x00000007ff047819 */ /* 0x000fc6000001143d */
[----:B------:R2:W-:Y:S04]  /*f6f0*/  STL [R1+0x214], RZ ;  /* 0x000214ff01007387 */ /* 0x0005e80000100800 */
[----:B------:R2:W-:Y:S04]  /*f700*/  STL [R1+0x218], RZ ;  /* 0x000218ff01007387 */ /* 0x0005e80000100800 */
[----:B------:R2:W-:Y:S04]  /*f710*/  STL [R1+0x21c], RZ ;  /* 0x00021cff01007387 */ /* 0x0005e80000100800 */
[----:B------:R2:W-:Y:S04]  /*f720*/  STL [R1+0x380], RZ ;  /* 0x000380ff01007387 */ /* 0x0005e80000100800 */
[----:B------:R2:W-:Y:S01]  /*f730*/  STL [R1+0x384], RZ ;  /* 0x000384ff01007387 */ /* 0x0005e20000100800 */
[----:B------:R-:W0:Y:S03]  /*f740*/  S2R R61, SR_TID.X ;  /* 0x00000000003d7919 */ /* 0x000e260000002100 */
[----:B------:R2:W-:Y:S04]  /*f750*/  STL [R1+0x388], RZ ;  /* 0x000388ff01007387 */ /* 0x0005e80000100800 */
[----:B------:R2:W-:Y:S04]  /*f760*/  STL [R1+0x38c], RZ ;  /* 0x00038cff01007387 */ /* 0x0005e80000100800 */
[----:B------:R2:W-:Y:S04]  /*f770*/  STL [R1+0x2f0], RZ ;  /* 0x0002f0ff01007387 */ /* 0x0005e80000100800 */
[----:B------:R2:W-:Y:S04]  /*f780*/  STL [R1+0x2f4], RZ ;  /* 0x0002f4ff01007387 */ /* 0x0005e80000100800 */
[----:B------:R2:W-:Y:S01]  /*f790*/  STL [R1+0x2f8], RZ ;  /* 0x0002f8ff01007387 */ /* 0x0005e20000100800 */
[----:B------:R-:W1:Y:S03]  /*f7a0*/  S2R R59, SR_TID.X ;  /* 0x00000000003b7919 */ /* 0x000e660000002100 */
        /* <DEDUP_REMOVED lines=23> */
[----:B0-----:R-:W-:-:S03]  /*f920*/  LOP3.LUT R60, R61, 0x7, RZ, 0xc0, !PT ;  /* 0x000000073d3c7812 */ /* 0x001fc600078ec0ff */
[----:B------:R2:W-:Y:S04]  /*f930*/  STL [R1+0x1e8], RZ ;  /* 0x0001e8ff01007387 */ /* 0x0005e80000100800 */
[----:B------:R2:W-:Y:S01]  /*f940*/  STL [R1+0x1ec], RZ ;  /* 0x0001ecff01007387 */ /* 0x0005e20000100800 */
[----:B-1----:R-:W-:Y:S02]  /*f950*/  IMAD.SHL.U32 R58, R59, 0x2, RZ ;  /* 0x000000023b3a7824 */ /* 0x002fe400078e00ff */
[----:B------:R-:W-:Y:S02]  /*f960*/  IMAD R61, R60, 0x90, RZ ;  /* 0x000000903c3d7824 */ /* 0x000fe400078e02ff */
[----:B------:R-:W-:Y:S02]  /*f970*/  IMAD.SHL.U32 R8, R8, 0x80, RZ ;  /* 0x0000008008087824 */ /* 0x000fe400078e00ff */
[----:B------:R-:W-:Y:S01]  /*f980*/  IMAD R60, R60, 0x110, RZ ;  /* 0x000001103c3c7824 */ /* 0x000fe200078e02ff */
[----:B------:R-:W-:Y:S01]  /*f990*/  LOP3.LUT R61, R61, 0x10, R58, 0x78, !PT ;  /* 0x000000103d3d7812 */ /* 0x000fe200078e783a */
[----:B------:R-:W-:Y:S01]  /*f9a0*/  IMAD.SHL.U32 R59, R59, 0x40, RZ ;  /* 0x000000403b3b7824 */ /* 0x000fe200078e00ff */
[----:B------:R-:W-:-:S02]  /*f9b0*/  SHF.R.S32.HI R0, RZ, 0x1f, R2 ;  /* 0x0000001fff007819 */ /* 0x000fc40000011402 */
[----:B------:R-:W-:Y:S02]  /*f9c0*/  SHF.R.S32.HI R5, RZ, 0x1f, R8 ;  /* 0x0000001fff057819 */ /* 0x000fe40000011408 */
[----:B------:R-:W-:Y:S02]  /*f9d0*/  LOP3.LUT R60, R60, 0x30, R58, 0x78, !PT ;  /* 0x000000303c3c7812 */ /* 0x000fe400078e783a */
[----:B------:R-:W-:Y:S02]  /*f9e0*/  LOP3.LUT R61, R61, 0x400, R59, 0xf8, !PT ;  /* 0x000004003d3d7812 */ /* 0x000fe400078ef83b */
[----:B------:R-:W-:Y:S02]  /*f9f0*/  SHF.L.U64.HI R0, R2, 0x1, R0 ;  /* 0x0000000102007819 */ /* 0x000fe40000010200 */
[----:B------:R-:W-:Y:S02]  /*fa00*/  SHF.L.U64.HI R2, R8, 0x1, R5 ;  /* 0x0000000108027819 */ /* 0x000fe40000010205 */
[----:B------:R-:W-:-:S02]  /*fa10*/  LOP3.LUT R4, R3, 0x10, RZ, 0x3c, !PT ;  /* 0x0000001003047812 */ /* 0x000fc400078e3cff */
[C---:B------:R-:W-:Y:S02]  /*fa20*/  LOP3.LUT R6, R3.reuse, 0x20, RZ, 0x3c, !PT ;  /* 0x0000002003067812 */ /* 0x040fe400078e3cff */
[----:B------:R-:W-:Y:S02]  /*fa30*/  LOP3.LUT R5, R3, 0x30, RZ, 0x3c, !PT ;  /* 0x0000003003057812 */ /* 0x000fe400078e3cff */
[----:B------:R-:W-:Y:S02]  /*fa40*/  LOP3.LUT R4, R60, 0x40, RZ, 0x3c, !PT ;  /* 0x000000403c047812 */ /* 0x000fe400078e3cff */
[C---:B------:R-:W-:Y:S02]  /*fa50*/  LOP3.LUT R6, R61.reuse, 0x20, RZ, 0x3c, !PT ;  /* 0x000000203d067812 */ /* 0x040fe400078e3cff */
[C---:B------:R-:W-:Y:S02]  /*fa60*/  LOP3.LUT R5, R61.reuse, 0x40, RZ, 0x3c, !PT ;  /* 0x000000403d057812 */ /* 0x040fe400078e3cff */
[----:B--2---:R-:W-:-:S07]  /*fa70*/  LOP3.LUT R4, R61, 0x60, RZ, 0x3c, !PT ;  /* 0x000000603d047812 */ /* 0x004fce00078e3cff */
.L_x_1:
[----:B------:R-:W2:Y:S01]  /*fa80*/  LDL.64 R6, [R1+0x360] ;  /* 0x0003600001067983 */ /* 0x000ea20000100a00 */
[----:B------:R-:W0:Y:S03]  /*fa90*/  LDC R4, c[0x0][0x230] ;  /* 0x00008c00ff047b82 */ /* 0x000e260000000800 */
[----:B--2---:R1:W-:Y:S04]  /*faa0*/  STL [R1+0x2640], R7 ;  /* 0x0026400701007387 */ /* 0x0043e80000100800 */
[----:B-1----:R-:W0:Y:S04]  /*fab0*/  LDL R7, [R1+0x554] ;  /* 0x0005540001077983 */ /* 0x002e280000100800 */
[----:B-----5:R-:W-:Y:S04]  /*fac0*/  STL [R1+0x249c], R29 ;  /* 0x00249c1d01007387 */ /* 0x020fe80000100800 */
[----:B------:R-:W-:Y:S04]  /*fad0*/  STL [R1+0x24a4], R29 ;  /* 0x0024a41d01007387 */ /* 0x000fe80000100800 */
        /* <DEDUP_REMOVED lines=180> */
[----:B------:R-:W-:Y:S01]  /*10620*/  STL [R1+0x2150], R2 ;  /* 0x0021500201007387 */ /* 0x000fe20000100800 */
[----:B0-----:R-:W-:-:S03]  /*10630*/  IMAD R4, R7, -0x80, R4 ;  /* 0xffffff8007047824 */ /* 0x001fc600078e0204 */
[----:B------:R-:W-:Y:S04]  /*10640*/  STL [R1+0x2158], R2 ;  /* 0x0021580201007387 */ /* 0x000fe80000100800 */
[----:B------:R-:W-:Y:S04]  /*10650*/  STL [R1+0x2160], R2 ;  /* 0x0021600201007387 */ /* 0x000fe80000100800 */
[----:B------:R0:W-:Y:S04]  /*10660*/  STL [R1+0x158c], R0 ;  /* 0x00158c0001007387 */ /* 0x0001e80000100800 */
[----:B0-----:R-:W2:Y:S04]  /*10670*/  LDL.LU R0, [R1+0xc3c] ;  /* 0x000c3c0001007983 */ /* 0x001ea80000300800 */
[----:B------:R-:W3:Y:S01]  /*10680*/  LDL.LU R7, [R1+0x2640] ;  /* 0x0026400001077983 */ /* 0x000ee20000300800 */
[----:B------:R-:W-:-:S02]  /*10690*/  ISETP.GT.AND P0, PT, R4, RZ, PT ;  /* 0x000000ff0400720c */ /* 0x000fc40003f04270 */
[----:B------:R-:W-:Y:S02]  /*106a0*/  PRMT R29, RZ, 0x7610, R29 ;  /* 0x00007610ff1d7816 */ /* 0x000fe4000000001d */
[----:B------:R-:W-:Y:S02]  /*106b0*/  PRMT R27, RZ, 0x7610, R27 ;  /* 0x00007610ff1b7816 */ /* 0x000fe4000000001b */
[----:B------:R-:W-:-:S07]  /*106c0*/  ISETP.GT.AND P1, PT, R4, 0x1, PT ;  /* 0x000000010400780c */ /* 0x000fce0003f24270 */
[----:B---3--:R-:W3:Y:S04]  /*106d0*/  @P0 LDG.E.U16 R29, desc[UR6][R6.64] ;  /* 0x00000006061d0981 */ /* 0x008ee8000c1e1500 */
[----:B---3--:R0:W-:Y:S04]  /*106e0*/  STL [R1+0x49c], R29 ;  /* 0x00049c1d01007387 */ /* 0x0081e80000100800 */
[----:B0-----:R-:W3:Y:S04]  /*106f0*/  LDL.LU R29, [R1+0x263c] ;  /* 0x00263c00011d7983 */ /* 0x001ee80000300800 */
[----:B------:R-:W4:Y:S01]  /*10700*/  LDL.64 R6, [R1+0x358] ;  /* 0x0003580001067983 */ /* 0x000f220000100a00 */
[----:B------:R-:W-:-:S02]  /*10710*/  ISETP.GT.AND P2, PT, R4, 0x2, PT ;  /* 0x000000020400780c */ /* 0x000fc40003f44270 */
[----:B---3--:R-:W-:Y:S01]  /*10720*/  PRMT R29, RZ, 0x7610, R29 ;  /* 0x00007610ff1d7816 */ /* 0x008fe2000000001d */
[----:B----4-:R-:W3:Y:S04]  /*10730*/  @P0 LDG.E.U16 R27, desc[UR6][R6.64] ;  /* 0x00000006061b0981 */ /* 0x010ee8000c1e1500 */
[----:B---3--:R0:W-:Y:S04]  /*10740*/  STL [R1+0x498], R27 ;  /* 0x0004981b01007387 */ /* 0x0081e80000100800 */
[----:B0-----:R-:W3:Y:S04]  /*10750*/  LDL.LU R27, [R1+0x2638] ;  /* 0x00263800011b7983 */ /* 0x001ee80000300800 */
[----:B------:R-:W4:Y:S04]  /*10760*/  LDL R6, [R1+0x140c] ;  /* 0x00140c0001067983 */ /* 0x000f280000100800 */
[----:B------:R-:W4:Y:S01]  /*10770*/  LDL R7, [R1+0x1410] ;  /* 0x0014100001077983 */ /* 0x000f220000100800 */
[----:B---3--:R-:W-:-:S02]  /*10780*/  PRMT R27, RZ, 0x7610, R27 ;  /* 0x00007610ff1b7816 */ /* 0x008fc4000000001b */
[----:B----4-:R-:W-:-:S04]  /*10790*/  @P1 LOP3.LUT R7, R7, R6, RZ, 0x3c, !PT ;  /* 0x0000000607071212 */ /* 0x010fc800078e3cff */
[----:B------:R-:W-:-:S04]  /*107a0*/  @P1 LOP3.LUT R6, R7, R6, RZ, 0x3c, !PT ;  /* 0x0000000607061212 */ /* 0x000fc800078e3cff */
[----:B------:R-:W-:-:S05]  /*107b0*/  @P1 LOP3.LUT R7, R7, R6, RZ, 0x3c, !PT ;  /* 0x0000000607071212 */ /* 0x000fca00078e3cff */
[----:B------:R-:W3:Y:S04]  /*107c0*/  @P1 LDG.E.U16 R29, desc[UR6][R6.64] ;  /* 0x00000006061d1981 */ /* 0x000ee8000c1e1500 */
[----:B---3--:R0:W-:Y:S04]  /*107d0*/  STL [R1+0x494], R29 ;  /* 0x0004941d01007387 */ /* 0x0081e80000100800 */
[----:B0-----:R-:W3:Y:S04]  /*107e0*/  LDL.LU R29, [R1+0x2634] ;  /* 0x00263400011d7983 */ /* 0x001ee80000300800 */
[----:B------:R-:W4:Y:S04]  /*107f0*/  LDL R6, [R1+0x1404] ;  /* 0x0014040001067983 */ /* 0x000f280000100800 */
[----:B------:R-:W4:Y:S01]  /*10800*/  LDL R7, [R1+0x1408] ;  /* 0x0014080001077983 */ /* 0x000f220000100800 */
[----:B------:R-:W-:-:S02]  /*10810*/  ISETP.GT.AND P0, PT, R4, 0x3, PT ;  /* 0x000000030400780c */ /* 0x000fc40003f04270 */
[----:B---3--:R-:W-:Y:S02]  /*10820*/  PRMT R29, RZ, 0x7610, R29 ;  /* 0x00007610ff1d7816 */ /* 0x008fe4000000001d */
        /* <DEDUP_REMOVED lines=967> */
[----:B------:R-:W-:-:S02]  /*144a0*/  PRMT R26, RZ, 0x7610, R26 ;  /* 0x00007610ff1a7816 */ /* 0x000fc4000000001a */
[----:B------:R-:W-:Y:S02]  /*144b0*/  PRMT R31, RZ, 0x7610, R31 ;  /* 0x00007610ff1f7816 */ /* 0x000fe4000000001f */
[----:B------:R-:W-:Y:S02]  /*144c0*/  ISETP.GT.AND P0, PT, R4, 0x36, PT ;  /* 0x000000360400780c */ /* 0x000fe40003f04270 */
[----:B----4-:R-:W-:-:S04]  /*144d0*/  @P1 LOP3.LUT R7, R7, R6, RZ, 0x3c, !PT ;  /* 0x0000000607071212 */ /* 0x010fc800078e3cff */
[----:B------:R-:W-:-:S04]  /*144e0*/  @P1 LOP3.LUT R6, R7, R6, RZ, 0x3c, !PT ;  /* 0x0000000607061212 */ /* 0x000fc800078e3cff */
[----:B------:R-:W-:-:S05]  /*144f0*/  @P1 LOP3.LUT R7, R7, R6, RZ, 0x3c, !PT ;  /* 0x0000000607071212 */ /* 0x000fca00078e3cff */
[----:B------:R-:W4:Y:S04]  /*14500*/  @P1 LDG.E.U16 R27, desc[UR6][R6.64] ;  /* 0x00000006061b1981 */ /* 0x000f28000c1e1500 */
[----:B----4-:R0:W-:Y:S04]  /*14510*/  STL [R1+0xe4], R27 ;  /* 0x0000e41b01007387 */ /* 0x0101e80000100800 */
[----:B0-----:R-:W4:Y:S04]  /*14520*/  LDL.LU R27, [R1+0x2498] ;  /* 0x00249800011b7983 */ /* 0x001f280000300800 */
[----:B------:R-:W2:Y:S04]  /*14530*/  LDL R6, [R1+0x10cc] ;  /* 0x0010cc0001067983 */ /* 0x000ea80000100800 */
[----:B------:R-:W2:Y:S02]  /*14540*/  LDL R7, [R1+0x10d0] ;  /* 0x0010d00001077983 */ /* 0x000ea40000100800 */
[----:B--2---:R-:W-:-:S04]  /*14550*/  @P2 LOP3.LUT R7, R7, R6, RZ, 0x3c, !PT ;  /* 0x0000000607072212 */ /* 0x004fc800078e3cff */
[----:B------:R-:W-:-:S04]  /*14560*/  @P2 LOP3.LUT R6, R7, R6, RZ, 0x3c, !PT ;  /* 0x0000000607062212 */ /* 0x000fc800078e3cff */
[----:B------:R-:W-:-:S05]  /*14570*/  @P2 LOP3.LUT R7, R7, R6, RZ, 0x3c, !PT ;  /* 0x0000000607072212 */ /* 0x000fca00078e3cff */
[----:B------:R-:W2:Y:S04]  /*14580*/  @P2 LDG.E.U16 R26, desc[UR6][R6.64] ;  /* 0x00000006061a2981 */ /* 0x000ea8000c1e1500 */
[----:B--2---:R0:W-:Y:S04]  /*14590*/  STL [R1+0xe0], R26 ;  /* 0x0000e01a01007387 */ /* 0x0041e80000100800 */
[----:B0-----:R-:W2:Y:S04]  /*145a0*/  LDL.LU R26, [R1+0x2494] ;  /* 0x00249400011a7983 */ /* 0x001ea80000300800 */
[----:B------:R-:W3:Y:S04]  /*145b0*/  LDL R6, [R1+0x10c4] ;  /* 0x0010c40001067983 */ /* 0x000ee80000100800 */
[----:B------:R-:W3:Y:S01]  /*145c0*/  LDL R7, [R1+0x10c8] ;  /* 0x0010c80001077983 */ /* 0x000ee20000100800 */
[----:B------:R-:W-:-:S02]  /*145d0*/  PRMT R20, RZ, 0x7610, R20 ;  /* 0x00007610ff147816 */ /* 0x000fc40000000014 */
[----:B------:R-:W-:Y:S02]  /*145e0*/  PRMT R9, RZ, 0x7610, R9 ;  /* 0x00007610ff097816 */ /* 0x000fe40000000009 */
[----:B------:R-:W-:Y:S02]  /*145f0*/  ISETP.GT.AND P1, PT, R4, 0x37, PT ;  /* 0x000000370400780c */ /* 0x000fe40003f24270 */
[----:B---3--:R-:W-:-:S04]  /*14600*/  @P2 LOP3.LUT R7, R7, R6, RZ, 0x3c, !PT ;  /* 0x0000000607072212 */ /* 0x008fc800078e3cff */
        /* <DEDUP_REMOVED lines=36> */
[----:B------:R-:W4:Y:S02]  /*14850*/  LDL R7, [R1+0x10a8] ;  /* 0x0010a80001077983 */ /* 0x000f240000100800 */
        /* <DEDUP_REMOVED lines=34> */
[----:B------:R-:W2:Y:S01]  /*14a80*/  LDL R7, [R1+0x1088] ;  /* 0x0010880001077983 */ /* 0x000ea20000100800 */
[----:B------:R-:W-:-:S02]  /*14a90*/  PRMT R12, RZ, 0x7610, R12 ;  /* 0x00007610ff0c7816 */ /* 0x000fc4000000000c */
[----:B------:R-:W-:Y:S02]  /*14aa0*/  PRMT R11, RZ, 0x7610, R11 ;  /* 0x00007610ff0b7816 */ /* 0x000fe4000000000b */
[----:B------:R-:W-:Y:S02]  /*14ab0*/  ISETP.GT.AND P2, PT, R4, 0x3b, PT ;  /* 0x0000003b0400780c */ /* 0x000fe40003f44270 */
        /* <DEDUP_REMOVED lines=37> */
[----:B------:R-:W3:Y:S02]  /*14d10*/  LDL R7, [R1+0x1068] ;  /* 0x0010680001077983 */ /* 0x000ee40000100800 */
        /* <DEDUP_REMOVED lines=327> */
[----:B------:R-:W2:Y:S04]  /*16190*/  LDL R6, [R1+0xf4c] ;  /* 0x000f4c0001067983 */ /* 0x000ea80000100800 */
[----:B------:R-:W2:Y:S04]  /*161a0*/  LDL R7, [R1+0xf50] ;  /* 0x000f500001077983 */ /* 0x000ea80000100800 */
[----:B----4-:R0:W-:Y:S04]  /*161b0*/  STL [R1+0x54], R29 ;  /* 0x0000541d01007387 */ /* 0x0101e80000100800 */
[----:B0-----:R-:W4:Y:S01]  /*161c0*/  LDL R29, [R1+0xf30] ;  /* 0x000f3000011d7983 */ /* 0x001f220000100800 */
        /* <DEDUP_REMOVED lines=36> */
[----:B------:R-:W3:Y:S01]  /*16410*/  LDL R7, [R1+0xf2c] ;  /* 0x000f2c0001077983 */ /* 0x000ee20000100800 */
[----:B------:R-:W-:Y:S01]  /*16420*/  @P1 IMAD.MOV.U32 R6, RZ, RZ, R29 ;  /* 0x000000ffff061224 */ /* 0x000fe200078e001d */
[----:B------:R-:W-:-:S02]  /*16430*/  PRMT R32, RZ, 0x7610, R32 ;  /* 0x00007610ff207816 */ /* 0x000fc40000000020 */
[----:B------:R-:W4:Y:S01]  /*16440*/  LDL R29, [R1+0xf04] ;  /* 0x000f0400011d7983 */ /* 0x000f220000100800 */
[----:B------:R-:W-:Y:S02]  /*16450*/  PRMT R26, RZ, 0x7610, R26 ;  /* 0x00007610ff1a7816 */ /* 0x000fe4000000001a */
[----:B------:R-:W-:Y:S01]  /*16460*/  ISETP.GT.AND P0, PT, R4, 0x51, PT ;  /* 0x000000510400780c */ /* 0x000fe20003f04270 */
[----:B---3--:R0:W3:Y:S04]  /*16470*/  @P1 LDG.E.U16 R27, desc[UR6][R6.64] ;  /* 0x00000006061b1981 */ /* 0x0080e8000c1e1500 */
[----:B------:R-:W0:Y:S04]  /*16480*/  LDL R6, [R1+0xf24] ;  /* 0x000f240001067983 */ /* 0x000e280000100800 */
[----:B------:R-:W0:Y:S02]  /*16490*/  LDL R7, [R1+0xf28] ;  /* 0x000f280001077983 */ /* 0x000e240000100800 */
[----:B0-----:R-:W-:-:S04]  /*164a0*/  @P1 LOP3.LUT R7, R7, R6, RZ, 0x3c, !PT ;  /* 0x0000000607071212 */ /* 0x001fc800078e3cff */
[----:B------:R-:W-:-:S04]  /*164b0*/  @P1 LOP3.LUT R6, R7, R6, RZ, 0x3c, !PT ;  /* 0x0000000607061212 */ /* 0x000fc800078e3cff */
[----:B------:R-:W-:-:S05]  /*164c0*/  @P1 LOP3.LUT R7, R7, R6, RZ, 0x3c, !PT ;  /* 0x0000000607071212 */ /* 0x000fca00078e3cff */
[----:B------:R-:W2:Y:S04]  /*164d0*/  @P1 LDG.E.U16 R33, desc[UR6][R6.64] ;  /* 0x0000000606211981 */ /* 0x000ea8000c1e1500 */
[----:B---3--:R0:W-:Y:S04]  /*164e0*/  STL [R1+0x4c8], R27 ;  /* 0x0004c81b01007387 */ /* 0x0081e80000100800 */
[----:B0-----:R-:W3:Y:S04]  /*164f0*/  LDL R27, [R1+0xf08] ;  /* 0x000f0800011b7983 */ /* 0x001ee80000100800 */
[----:B--2---:R0:W-:Y:S04]  /*16500*/  STL [R1+0x4c4], R33 ;  /* 0x0004c42101007387 */ /* 0x0041e80000100800 */
[----:B0-----:R-:W2:Y:S04]  /*16510*/  LDL.LU R33, [R1+0x23c8] ;  /* 0x0023c80001217983 */ /* 0x001ea80000300800 */
        /* <DEDUP_REMOVED lines=8> */
[----:B------:R-:W3:Y:S04]  /*165a0*/  LDL R6, [R1+0xf14] ;  /* 0x000f140001067983 */ /* 0x000ee80000100800 */
[----:B------:R-:W3:Y:S02]  /*165b0*/  LDL R7, [R1+0xf18] ;  /* 0x000f180001077983 */ /* 0x000ee40000100800 */
[----:B---3--:R-:W-:-:S04]  /*165c0*/  @P2 LOP3.LUT R7, R7, R6, RZ, 0x3c, !PT ;  /* 0x0000000607072212 */ /* 0x008fc800078e3cff */
[----:B------:R-:W-:-:S04]  /*165d0*/  @P2 LOP3.LUT R6, R7, R6, RZ, 0x3c, !PT ;  /* 0x0000000607062212 */ /* 0x000fc800078e3cff */
[----:B------:R-:W-:-:S05]  /*165e0*/  @P2 LOP3.LUT R7, R7, R6, RZ, 0x3c, !PT ;  /* 0x0000000607072212 */ /* 0x000fca00078e3cff */
[----:B------:R0:W3:Y:S04]  /*165f0*/  @P2 LDG.E.U16 R26, desc[UR6][R6.64] ;  /* 0x00000006061a2981 */ /* 0x0000e8000c1e1500 */
[----:B------:R-:W0:Y:S04]  /*16600*/  LDL R6, [R1+0xf0c] ;  /* 0x000f0c0001067983 */ /* 0x000e280000100800 */
[----:B------:R-:W0:Y:S01]  /*16610*/  LDL R7, [R1+0xf10] ;  /* 0x000f100001077983 */ /* 0x000e220000100800 */
[----:B------:R-:W-:Y:S02]  /*16620*/  PRMT R31, RZ, 0x7610, R31 ;  /* 0x00007610ff1f7816 */ /* 0x000fe4000000001f */
[----:B------:R-:W-:-:S02]  /*16630*/  PRMT R20, RZ, 0x7610, R20 ;  /* 0x00007610ff147816 */ /* 0x000fc40000000014 */
[----:B0-----:R-:W-:-:S04]  /*16640*/  @P0 LOP3.LUT R7, R7, R6, RZ, 0x3c, !PT ;  /* 0x0000000607070212 */ /* 0x001fc800078e3cff */
[----:B------:R-:W-:-:S04]  /*16650*/  @P0 LOP3.LUT R6, R7, R6, RZ, 0x3c, !PT ;  /* 0x0000000607060212 */ /* 0x000fc800078e3cff */
[----:B------:R-:W-:-:S05]  /*16660*/  @P0 LOP3.LUT R7, R7, R6, RZ, 0x3c, !PT ;  /* 0x0000000607070212 */ /* 0x000fca00078e3cff */
[----:B------:R0:W2:Y:S04]  /*16670*/  @P0 LDG.E.U16 R31, desc[UR6][R6.64] ;  /* 0x00000006061f0981 */ /* 0x0000a8000c1e1500 */
[----:B---3--:R1:W-:Y:S01]  /*16680*/  STL [R1+0x3c], R26 ;  /* 0x00003c1a01007387 */ /* 0x0083e20000100800 */
[----:B0-----:R-:W-:Y:S01]  /*16690*/  @P0 IMAD.MOV.U32 R6, RZ, RZ, R27 ;  /* 0x000000ffff060224 */ /* 0x001fe200078e001b */
[----:B------:R-:W-:Y:S02]  /*166a0*/  @P0 MOV R7, R29 ;  /* 0x0000001d00070202 */ /* 0x000fe40000000f00 */
[----:B------:R-:W-:Y:S02]  /*166b0*/  ISETP.GT.AND P1, PT, R4, 0x52, PT ;  /* 0x000000520400780c */ /* 0x000fe40003f24270 */
[----:B------:R-:W-:Y:S01]  /*166c0*/  PRMT R5, RZ, 0x7610, R5 ;  /* 0x00007610ff057816 */ /* 0x000fe20000000005 */
[----:B-1----:R-:W3:Y:S04]  /*166d0*/  LDL R26, [R1+0xef8] ;  /* 0x000ef800011a7983 */ /* 0x002ee80000100800 */
[----:B------:R0:W4:Y:S04]  /*166e0*/  @P0 LDG.E.U16 R20, desc[UR6][R6.64] ;  /* 0x0000000606140981 */ /* 0x000128000c1e1500 */
[----:B------:R-:W0:Y:S04]  /*166f0*/  LDL R6, [R1+0xefc] ;  /* 0x000efc0001067983 */ /* 0x000e280000100800 */
[----:B------:R-:W0:Y:S02]  /*16700*/  LDL R7, [R1+0xf00] ;  /* 0x000f000001077983 */ /* 0x000e240000100800 */
[----:B0-----:R-:W-:-:S04]  /*16710*/  @P1 LOP3.LUT R7, R7, R6, RZ, 0x3c, !PT ;  /* 0x0000000607071212 */ /* 0x001fc800078e3cff */
[----:B------:R-:W-:-:S04]  /*16720*/  @P1 LOP3.LUT R6, R7, R6, RZ, 0x3c, !PT ;  /* 0x0000000607061212 */ /* 0x000fc800078e3cff */
[----:B------:R-:W-:-:S05]  /*16730*/  @P1 LOP3.LUT R7, R7, R6, RZ, 0x3c, !PT ;  /* 0x0000000607071212 */ /* 0x000fca00078e3cff */
[----:B------:R-:W3:Y:S04]  /*16740*/  @P1 LDG.E.U16 R5, desc[UR6][R6.64] ;  /* 0x0000000606051981 */ /* 0x000ee8000c1e1500 */
[----:B--2---:R0:W-:Y:S04]  /*16750*/  STL [R1+0x38], R31 ;  /* 0x0000381f01007387 */ /* 0x0041e80000100800 */
[----:B------:R-:W2:Y:S04]  /*16760*/  LDL R29, [R1+0xee8] ;  /* 0x000ee800011d7983 */ /* 0x000ea80000100800 */
[----:B------:R-:W2:Y:S04]  /*16770*/  LDL R27, [R1+0xedc] ;  /* 0x000edc00011b7983 */ /* 0x000ea80000100800 */
[----:B0-----:R-:W2:Y:S04]  /*16780*/  LDL R31, [R1+0xee4] ;  /* 0x000ee400011f7983 */ /* 0x001ea80000100800 */
[----:B----4-:R0:W-:Y:S04]  /*16790*/  STL [R1+0x34], R20 ;  /* 0x0000341401007387 */ /* 0x0101e80000100800 */
[----:B0-----:R-:W4:Y:S04]  /*167a0*/  LDL R20, [R1+0xee0] ;  /* 0x000ee00001147983 */ /* 0x001f280000100800 */
[----:B---3--:R0:W-:Y:S04]  /*167b0*/  STL [R1+0x30], R5 ;  /* 0x0000300501007387 */ /* 0x0081e80000100800 */
[----:B0-----:R-:W3:Y:S04]  /*167c0*/  LDL.LU R5, [R1+0x23c0] ;  /* 0x0023c00001057983 */ /* 0x001ee80000300800 */
[----:B------:R-:W2:Y:S01]  /*167d0*/  LDL R7, [R1+0xef4] ;  /* 0x000ef40001077983 */ /* 0x000ea20000100800 */
[----:B------:R-:W-:Y:S01]  /*167e0*/  PRMT R9, RZ, 0x7610, R9 ;  /* 0x00007610ff097816 */ /* 0x000fe20000000009 */
[----:B------:R-:W-:Y:S01]  /*167f0*/  @P1 IMAD.MOV.U32 R6, RZ, RZ, R26 ;  /* 0x000000ffff061224 */ /* 0x000fe200078e001a */
[----:B------:R-:W-:-:S02]  /*16800*/  ISETP.GT.AND P2, PT, R4, 0x53, PT ;  /* 0x000000530400780c */ /* 0x000fc40003f44270 */
[----:B------:R-:W-:Y:S02]  /*16810*/  ISETP.GT.AND P0, PT, R4, 0x54, PT ;  /* 0x000000540400780c */ /* 0x000fe40003f04270 */
[----:B------:R-:W-:Y:S02]  /*16820*/  PRMT R3, RZ, 0x7610, R3 ;  /* 0x00007610ff037816 */ /* 0x000fe40000000003 */
[----:B------:R-:W-:Y:S01]  /*16830*/  PRMT R28, RZ, 0x7610, R28 ;  /* 0x00007610ff1c7816 */ /* 0x000fe2000000001c */
[----:B------:R-:W3:Y:S04]  /*16840*/  LDL R26, [R1+0xed4] ;  /* 0x000ed400011a7983 */ /* 0x000ee80000100800 */
[----:B--2---:R0:W2:Y:S04]  /*16850*/  @P1 LDG.E.U16 R9, desc[UR6][R6.64] ;  /* 0x0000000606091981 */ /* 0x0040a8000c1e1500 */
[----:B------:R-:W0:Y:S04]  /*16860*/  LDL R6, [R1+0xeec] ;  /* 0x000eec0001067983 */ /* 0x000e280000100800 */
[----:B------:R-:W0:Y:S01]  /*16870*/  LDL R7, [R1+0xef0] ;  /* 0x000ef00001077983 */ /* 0x000e220000100800 */
[----:B------:R-:W-:-:S02]  /*16880*/  PRMT R16, RZ, 0x7610, R16 ;  /* 0x00007610ff107816 */ /* 0x000fc40000000010 */
[----:B0-----:R-:W-:-:S04]  /*16890*/  @P2 LOP3.LUT R7, R7, R6, RZ, 0x3c, !PT ;  /* 0x0000000607072212 */ /* 0x001fc800078e3cff */
[----:B------:R-:W-:-:S04]  /*168a0*/  @P2 LOP3.LUT R6, R7, R6, RZ, 0x3c, !PT ;  /* 0x0000000607062212 */ /* 0x000fc800078e3cff */
[----:B------:R-:W-:Y:S01]  /*168b0*/  @P2 LOP3.LUT R7, R7, R6, RZ, 0x3c, !PT ;  /* 0x0000000607072212 */ /* 0x000fe200078e3cff */
[----:B--2---:R0:W-:Y:S04]  /*168c0*/  STL [R1+0x2c], R9 ;  /* 0x00002c0901007387 */ /* 0x0041e80000100800 */
[----:B------:R1:W2:Y:S04]  /*168d0*/  @P2 LDG.E.U16 R3, desc[UR6][R6.64] ;  /* 0x0000000606032981 */ /* 0x0002a8000c1e1500 */
[----:B0-----:R-:W2:Y:S01]  /*168e0*/  LDL R9, [R1+0xed8] ;  /* 0x000ed80001097983 */ /* 0x001ea20000100800 */
[----:B-1----:R-:W-:-:S02]  /*168f0*/  @P2 IMAD.MOV.U32 R6, RZ, RZ, R29 ;  /* 0x000000ffff062224 */ /* 0x002fc400078e001d */
[----:B------:R-:W-:-:S05]  /*16900*/  @P2 IMAD.MOV.U32 R7, RZ, RZ, R31 ;  /* 0x000000ffff072224 */ /* 0x000fca00078e001f */
[----:B------:R4:W2:Y:S02]  /*16910*/  @P2 LDG.E.U16 R28, desc[UR6][R6.64] ;  /* 0x00000006061c2981 */ /* 0x0008a4000c1e1500 */
[----:B----4-:R-:W-:Y:S02]  /*16920*/  @P0 IMAD.MOV.U32 R6, RZ, RZ, R20 ;  /* 0x000000ffff060224 */ /* 0x010fe400078e0014 */
[----:B------:R-:W-:-:S05]  /*16930*/  @P0 IMAD.MOV.U32 R7, RZ, RZ, R27 ;  /* 0x000000ffff070224 */ /* 0x000fca00078e001b */
[----:B------:R3:W4:Y:S01]  /*16940*/  @P0 LDG.E.U16 R16, desc[UR6][R6.64] ;  /* 0x0000000606100981 */ /* 0x000722000c1e1500 */
[----:B------:R-:W-:Y:S01]  /*16950*/  PRMT R8, RZ, 0x7610, R8 ;  /* 0x00007610ff087816 */ /* 0x000fe20000000008 */
[----:B---3--:R-:W-:Y:S02]  /*16960*/  @P0 IMAD.MOV.U32 R7, RZ, RZ, R26 ;  /* 0x000000ffff070224 */ /* 0x008fe400078e001a */
[----:B--2---:R-:W-:Y:S04]  /*16970*/  STL [R1+0x4c0], R3 ;  /* 0x0004c00301007387 */ /* 0x004fe80000100800 */
[----:B------:R-:W2:Y:S04]  /*16980*/  LDL R31, [R1+0xed0] ;  /* 0x000ed000011f7983 */ /* 0x000ea80000100800 */
[----:B------:R-:W3:Y:S04]  /*16990*/  LDL R29, [R1+0xec4] ;  /* 0x000ec400011d7983 */ /* 0x000ee80000100800 */
[----:B------:R-:W3:Y:S01]  /*169a0*/  LDL R20, [R1+0xec8] ;  /* 0x000ec80001147983 */ /* 0x000ee20000100800 */
[----:B------:R-:W-:-:S05]  /*169b0*/  @P0 IMAD.MOV.U32 R6, RZ, RZ, R9 ;  /* 0x000000ffff060224 */ /* 0x000fca00078e0009 */
[----:B------:R2:W3:Y:S04]  /*169c0*/  @P0 LDG.E.U16 R8, desc[UR6][R6.64] ;  /* 0x0000000606080981 */ /* 0x0004e8000c1e1500 */
[----:B------:R0:W-:Y:S04]  /*169d0*/  STL [R1+0x4bc], R28 ;  /* 0x0004bc1c01007387 */ /* 0x0001e80000100800 */
[----:B0-----:R-:W3:Y:S04]  /*169e0*/  LDL R28, [R1+0xebc] ;  /* 0x000ebc00011c7983 */ /* 0x001ee80000100800 */
[----:B----4-:R0:W-:Y:S04]  /*169f0*/  STL [R1+0x28], R16 ;  /* 0x0000281001007387 */ /* 0x0101e80000100800 */
[----:B------:R-:W4:Y:S01]  /*16a00*/  LDL R7, [R1+0xecc] ;  /* 0x000ecc0001077983 */ /* 0x000f220000100800 */
[----:B------:R-:W-:-:S03]  /*16a10*/  ISETP.GT.AND P1, PT, R4, 0x55, PT ;  /* 0x000000550400780c */ /* 0x000fc60003f24270 */
[----:B------:R-:W4:Y:S04]  /*16a20*/  LDL R27, [R1+0xeb4] ;  /* 0x000eb400011b7983 */ /* 0x000f280000100800 */
[----:B------:R-:W4:Y:S01]  /*16a30*/  LDL R26, [R1+0xeb8] ;  /* 0x000eb800011a7983 */ /* 0x000f220000100800 */
[----:B------:R-:W-:-:S03]  /*16a40*/  PRMT R30, RZ, 0x7610, R30 ;  /* 0x00007610ff1e7816 */ /* 0x000fc6000000001e */
[----:B------:R-:W4:Y:S04]  /*16a50*/  LDL R9, [R1+0xeac] ;  /* 0x000eac0001097983 */ /* 0x000f280000100800 */
[----:B0-----:R-:W4:Y:S01]  /*16a60*/  LDL R16, [R1+0xec0] ;  /* 0x000ec00001107983 */ /* 0x001f220000100800 */
[----:B------:R-:W-:Y:S01]  /*16a70*/  PRMT R10, RZ, 0x7610, R10 ;  /* 0x00007610ff0a7816 */ /* 0x000fe2000000000a */
[----:B--2---:R-:W-:Y:S02]  /*16a80*/  @P1 IMAD.MOV.U32 R6, RZ, RZ, R31 ;  /* 0x000000ffff061224 */ /* 0x004fe400078e001f */
[----:B---3--:R0:W-:Y:S04]  /*16a90*/  STL [R1+0x24], R8 ;  /* 0x0000240801007387 */ /* 0x0081e80000100800 */
[----:B0-----:R-:W2:Y:S04]  /*16aa0*/  LDL R8, [R1+0xeb0] ;  /* 0x000eb00001087983 */ /* 0x001ea80000100800 */
[----:B----4-:R0:W3:Y:S02]  /*16ab0*/  @P1 LDG.E.U16 R30, desc[UR6][R6.64] ;  /* 0x00000006061e1981 */ /* 0x0100e4000c1e1500 */
[----:B0-----:R-:W-:-:S02]  /*16ac0*/  @P1 IMAD.MOV.U32 R6, RZ, RZ, R20 ;  /* 0x000000ffff061224 */ /* 0x001fc400078e0014 */
[----:B------:R-:W-:Y:S01]  /*16ad0*/  @P1 IMAD.MOV.U32 R7, RZ, RZ, R29 ;  /* 0x000000ffff071224 */ /* 0x000fe200078e001d */
[C---:B------:R-:W-:Y:S02]  /*16ae0*/  ISETP.GT.AND P2, PT, R4.reuse, 0x56, PT ;  /* 0x000000560400780c */ /* 0x040fe40003f44270 */
[----:B------:R-:W-:Y:S02]  /*16af0*/  PRMT R12, RZ, 0x7610, R12 ;  /* 0x00007610ff0c7816 */ /* 0x000fe4000000000c */
[----:B------:R-:W-:Y:S02]  /*16b00*/  ISETP.GT.AND P0, PT, R4, 0x57, PT ;  /* 0x000000570400780c */ /* 0x000fe40003f04270 */
[----:B------:R-:W-:Y:S01]  /*16b10*/  PRMT R11, RZ, 0x7610, R11 ;  /* 0x00007610ff0b7816 */ /* 0x000fe2000000000b */
[----:B------:R0:W4:Y:S01]  /*16b20*/  @P1 LDG.E.U16 R10, desc[UR6][R6.64] ;  /* 0x00000006060a1981 */ /* 0x000122000c1e1500 */
[----:B------:R-:W-:-:S03]  /*16b30*/  PRMT R22, RZ, 0x7610, R22 ;  /* 0x00007610ff167816 */ /* 0x000fc60000000016 */
[----:B------:R-:W3:Y:S02]  /*16b40*/  LDL R20, [R1+0xea4] ;  /* 0x000ea40001147983 */ /* 0x000ee40000100800 */
[----:B0-----:R-:W-:Y:S02]  /*16b50*/  @P2 IMAD.MOV.U32 R6, RZ, RZ, R16 ;  /* 0x000000ffff062224 */ /* 0x001fe400078e0010 */
[----:B------:R-:W-:-:S05]  /*16b60*/  @P2 IMAD.MOV.U32 R7, RZ, RZ, R28 ;  /* 0x000000ffff072224 */ /* 0x000fca00078e001c */
[----:B------:R0:W3:Y:S02]  /*16b70*/  @P2 LDG.E.U16 R12, desc[UR6][R6.64] ;  /* 0x00000006060c2981 */ /* 0x0000e4000c1e1500 */
[----:B0-----:R-:W-:Y:S02]  /*16b80*/  @P2 IMAD.MOV.U32 R6, RZ, RZ, R26 ;  /* 0x000000ffff062224 */ /* 0x001fe400078e001a */
[----:B------:R-:W-:-:S05]  /*16b90*/  @P2 IMAD.MOV.U32 R7, RZ, RZ, R27 ;  /* 0x000000ffff072224 */ /* 0x000fca00078e001b */
[----:B------:R0:W3:Y:S02]  /*16ba0*/  @P2 LDG.E.U16 R11, desc[UR6][R6.64] ;  /* 0x00000006060b2981 */ /* 0x0000e4000c1e1500 */
[----:B0-----:R-:W-:Y:S02]  /*16bb0*/  @P0 IMAD.MOV.U32 R7, RZ, RZ, R9 ;  /* 0x000000ffff070224 */ /* 0x001fe400078e0009 */
[----:B--2---:R-:W-:-:S05]  /*16bc0*/  @P0 IMAD.MOV.U32 R6, RZ, RZ, R8 ;  /* 0x000000ffff060224 */ /* 0x004fca00078e0008 */
[----:B------:R0:W2:Y:S04]  /*16bd0*/  @P0 LDG.E.U16 R22, desc[UR6][R6.64] ;  /* 0x0000000606160981 */ /* 0x0000a8000c1e1500 */
[----:B----4-:R1:W-:Y:S04]  /*16be0*/  STL [R1+0x1c], R10 ;  /* 0x00001c0a01007387 */ /* 0x0103e80000100800 */
[----:B------:R-:W4:Y:S04]  /*16bf0*/  LDL R16, [R1+0xe9c] ;  /* 0x000e9c0001107983 */ /* 0x000f280000100800 */
[----:B-1----:R-:W4:Y:S04]  /*16c00*/  LDL R10, [R1+0xea8] ;  /* 0x000ea800010a7983 */ /* 0x002f280000100800 */
[----:B---3--:R1:W-:Y:S04]  /*16c10*/  STL [R1+0x18], R12 ;  /* 0x0000180c01007387 */ /* 0x0083e80000100800 */
[----:B-1----:R-:W3:Y:S04]  /*16c20*/  LDL R12, [R1+0xea0] ;  /* 0x000ea000010c7983 */ /* 0x002ee80000100800 */
[----:B------:R1:W-:Y:S04]  /*16c30*/  STL [R1+0x14], R11 ;  /* 0x0000140b01007387 */ /* 0x0003e80000100800 */
[----:B------:R-:W3:Y:S04]  /*16c40*/  LDL R9, [R1+0xe98] ;  /* 0x000e980001097983 */ /* 0x000ee80000100800 */
[----:B------:R-:W3:Y:S04]  /*16c50*/  LDL R8, [R1+0xe90] ;  /* 0x000e900001087983 */ /* 0x000ee80000100800 */
[----:B-1----:R-:W3:Y:S01]  /*16c60*/  LDL R11, [R1+0xe94] ;  /* 0x000e9400010b7983 */ /* 0x002ee20000100800 */
[----:B0-----:R-:W-:-:S03]  /*16c70*/  @P0 MOV R7, R20 ;  /* 0x0000001400070202 */ /* 0x001fc60000000f00 */
[----:B--2---:R0:W-:Y:S04]  /*16c80*/  STL [R1+0x4b8], R22 ;  /* 0x0004b81601007387 */ /* 0x0041e80000100800 */
[----:B------:R-:W2:Y:S04]  /*16c90*/  LDL R20, [R1+0xe84] ;  /* 0x000e840001147983 */ /* 0x000ea80000100800 */
[----:B0-----:R-:W2:Y:S01]  /*16ca0*/  LDL R22, [R1+0xe8c] ;  /* 0x000e8c0001167983 */ /* 0x001ea20000100800 */
[----:B----4-:R-:W-:-:S03]  /*16cb0*/  @P0 IMAD.MOV.U32 R6, RZ, RZ, R10 ;  /* 0x000000ffff060224 */ /* 0x010fc600078e000a */
[----:B------:R-:W4:Y:S01]  /*16cc0*/  LDL R10, [R1+0xe88] ;  /* 0x000e8800010a7983 */ /* 0x000f220000100800 */
[C---:B------:R-:W-:Y:S02]  /*16cd0*/  ISETP.GT.AND P1, PT, R4.reuse, 0x58, PT ;  /* 0x000000580400780c */ /* 0x040fe40003f24270 */
[----:B------:R-:W-:Y:S02]  /*16ce0*/  PRMT R25, RZ, 0x7610, R25 ;  /* 0x00007610ff197816 */ /* 0x000fe40000000019 */
[----:B------:R-:W-:Y:S01]  /*16cf0*/  PRMT R24, RZ, 0x7610, R24 ;  /* 0x00007610ff187816 */ /* 0x000fe20000000018 */
[----:B------:R-:W-:Y:S04]  /*16d00*/  STL [R1+0x20], R30 ;  /* 0x0000201e01007387 */ /* 0x000fe80000100800 */
[----:B------:R3:W4:Y:S01]  /*16d10*/  @P0 LDG.E.U16 R25, desc[UR6][R6.64] ;  /* 0x0000000606190981 */ /* 0x000722000c1e1500 */
[----:B------:R-:W-:-:S02]  /*16d20*/  ISETP.GT.AND P0, PT, R4, 0x59, PT ;  /* 0x000000590400780c */ /* 0x000fc40003f04270 */
[----:B------:R-:W-:Y:S01]  /*16d30*/  PRMT R23, RZ, 0x7610, R23 ;  /* 0x00007610ff177816 */ /* 0x000fe20000000017 */
[----:B---3--:R-:W-:Y:S02]  /*16d40*/  @P1 IMAD.MOV.U32 R6, RZ, RZ, R12 ;  /* 0x000000ffff061224 */ /* 0x008fe400078e000c */
[----:B------:R-:W-:Y:S01]  /*16d50*/  @P1 IMAD.MOV.U32 R7, RZ, RZ, R16 ;  /* 0x000000ffff071224 */ /* 0x000fe200078e0010 */
[----:B------:R-:W3:Y:S04]  /*16d60*/  LDL R12, [R1+0xe80] ;  /* 0x000e8000010c7983 */ /* 0x000ee80000100800 */
[----:B------:R-:W3:Y:S04]  /*16d70*/  LDL R16, [R1+0xe7c] ;  /* 0x000e7c0001107983 */ /* 0x000ee80000100800 */
[----:B------:R0:W3:Y:S01]  /*16d80*/  @P1 LDG.E.U16 R24, desc[UR6][R6.64] ;  /* 0x0000000606181981 */ /* 0x0000e2000c1e1500 */
[----:B------:R-:W-:Y:S01]  /*16d90*/  PRMT R21, RZ, 0x7610, R21 ;  /* 0x00007610ff157816 */ /* 0x000fe20000000015 */
[----:B0-----:R-:W-:-:S02]  /*16da0*/  @P1 IMAD.MOV.U32 R6, RZ, RZ, R9 ;  /* 0x000000ffff061224 */ /* 0x001fc400078e0009 */
[----:B------:R-:W-:Y:S01]  /*16db0*/  @P1 IMAD.MOV.U32 R7, RZ, RZ, R11 ;  /* 0x000000ffff071224 */ /* 0x000fe200078e000b */
[----:B------:R-:W3:Y:S04]  /*16dc0*/  LDL R9, [R1+0xe78] ;  /* 0x000e780001097983 */ /* 0x000ee80000100800 */
[----:B------:R-:W3:Y:S04]  /*16dd0*/  LDL R11, [R1+0xe74] ;  /* 0x000e7400010b7983 */ /* 0x000ee80000100800 */
[----:B------:R0:W3:Y:S01]  /*16de0*/  @P1 LDG.E.U16 R23, desc[UR6][R6.64] ;  /* 0x0000000606171981 */ /* 0x0000e2000c1e1500 */
[----:B------:R-:W-:Y:S01]  /*16df0*/  PRMT R2, RZ, 0x7610, R2 ;  /* 0x00007610ff027816 */ /* 0x000fe20000000002 */
[----:B0-----:R-:W-:-:S02]  /*16e00*/  @P0 IMAD.MOV.U32 R6, RZ, RZ, R8 ;  /* 0x000000ffff060224 */ /* 0x001fc400078e0008 */
[----:B--2---:R-:W-:Y:S01]  /*16e10*/  @P0 IMAD.MOV.U32 R7, RZ, RZ, R22 ;  /* 0x000000ffff070224 */ /* 0x004fe200078e0016 */
[----:B------:R-:W-:Y:S02]  /*16e20*/  ISETP.GT.AND P1, PT, R4, 0x5a, PT ;  /* 0x0000005a0400780c */ /* 0x000fe40003f24270 */
[----:B------:R-:W-:Y:S02]  /*16e30*/  PRMT R14, RZ, 0x7610, R14 ;  /* 0x00007610ff0e7816 */ /* 0x000fe4000000000e */
[----:B------:R-:W-:Y:S01]  /*16e40*/  PRMT R61, RZ, 0x7610, R61 ;  /* 0x00007610ff3d7816 */ /* 0x000fe2000000003d */
[----:B------:R-:W2:Y:S04]  /*16e50*/  LDL R8, [R1+0xe70] ;  /* 0x000e700001087983 */ /* 0x000ea80000100800 */
[----:B------:R0:W2:Y:S02]  /*16e60*/  @P0 LDG.E.U16 R21, desc[UR6][R6.64] ;  /* 0x0000000606150981 */ /* 0x0000a4000c1e1500 */
[----:B0-----:R-:W-:-:S02]  /*16e70*/  @P0 IMAD.MOV.U32 R7, RZ, RZ, R20 ;  /* 0x000000ffff070224 */ /* 0x001fc400078e0014 */
[----:B----4-:R-:W-:Y:S02]  /*16e80*/  @P0 IMAD.MOV.U32 R6, RZ, RZ, R10 ;  /* 0x000000ffff060224 */ /* 0x010fe400078e000a */
[----:B------:R-:W4:Y:S04]  /*16e90*/  LDL R10, [R1+0xe6c] ;  /* 0x000e6c00010a7983 */ /* 0x000f280000100800 */
[----:B------:R3:W2:Y:S02]  /*16ea0*/  @P0 LDG.E.U16 R2, desc[UR6][R6.64] ;  /* 0x0000000606020981 */ /* 0x0006a4000c1e1500 */
[----:B---3--:R-:W-:Y:S02]  /*16eb0*/  @P1 IMAD.MOV.U32 R6, RZ, RZ, R12 ;  /* 0x000000ffff061224 */ /* 0x008fe400078e000c */
[----:B------:R-:W-:-:S05]  /*16ec0*/  @P1 IMAD.MOV.U32 R7, RZ, RZ, R16 ;  /* 0x000000ffff071224 */ /* 0x000fca00078e0010 */
[----:B------:R0:W3:Y:S02]  /*16ed0*/  @P1 LDG.E.U16 R14, desc[UR6][R6.64] ;  /* 0x00000006060e1981 */ /* 0x0000e4000c1e1500 */
[----:B0-----:R-:W-:Y:S02]  /*16ee0*/  @P1 IMAD.MOV.U32 R6, RZ, RZ, R9 ;  /* 0x000000ffff061224 */ /* 0x001fe400078e0009 */
[----:B------:R-:W-:-:S05]  /*16ef0*/  @P1 IMAD.MOV.U32 R7, RZ, RZ, R11 ;  /* 0x000000ffff071224 */ /* 0x000fca00078e000b */
[----:B------:R0:W3:Y:S04]  /*16f00*/  @P1 LDG.E.U16 R61, desc[UR6][R6.64] ;  /* 0x00000006063d1981 */ /* 0x0000e8000c1e1500 */
[----:B--2---:R1:W-:Y:S04]  /*16f10*/  STL [R1+0x23a0], R2 ;  /* 0x0023a00201007387 */ /* 0x0043e80000100800 */
[----:B------:R-:W2:Y:S04]  /*16f20*/  LDL R16, [R1+0xe64] ;  /* 0x000e640001107983 */ /* 0x000ea80000100800 */
[----:B------:R-:W2:Y:S04]  /*16f30*/  LDL R12, [R1+0xe68] ;  /* 0x000e6800010c7983 */ /* 0x000ea80000100800 */
[----:B------:R-:W2:Y:S04]  /*16f40*/  LDL R11, [R1+0xe5c] ;  /* 0x000e5c00010b7983 */ /* 0x000ea80000100800 */
[----:B------:R-:W2:Y:S01]  /*16f50*/  LDL R9, [R1+0xe60] ;  /* 0x000e600001097983 */ /* 0x000ea20000100800 */
[----:B------:R-:W-:-:S03]  /*16f60*/  ISETP.GT.AND P0, PT, R4, 0x5b, PT ;  /* 0x0000005b0400780c */ /* 0x000fc60003f04270 */
[----:B------:R-:W-:Y:S04]  /*16f70*/  STL [R1+0x4b4], R25 ;  /* 0x0004b41901007387 */ /* 0x000fe80000100800 */
[----:B-1----:R-:W2:Y:S01]  /*16f80*/  LDL R2, [R1+0xe58] ;  /* 0x000e580001027983 */ /* 0x002ea20000100800 */
[----:B------:R-:W-:-:S05]  /*16f90*/  PRMT R17, RZ, 0x7610, R17 ;  /* 0x00007610ff117816 */ /* 0x000fca0000000011 */
[----:B0-----:R-:W-:Y:S02]  /*16fa0*/  @P0 IMAD.MOV.U32 R6, RZ, RZ, R8 ;  /* 0x000000ffff060224 */ /* 0x001fe400078e0008 */
[----:B----4-:R-:W-:-:S05]  /*16fb0*/  @P0 IMAD.MOV.U32 R7, RZ, RZ, R10 ;  /* 0x000000ffff070224 */ /* 0x010fca00078e000a */
[----:B------:R2:W4:Y:S04]  /*16fc0*/  @P0 LDG.E.U16 R17, desc[UR6][R6.64] ;  /* 0x0000000606110981 */ /* 0x000528000c1e1500 */
[----:B---3--:R-:W-:Y:S04]  /*16fd0*/  STL [R1+0x2354], R61 ;  /* 0x0023543d01007387 */ /* 0x008fe80000100800 */
[----:B------:R-:W-:Y:S04]  /*16fe0*/  STL [R1+0x10], R24 ;  /* 0x0000101801007387 */ /* 0x000fe80000100800 */
[----:B------:R-:W3:Y:S04]  /*16ff0*/  LDL R8, [R1+0xe54] ;  /* 0x000e540001087983 */ /* 0x000ee80000100800 */
[----:B------:R0:W-:Y:S04]  /*17000*/  STL [R1], R14 ;  /* 0x0000000e01007387 */ /* 0x0001e80000100800 */
[----:B------:R-:W4:Y:S04]  /*17010*/  LDL R10, [R1+0xe50] ;  /* 0x000e5000010a7983 */ /* 0x000f280000100800 */
[----:B0-----:R-:W4:Y:S04]  /*17020*/  LDL R14, [R1+0xe4c] ;  /* 0x000e4c00010e7983 */ /* 0x001f280000100800 */
[----:B------:R-:W-:Y:S01]  /*17030*/  STL [R1+0xc], R23 ;  /* 0x00000c1701007387 */ /* 0x000fe20000100800 */
[----:B------:R-:W-:-:S02]  /*17040*/  ISETP.GT.AND P1, PT, R4, 0x5c, PT ;  /* 0x0000005c0400780c */ /* 0x000fc40003f24270 */
[----:B------:R-:W-:Y:S02]  /*17050*/  PRMT R13, RZ, 0x7610, R13 ;  /* 0x00007610ff0d7816 */ /* 0x000fe4000000000d */
[----:B------:R-:W-:Y:S01]  /*17060*/  PRMT R60, RZ, 0x7610, R60 ;  /* 0x00007610ff3c7816 */ /* 0x000fe2000000003c */
[----:B--2---:R-:W-:Y:S02]  /*17070*/  @P0 IMAD.MOV.U32 R7, RZ, RZ, R16 ;  /* 0x000000ffff070224 */ /* 0x004fe400078e0010 */
[----:B------:R-:W-:Y:S01]  /*17080*/  @P0 IMAD.MOV.U32 R6, RZ, RZ, R12 ;  /* 0x000000ffff060224 */ /* 0x000fe200078e000c */
[----:B------:R-:W2:Y:S04]  /*17090*/  LDL R16, [R1+0xe44] ;  /* 0x000e440001107983 */ /* 0x000ea80000100800 */
[----:B------:R-:W2:Y:S04]  /*170a0*/  LDL R12, [R1+0xe48] ;  /* 0x000e4800010c7983 */ /* 0x000ea80000100800 */
[----:B------:R0:W2:Y:S02]  /*170b0*/  @P0 LDG.E.U16 R13, desc[UR6][R6.64] ;  /* 0x00000006060d0981 */ /* 0x0000a4000c1e1500 */
[----:B0-----:R-:W-:-:S02]  /*170c0*/  @P1 IMAD.MOV.U32 R6, RZ, RZ, R9 ;  /* 0x000000ffff061224 */ /* 0x001fc400078e0009 */
[----:B------:R-:W-:-:S05]  /*170d0*/  @P1 IMAD.MOV.U32 R7, RZ, RZ, R11 ;  /* 0x000000ffff071224 */ /* 0x000fca00078e000b */
[----:B------:R0:W2:Y:S01]  /*170e0*/  @P1 LDG.E.U16 R60, desc[UR6][R6.64] ;  /* 0x00000006063c1981 */ /* 0x0000a2000c1e1500 */
[----:B------:R-:W-:Y:S02]  /*170f0*/  ISETP.GT.AND P0, PT, R4, 0x5d, PT ;  /* 0x0000005d0400780c */ /* 0x000fe40003f04270 */
[----:B------:R-:W-:Y:S02]  /*17100*/  PRMT R59, RZ, 0x7610, R59 ;  /* 0x00007610ff3b7816 */ /* 0x000fe4000000003b */
[----:B------:R-:W-:Y:S02]  /*17110*/  PRMT R58, RZ, 0x7610, R58 ;  /* 0x00007610ff3a7816 */ /* 0x000fe4000000003a */
[----:B0-----:R-:W-:Y:S01]  /*17120*/  @P1 MOV R6, R2 ;  /* 0x0000000200061202 */ /* 0x001fe20000000f00 */
[----:B---3--:R-:W-:-:S05]  /*17130*/  @P1 IMAD.MOV.U32 R7, RZ, RZ, R8 ;  /* 0x000000ffff071224 */ /* 0x008fca00078e0008 */
[----:B------:R4:W3:Y:S01]  /*17140*/  @P1 LDG.E.U16 R59, desc[UR6][R6.64] ;  /* 0x00000006063b1981 */ /* 0x0008e2000c1e1500 */
[----:B------:R-:W-:Y:S01]  /*17150*/  PRMT R57, RZ, 0x7610, R57 ;  /* 0x00007610ff397816 */ /* 0x000fe20000000039 */
[----:B----4-:R-:W-:Y:S02]  /*17160*/  @P0 IMAD.MOV.U32 R6, RZ, RZ, R10 ;  /* 0x000000ffff060224 */ /* 0x010fe400078e000a */
[----:B------:R-:W-:-:S05]  /*17170*/  @P0 IMAD.MOV.U32 R7, RZ, RZ, R14 ;  /* 0x000000ffff070224 */ /* 0x000fca00078e000e */
[----:B------:R2:W4:Y:S04]  /*17180*/  @P0 LDG.E.U16 R58, desc[UR6][R6.64] ;  /* 0x00000006063a0981 */ /* 0x000528000c1e1500 */
[----:B------:R-:W-:Y:S01]  /*17190*/  STL [R1+0x8], R21 ;  /* 0x0000081501007387 */ /* 0x000fe20000100800 */
[----:B--2---:R-:W-:Y:S02]  /*171a0*/  @P0 IMAD.MOV.U32 R7, RZ, RZ, R16 ;  /* 0x000000ffff070224 */ /* 0x004fe400078e0010 */
[----:B------:R-:W-:-:S05]  /*171b0*/  @P0 IMAD.MOV.U32 R6, RZ, RZ, R12 ;  /* 0x000000ffff060224 */ /* 0x000fca00078e000c */
[----:B------:R-:W2:Y:S04]  /*171c0*/  @P0 LDG.E.U16 R57, desc[UR6][R6.64] ;  /* 0x0000000606390981 */ /* 0x000ea8000c1e1500 */
[----:B------:R0:W-:Y:S04]  /*171d0*/  STL [R1+0x4ac], R13 ;  /* 0x0004ac0d01007387 */ /* 0x0001e80000100800 */
[----:B------:R-:W2:Y:S04]  /*171e0*/  LDL R11, [R1+0xe40] ;  /* 0x000e4000010b7983 */ /* 0x000ea80000100800 */
[----:B0-----:R-:W2:Y:S04]  /*171f0*/  LDL R13, [R1+0xe3c] ;  /* 0x000e3c00010d7983 */ /* 0x001ea80000100800 */
[----:B------:R-:W-:Y:S04]  /*17200*/  STL [R1+0x23a4], R60 ;  /* 0x0023a43c01007387 */ /* 0x000fe80000100800 */
[----:B------:R-:W2:Y:S04]  /*17210*/  LDL R9, [R1+0xe34] ;  /* 0x000e340001097983 */ /* 0x000ea80000100800 */
[----:B------:R-:W2:Y:S04]  /*17220*/  LDL R8, [R1+0xe38] ;  /* 0x000e380001087983 */ /* 0x000ea80000100800 */
[----:B------:R-:W2:Y:S01]  /*17230*/  LDL R2, [R1+0xe30] ;  /* 0x000e300001027983 */ /* 0x000ea20000100800 */
[----:B------:R-:W-:-:S03]  /*17240*/  ISETP.GT.AND P1, PT, R4, 0x5e, PT ;  /* 0x0000005e0400780c */ /* 0x000fc60003f24270 */
[----:B---3--:R-:W-:Y:S04]  /*17250*/  STL [R1+0x23a8], R59 ;  /* 0x0023a83b01007387 */ /* 0x008fe80000100800 */
[----:B------:R-:W3:Y:S04]  /*17260*/  LDL R14, [R1+0xe2c] ;  /* 0x000e2c00010e7983 */ /* 0x000ee80000100800 */
[----:B------:R-:W3:Y:S04]  /*17270*/  LDL R10, [R1+0xe28] ;  /* 0x000e2800010a7983 */ /* 0x000ee80000100800 */
[----:B----4-:R-:W-:Y:S04]  /*17280*/  STL [R1+0x23ac], R58 ;  /* 0x0023ac3a01007387 */ /* 0x010fe80000100800 */
[----:B------:R-:W4:Y:S04]  /*17290*/  LDL R16, [R1+0xe24] ;  /* 0x000e240001107983 */ /* 0x000f280000100800 */
[----:B------:R0:W-:Y:S04]  /*172a0*/  STL [R1+0x4b0], R17 ;  /* 0x0004b01101007387 */ /* 0x0001e80000100800 */
[----:B------:R-:W4:Y:S01]  /*172b0*/  LDL R12, [R1+0xe20] ;  /* 0x000e2000010c7983 */ /* 0x000f220000100800 */
[----:B------:R-:W-:-:S02]  /*172c0*/  PRMT R56, RZ, 0x7610, R56 ;  /* 0x00007610ff387816 */ /* 0x000fc40000000038 */
[----:B------:R-:W-:Y:S01]  /*172d0*/  PRMT R55, RZ, 0x7610, R55 ;  /* 0x00007610ff377816 */ /* 0x000fe20000000037 */
[----:B--2---:R-:W-:Y:S04]  /*172e0*/  STL [R1+0x23b0], R57 ;  /* 0x0023b03901007387 */ /* 0x004fe80000100800 */
[----:B0-----:R-:W2:Y:S01]  /*172f0*/  LDL R17, [R1+0xe1c] ;  /* 0x000e1c0001117983 */ /* 0x001ea20000100800 */
[----:B------:R-:W-:Y:S01]  /*17300*/  @P1 IMAD.MOV.U32 R6, RZ, RZ, R11 ;  /* 0x000000ffff061224 */ /* 0x000fe200078e000b */
[----:B------:R-:W-:Y:S02]  /*17310*/  ISETP.GT.AND P0, PT, R4, 0x5f, PT ;  /* 0x0000005f0400780c */ /* 0x000fe40003f04270 */
[----:B------:R-:W-:Y:S02]  /*17320*/  PRMT R19, RZ, 0x7610, R19 ;  /* 0x00007610ff137816 */ /* 0x000fe40000000013 */
[----:B------:R-:W-:-:S02]  /*17330*/  PRMT R18, RZ, 0x7610, R18 ;  /* 0x00007610ff127816 */ /* 0x000fc40000000012 */
[----:B------:R-:W-:Y:S01]  /*17340*/  PRMT R54, RZ, 0x7610, R54 ;  /* 0x00007610ff367816 */ /* 0x000fe20000000036 */
[----:B------:R-:W2:Y:S01]  /*17350*/  LDL R11, [R1+0xe18] ;  /* 0x000e1800010b7983 */ /* 0x000ea20000100800 */
[----:B------:R-:W-:-:S03]  /*17360*/  @P1 IMAD.MOV.U32 R7, RZ, RZ, R13 ;  /* 0x000000ffff071224 */ /* 0x000fc600078e000d */
[----:B------:R-:W2:Y:S04]  /*17370*/  LDL R13, [R1+0xe14] ;  /* 0x000e1400010d7983 */ /* 0x000ea80000100800 */
[----:B------:R0:W2:Y:S02]  /*17380*/  @P1 LDG.E.U16 R56, desc[UR6][R6.64] ;  /* 0x0000000606381981 */ /* 0x0000a4000c1e1500 */
[----:B0-----:R-:W-:Y:S02]  /*17390*/  @P1 IMAD.MOV.U32 R6, RZ, RZ, R8 ;  /* 0x000000ffff061224 */ /* 0x001fe400078e0008 */
[----:B------:R-:W-:-:S05]  /*173a0*/  @P1 IMAD.MOV.U32 R7, RZ, RZ, R9 ;  /* 0x000000ffff071224 */ /* 0x000fca00078e0009 */
[----:B------:R0:W2:Y:S01]  /*173b0*/  @P1 LDG.E.U16 R55, desc[UR6][R6.64] ;  /* 0x0000000606371981 */ /* 0x0000a2000c1e1500 */
[----:B------:R-:W-:Y:S01]  /*173c0*/  ISETP.GT.AND P1, PT, R4, 0x60, PT ;  /* 0x000000600400780c */ /* 0x000fe20003f24270 */
[----:B0-----:R-:W-:Y:S02]  /*173d0*/  @P0 IMAD.MOV.U32 R6, RZ, RZ, R2 ;  /* 0x000000ffff060224 */ /* 0x001fe400078e0002 */
[----:B---3--:R-:W-:-:S05]  /*173e0*/  @P0 IMAD.MOV.U32 R7, RZ, RZ, R14 ;  /* 0x000000ffff070224 */ /* 0x008fca00078e000e */
[----:B------:R0:W3:Y:S02]  /*173f0*/  @P0 LDG.E.U16 R19, desc[UR6][R6.64] ;  /* 0x0000000606130981 */ /* 0x0000e4000c1e1500 */
[----:B0-----:R-:W-:Y:S02]  /*17400*/  @P0 IMAD.MOV.U32 R6, RZ, RZ, R10 ;  /* 0x000000ffff060224 */ /* 0x001fe400078e000a */
[----:B----4-:R-:W-:-:S05]  /*17410*/  @P0 IMAD.MOV.U32 R7, RZ, RZ, R16 ;  /* 0x000000ffff070224 */ /* 0x010fca00078e0010 */
[----:B------:R0:W4:Y:S02]  /*17420*/  @P0 LDG.E.U16 R18, desc[UR6][R6.64] ;  /* 0x0000000606120981 */ /* 0x000124000c1e1500 */
[----:B0-----:R-:W-:Y:S02]  /*17430*/  @P1 IMAD.MOV.U32 R6, RZ, RZ, R12 ;  /* 0x000000ffff061224 */ /* 0x001fe400078e000c */
[----:B--2---:R-:W-:-:S05]  /*17440*/  @P1 IMAD.MOV.U32 R7, RZ, RZ, R17 ;  /* 0x000000ffff071224 */ /* 0x004fca00078e0011 */
[----:B------:R0:W2:Y:S04]  /*17450*/  @P1 LDG.E.U16 R54, desc[UR6][R6.64] ;  /* 0x0000000606361981 */ /* 0x0000a8000c1e1500 */
[----:B------:R-:W-:Y:S04]  /*17460*/  STL [R1+0x2358], R56 ;  /* 0x0023583801007387 */ /* 0x000fe80000100800 */
[----:B------:R-:W3:Y:S04]  /*17470*/  LDL R9, [R1+0xe0c] ;  /* 0x000e0c0001097983 */ /* 0x000ee80000100800 */
[----:B------:R-:W3:Y:S04]  /*17480*/  LDL R8, [R1+0xe10] ;  /* 0x000e100001087983 */ /* 0x000ee80000100800 */
[----:B------:R-:W-:Y:S04]  /*17490*/  STL [R1+0x235c], R55 ;  /* 0x00235c3701007387 */ /* 0x000fe80000100800 */
[----:B------:R-:W3:Y:S04]  /*174a0*/  LDL R14, [R1+0xe04] ;  /* 0x000e0400010e7983 */ /* 0x000ee80000100800 */
[----:B------:R-:W3:Y:S04]  /*174b0*/  LDL R2, [R1+0xe08] ;  /* 0x000e080001027983 */ /* 0x000ee80000100800 */
[----:B------:R-:W3:Y:S04]  /*174c0*/  LDL R16, [R1+0xdfc] ;  /* 0x000dfc0001107983 */ /* 0x000ee80000100800 */
[----:B------:R-:W3:Y:S04]  /*174d0*/  LDL R10, [R1+0xe00] ;  /* 0x000e0000010a7983 */ /* 0x000ee80000100800 */
[----:B------:R-:W3:Y:S04]  /*174e0*/  LDL R17, [R1+0xdf4] ;  /* 0x000df40001117983 */ /* 0x000ee80000100800 */
[----:B------:R-:W3:Y:S01]  /*174f0*/  LDL R12, [R1+0xdf8] ;  /* 0x000df800010c7983 */ /* 0x000ee20000100800 */
[----:B0-----:R-:W-:Y:S01]  /*17500*/  @P1 IMAD.MOV.U32 R7, RZ, RZ, R13 ;  /* 0x000000ffff071224 */ /* 0x001fe200078e000d */
[----:B------:R-:W-:-:S02]  /*17510*/  ISETP.GT.AND P0, PT, R4, 0x61, PT ;  /* 0x000000610400780c */ /* 0x000fc40003f04270 */
[----:B------:R-:W-:Y:S01]  /*17520*/  PRMT R53, RZ, 0x7610, R53 ;  /* 0x00007610ff357816 */ /* 0x000fe20000000035 */
[----:B------:R-:W-:Y:S01]  /*17530*/  @P1 IMAD.MOV.U32 R6, RZ, RZ, R11 ;  /* 0x000000ffff061224 */ /* 0x000fe200078e000b */
[----:B------:R-:W-:-:S04]  /*17540*/  PRMT R52, RZ, 0x7610, R52 ;  /* 0x00007610ff347816 */ /* 0x000fc80000000034 */
[----:B------:R3:W3:Y:S01]  /*17550*/  @P1 LDG.E.U16 R53, desc[UR6][R6.64] ;  /* 0x0000000606351981 */ /* 0x0006e2000c1e1500 */
[----:B------:R-:W-:Y:S02]  /*17560*/  ISETP.GT.AND P1, PT, R4, 0x62, PT ;  /* 0x000000620400780c */ /* 0x000fe40003f24270 */
[----:B------:R-:W-:Y:S02]  /*17570*/  PRMT R51, RZ, 0x7610, R51 ;  /* 0x00007610ff337816 */ /* 0x000fe40000000033 */
[----:B------:R-:W-:Y:S02]  /*17580*/  PRMT R50, RZ, 0x7610, R50 ;  /* 0x00007610ff327816 */ /* 0x000fe40000000032 */
[----:B------:R-:W-:Y:S01]  /*17590*/  PRMT R49, RZ, 0x7610, R49 ;  /* 0x00007610ff317816 */ /* 0x000fe20000000031 */
[----:B--2---:R-:W-:Y:S04]  /*175a0*/  STL [R1+0x23b4], R54 ;  /* 0x0023b43601007387 */ /* 0x004fe80000100800 */
[----:B----4-:R0:W-:Y:S04]  /*175b0*/  STL [R1+0x4a4], R18 ;  /* 0x0004a41201007387 */ /* 0x0101e80000100800 */
[----:B------:R-:W2:Y:S04]  /*175c0*/  LDL R13, [R1+0xdf0] ;  /* 0x000df000010d7983 */ /* 0x000ea80000100800 */
[----:B0-----:R-:W4:Y:S01]  /*175d0*/  LDL R18, [R1+0xdec] ;  /* 0x000dec0001127983 */ /* 0x001f220000100800 */
[----:B---3--:R-:W-:Y:S01]  /*175e0*/  @P0 IMAD.MOV.U32 R6, RZ, RZ, R8 ;  /* 0x000000ffff060224 */ /* 0x008fe200078e0008 */
[----:B------:R-:W-:-:S05]  /*175f0*/  @P0 MOV R7, R9 ;  /* 0x0000000900070202 */ /* 0x000fca0000000f00 */
[----:B------:R0:W3:Y:S02]  /*17600*/  @P0 LDG.E.U16 R52, desc[UR6][R6.64] ;  /* 0x0000000606340981 */ /* 0x0000e4000c1e1500 */
[----:B0-----:R-:W-:Y:S02]  /*17610*/  @P0 IMAD.MOV.U32 R6, RZ, RZ, R2 ;  /* 0x000000ffff060224 */ /* 0x001fe400078e0002 */
[----:B------:R-:W-:-:S05]  /*17620*/  @P0 IMAD.MOV.U32 R7, RZ, RZ, R14 ;  /* 0x000000ffff070224 */ /* 0x000fca00078e000e */
[----:B------:R0:W3:Y:S02]  /*17630*/  @P0 LDG.E.U16 R51, desc[UR6][R6.64] ;  /* 0x0000000606330981 */ /* 0x0000e4000c1e1500 */
[----:B0-----:R-:W-:Y:S02]  /*17640*/  @P1 IMAD.MOV.U32 R6, RZ, RZ, R10 ;  /* 0x000000ffff061224 */ /* 0x001fe400078e000a */
[----:B------:R-:W-:-:S05]  /*17650*/  @P1 IMAD.MOV.U32 R7, RZ, RZ, R16 ;  /* 0x000000ffff071224 */ /* 0x000fca00078e0010 */
[----:B------:R0:W3:Y:S02]  /*17660*/  @P1 LDG.E.U16 R50, desc[UR6][R6.64] ;  /* 0x0000000606321981 */ /* 0x0000e4000c1e1500 */
[----:B0-----:R-:W-:Y:S02]  /*17670*/  @P1 IMAD.MOV.U32 R6, RZ, RZ, R12 ;  /* 0x000000ffff061224 */ /* 0x001fe400078e000c */
[----:B------:R-:W-:-:S05]  /*17680*/  @P1 IMAD.MOV.U32 R7, RZ, RZ, R17 ;  /* 0x000000ffff071224 */ /* 0x000fca00078e0011 */
[----:B------:R2:W3:Y:S01]  /*17690*/  @P1 LDG.E.U16 R49, desc[UR6][R6.64] ;  /* 0x0000000606311981 */ /* 0x0004e2000c1e1500 */
[----:B------:R-:W-:Y:S02]  /*176a0*/  ISETP.GT.AND P0, PT, R4, 0x63, PT ;  /* 0x000000630400780c */ /* 0x000fe40003f04270 */
[----:B------:R-:W-:Y:S01]  /*176b0*/  PRMT R15, RZ, 0x7610, R15 ;  /* 0x00007610ff0f7816 */ /* 0x000fe2000000000f */
[----:B------:R-:W-:Y:S04]  /*176c0*/  STL [R1+0x23b8], R53 ;  /* 0x0023b83501007387 */ /* 0x000fe80000100800 */
[----:B------:R-:W3:Y:S04]  /*176d0*/  LDL R9, [R1+0xddc] ;  /* 0x000ddc0001097983 */ /* 0x000ee80000100800 */
[----:B------:R-:W3:Y:S04]  /*176e0*/  LDL R8, [R1+0xde0] ;  /* 0x000de00001087983 */ /* 0x000ee80000100800 */
[----:B------:R-:W3:Y:S01]  /*176f0*/  LDL R11, [R1+0xdd8] ;  /* 0x000dd800010b7983 */ /* 0x000ee20000100800 */
[----:B--2---:R-:W-:-:S02]  /*17700*/  @P0 IMAD.MOV.U32 R6, RZ, RZ, R13 ;  /* 0x000000ffff060224 */ /* 0x004fc400078e000d */
[----:B----4-:R-:W-:-:S05]  /*17710*/  @P0 IMAD.MOV.U32 R7, RZ, RZ, R18 ;  /* 0x000000ffff070224 */ /* 0x010fca00078e0012 */
[----:B------:R0:W2:Y:S04]  /*17720*/  @P0 LDG.E.U16 R15, desc[UR6][R6.64] ;  /* 0x00000006060f0981 */ /* 0x0000a8000c1e1500 */
[----:B---3--:R-:W-:Y:S04]  /*17730*/  STL [R1+0x23bc], R52 ;  /* 0x0023bc3401007387 */ /* 0x008fe80000100800 */
[----:B------:R-:W3:Y:S04]  /*17740*/  LDL R14, [R1+0xdd4] ;  /* 0x000dd400010e7983 */ /* 0x000ee80000100800 */
[----:B------:R-:W-:Y:S04]  /*17750*/  STL [R1+0x4a8], R19 ;  /* 0x0004a81301007387 */ /* 0x000fe80000100800 */
[----:B------:R-:W4:Y:S04]  /*17760*/  LDL R2, [R1+0xdd0] ;  /* 0x000dd00001027983 */ /* 0x000f280000100800 */
[----:B------:R-:W4:Y:S04]  /*17770*/  LDL R10, [R1+0xdcc] ;  /* 0x000dcc00010a7983 */ /* 0x000f280000100800 */
[----:B------:R-:W4:Y:S04]  /*17780*/  LDL R16, [R1+0xdc8] ;  /* 0x000dc80001107983 */ /* 0x000f280000100800 */
[----:B------:R-:W-:Y:S04]  /*17790*/  STL [R1+0x2360], R50 ;  /* 0x0023603201007387 */ /* 0x000fe80000100800 */
[----:B------:R-:W4:Y:S04]  /*177a0*/  LDL R17, [R1+0xdc4] ;  /* 0x000dc40001117983 */ /* 0x000f280000100800 */
[----:B------:R-:W4:Y:S04]  /*177b0*/  LDL R12, [R1+0xdc0] ;  /* 0x000dc000010c7983 */ /* 0x000f280000100800 */
[----:B------:R-:W-:Y:S04]  /*177c0*/  STL [R1+0x2364], R49 ;  /* 0x0023643101007387 */ /* 0x000fe80000100800 */
[----:B------:R-:W4:Y:S01]  /*177d0*/  LDL R13, [R1+0xdbc] ;  /* 0x000dbc00010d7983 */ /* 0x000f220000100800 */
[----:B------:R-:W-:-:S03]  /*177e0*/  ISETP.GT.AND P1, PT, R4, 0x64, PT ;  /* 0x000000640400780c */ /* 0x000fc60003f24270 */
[----:B------:R-:W4:Y:S01]  /*177f0*/  LDL R18, [R1+0xdb4] ;  /* 0x000db40001127983 */ /* 0x000f220000100800 */
[----:B------:R-:W-:Y:S02]  /*17800*/  PRMT R48, RZ, 0x7610, R48 ;  /* 0x00007610ff307816 */ /* 0x000fe40000000030 */
[----:B------:R-:W-:Y:S02]  /*17810*/  ISETP.GT.AND P2, PT, R4, 0x65, PT ;  /* 0x000000650400780c */ /* 0x000fe40003f44270 */
[----:B------:R-:W-:-:S05]  /*17820*/  PRMT R47, RZ, 0x7610, R47 ;  /* 0x00007610ff2f7816 */ /* 0x000fca000000002f */
[----:B0-----:R-:W-:Y:S02]  /*17830*/  @P1 IMAD.MOV.U32 R6, RZ, RZ, R8 ;  /* 0x000000ffff061224 */ /* 0x001fe400078e0008 */
[----:B------:R-:W-:-:S05]  /*17840*/  @P1 IMAD.MOV.U32 R7, RZ, RZ, R9 ;  /* 0x000000ffff071224 */ /* 0x000fca00078e0009 */
[----:B------:R0:W4:Y:S01]  /*17850*/  @P1 LDG.E.U16 R48, desc[UR6][R6.64] ;  /* 0x0000000606301981 */ /* 0x000122000c1e1500 */
[----:B------:R-:W-:Y:S01]  /*17860*/  PRMT R46, RZ, 0x7610, R46 ;  /* 0x00007610ff2e7816 */ /* 0x000fe2000000002e */
[----:B0-----:R-:W-:Y:S01]  /*17870*/  @P1 IMAD.MOV.U32 R6, RZ, RZ, R11 ;  /* 0x000000ffff061224 */ /* 0x001fe200078e000b */
[----:B------:R-:W-:Y:S02]  /*17880*/  PRMT R45, RZ, 0x7610, R45 ;  /* 0x00007610ff2d7816 */ /* 0x000fe4000000002d */
[----:B------:R-:W-:Y:S01]  /*17890*/  PRMT R44, RZ, 0x7610, R44 ;  /* 0x00007610ff2c7816 */ /* 0x000fe2000000002c */
[----:B--2---:R0:W-:Y:S01]  /*178a0*/  STL [R1+0x4a0], R15 ;  /* 0x0004a00f01007387 */ /* 0x0041e20000100800 */
[----:B------:R-:W-:Y:S01]  /*178b0*/  PRMT R43, RZ, 0x7610, R43 ;  /* 0x00007610ff2b7816 */ /* 0x000fe2000000002b */
[----:B---3--:R-:W-:Y:S02]  /*178c0*/  @P1 IMAD.MOV.U32 R7, RZ, RZ, R14 ;  /* 0x000000ffff071224 */ /* 0x008fe400078e000e */
[----:B------:R-:W2:Y:S04]  /*178d0*/  LDL R9, [R1+0xd9c] ;  /* 0x000d9c0001097983 */ /* 0x000ea80000100800 */
[----:B------:R-:W3:Y:S04]  /*178e0*/  LDL R8, [R1+0xda0] ;  /* 0x000da00001087983 */ /* 0x000ee80000100800 */
[----:B------:R4:W2:Y:S04]  /*178f0*/  @P1 LDG.E.U16 R47, desc[UR6][R6.64] ;  /* 0x00000006062f1981 */ /* 0x0008a8000c1e1500 */
[----:B------:R-:W2:Y:S04]  /*17900*/  LDL R11, [R1+0xd98] ;  /* 0x000d9800010b7983 */ /* 0x000ea80000100800 */
[----:B0-----:R-:W3:Y:S01]  /*17910*/  LDL R15, [R1+0xdb8] ;  /* 0x000db800010f7983 */ /* 0x001ee20000100800 */
[----:B------:R-:W-:-:S03]  /*17920*/  ISETP.GT.AND P1, PT, R4, 0x66, PT ;  /* 0x000000660400780c */ /* 0x000fc60003f24270 */
[----:B------:R-:W2:Y:S01]  /*17930*/  LDL R14, [R1+0xd94] ;  /* 0x000d9400010e7983 */ /* 0x000ea20000100800 */
[----:B----4-:R-:W-:Y:S02]  /*17940*/  @P2 IMAD.MOV.U32 R6, RZ, RZ, R2 ;  /* 0x000000ffff062224 */ /* 0x010fe400078e0002 */
[----:B------:R-:W-:Y:S01]  /*17950*/  @P2 IMAD.MOV.U32 R7, RZ, RZ, R10 ;  /* 0x000000ffff072224 */ /* 0x000fe200078e000a */
[----:B------:R-:W4:Y:S04]  /*17960*/  LDL R2, [R1+0xd90] ;  /* 0x000d900001027983 */ /* 0x000f280000100800 */
[----:B------:R-:W4:Y:S04]  /*17970*/  LDL R10, [R1+0xd8c] ;  /* 0x000d8c00010a7983 */ /* 0x000f280000100800 */
[----:B------:R0:W4:Y:S02]  /*17980*/  @P2 LDG.E.U16 R46, desc[UR6][R6.64] ;  /* 0x00000006062e2981 */ /* 0x000124000c1e1500 */
[----:B0-----:R-:W-:-:S02]  /*17990*/  @P2 IMAD.MOV.U32 R6, RZ, RZ, R16 ;  /* 0x000000ffff062224 */ /* 0x001fc400078e0010 */
[----:B------:R-:W4:Y:S01]  /*179a0*/  LDL R16, [R1+0xd88] ;  /* 0x000d880001107983 */ /* 0x000f220000100800 */
[----:B------:R-:W-:-:S03]  /*179b0*/  @P2 IMAD.MOV.U32 R7, RZ, RZ, R17 ;  /* 0x000000ffff072224 */ /* 0x000fc600078e0011 */
[----:B------:R-:W4:Y:S04]  /*179c0*/  LDL R17, [R1+0xd84] ;  /* 0x000d840001117983 */ /* 0x000f280000100800 */
[----:B------:R0:W4:Y:S02]  /*179d0*/  @P2 LDG.E.U16 R45, desc[UR6][R6.64] ;  /* 0x00000006062d2981 */ /* 0x000124000c1e1500 */
[----:B0-----:R-:W-:Y:S02]  /*179e0*/  @P1 IMAD.MOV.U32 R6, RZ, RZ, R12 ;  /* 0x000000ffff061224 */ /* 0x001fe400078e000c */
[----:B------:R-:W4:Y:S01]  /*179f0*/  LDL R12, [R1+0xd80] ;  /* 0x000d8000010c7983 */ /* 0x000f220000100800 */
[----:B------:R-:W-:-:S03]  /*17a00*/  @P1 IMAD.MOV.U32 R7, RZ, RZ, R13 ;  /* 0x000000ffff071224 */ /* 0x000fc600078e000d */
[----:B------:R-:W4:Y:S04]  /*17a10*/  LDL R13, [R1+0xd7c] ;  /* 0x000d7c00010d7983 */ /* 0x000f280000100800 */
[----:B------:R0:W2:Y:S02]  /*17a20*/  @P1 LDG.E.U16 R44, desc[UR6][R6.64] ;  /* 0x00000006062c1981 */ /* 0x0000a4000c1e1500 */
[----:B0-----:R-:W-:Y:S01]  /*17a30*/  @P1 IMAD.MOV.U32 R7, RZ, RZ, R18 ;  /* 0x000000ffff071224 */ /* 0x001fe200078e0012 */
[----:B---3--:R-:W-:-:S05]  /*17a40*/  @P1 MOV R6, R15 ;  /* 0x0000000f00061202 */ /* 0x008fca0000000f00 */
[----:B------:R0:W3:Y:S04]  /*17a50*/  @P1 LDG.E.U16 R43, desc[UR6][R6.64] ;  /* 0x00000006062b1981 */ /* 0x0000e8000c1e1500 */
[----:B--2---:R-:W-:Y:S04]  /*17a60*/  STL [R1+0x2368], R44 ;  /* 0x0023682c01007387 */ /* 0x004fe80000100800 */
[----:B------:R-:W2:Y:S04]  /*17a70*/  LDL R18, [R1+0xd74] ;  /* 0x000d740001127983 */ /* 0x000ea80000100800 */
[----:B------:R-:W2:Y:S01]  /*17a80*/  LDL R15, [R1+0xd78] ;  /* 0x000d7800010f7983 */ /* 0x000ea20000100800 */
[----:B------:R-:W-:-:S02]  /*17a90*/  ISETP.GT.AND P2, PT, R4, 0x68, PT ;  /* 0x000000680400780c */ /* 0x000fc40003f44270 */
[----:B------:R-:W-:Y:S02]  /*17aa0*/  PRMT R42, RZ, 0x7610, R42 ;  /* 0x00007610ff2a7816 */ /* 0x000fe4000000002a */
[----:B------:R-:W-:Y:S02]  /*17ab0*/  ISETP.GT.AND P1, PT, R4, 0x69, PT ;  /* 0x000000690400780c */ /* 0x000fe40003f24270 */
[----:B------:R-:W-:-:S07]  /*17ac0*/  PRMT R41, RZ, 0x7610, R41 ;  /* 0x00007610ff297816 */ /* 0x000fce0000000029 */
[----:B0-----:R-:W-:Y:S02]  /*17ad0*/  @P2 IMAD.MOV.U32 R6, RZ, RZ, R8 ;  /* 0x000000ffff062224 */ /* 0x001fe400078e0008 */
[----:B------:R-:W-:-:S05]  /*17ae0*/  @P2 IMAD.MOV.U32 R7, RZ, RZ, R9 ;  /* 0x000000ffff072224 */ /* 0x000fca00078e0009 */
[----:B------:R0:W2:Y:S01]  /*17af0*/  @P2 LDG.E.U16 R42, desc[UR6][R6.64] ;  /* 0x00000006062a2981 */ /* 0x0000a2000c1e1500 */
[----:B------:R-:W-:Y:S01]  /*17b00*/  PRMT R40, RZ, 0x7610, R40 ;  /* 0x00007610ff287816 */ /* 0x000fe20000000028 */
[----:B0-----:R-:W-:Y:S02]  /*17b10*/  @P2 IMAD.MOV.U32 R6, RZ, RZ, R11 ;  /* 0x000000ffff062224 */ /* 0x001fe400078e000b */
[----:B------:R-:W-:-:S05]  /*17b20*/  @P2 IMAD.MOV.U32 R7, RZ, RZ, R14 ;  /* 0x000000ffff072224 */ /* 0x000fca00078e000e */
[----:B------:R4:W2:Y:S01]  /*17b30*/  @P2 LDG.E.U16 R41, desc[UR6][R6.64] ;  /* 0x0000000606292981 */ /* 0x0008a2000c1e1500 */
[----:B------:R-:W-:Y:S02]  /*17b40*/  ISETP.GT.AND P2, PT, R4, 0x6a, PT ;  /* 0x0000006a0400780c */ /* 0x000fe40003f44270 */
[----:B------:R-:W-:Y:S01]  /*17b50*/  PRMT R39, RZ, 0x7610, R39 ;  /* 0x00007610ff277816 */ /* 0x000fe20000000027 */
[----:B----4-:R-:W-:Y:S02]  /*17b60*/  @P1 IMAD.MOV.U32 R6, RZ, RZ, R2 ;  /* 0x000000ffff061224 */ /* 0x010fe400078e0002 */
[----:B------:R-:W-:-:S05]  /*17b70*/  @P1 IMAD.MOV.U32 R7, RZ, RZ, R10 ;  /* 0x000000ffff071224 */ /* 0x000fca00078e000a */
[----:B------:R0:W4:Y:S01]  /*17b80*/  @P1 LDG.E.U16 R40, desc[UR6][R6.64] ;  /* 0x0000000606281981 */ /* 0x000122000c1e1500 */
[----:B------:R-:W-:Y:S01]  /*17b90*/  PRMT R38, RZ, 0x7610, R38 ;  /* 0x00007610ff267816 */ /* 0x000fe20000000026 */
[----:B0-----:R-:W-:Y:S02]  /*17ba0*/  @P1 IMAD.MOV.U32 R6, RZ, RZ, R16 ;  /* 0x000000ffff061224 */ /* 0x001fe400078e0010 */
[----:B------:R-:W-:-:S05]  /*17bb0*/  @P1 IMAD.MOV.U32 R7, RZ, RZ, R17 ;  /* 0x000000ffff071224 */ /* 0x000fca00078e0011 */
[----:B------:R0:W4:Y:S02]  /*17bc0*/  @P1 LDG.E.U16 R39, desc[UR6][R6.64] ;  /* 0x0000000606271981 */ /* 0x000124000c1e1500 */
[----:B0-----:R-:W-:Y:S02]  /*17bd0*/  @P2 IMAD.MOV.U32 R6, RZ, RZ, R12 ;  /* 0x000000ffff062224 */ /* 0x001fe400078e000c */
[----:B------:R-:W-:-:S05]  /*17be0*/  @P2 IMAD.MOV.U32 R7, RZ, RZ, R13 ;  /* 0x000000ffff072224 */ /* 0x000fca00078e000d */
[----:B------:R2:W4:Y:S01]  /*17bf0*/  @P2 LDG.E.U16 R38, desc[UR6][R6.64] ;  /* 0x0000000606262981 */ /* 0x000522000c1e1500 */
[----:B------:R-:W-:-:S03]  /*17c00*/  PRMT R37, RZ, 0x7610, R37 ;  /* 0x00007610ff257816 */ /* 0x000fc60000000025 */
[----:B---3--:R-:W-:Y:S04]  /*17c10*/  STL [R1+0x236c], R43 ;  /* 0x00236c2b01007387 */ /* 0x008fe80000100800 */
[----:B------:R-:W3:Y:S04]  /*17c20*/  LDL R9, [R1+0xd5c] ;  /* 0x000d5c0001097983 */ /* 0x000ee80000100800 */
        /* <DEDUP_REMOVED lines=8> */
[----:B------:R-:W3:Y:S01]  /*17cb0*/  LDL R12, [R1+0xd40] ;  /* 0x000d4000010c7983 */ /* 0x000ee20000100800 */
[----:B--2---:R-:W-:-:S02]  /*17cc0*/  @P2 IMAD.MOV.U32 R7, RZ, RZ, R18 ;  /* 0x000000ffff072224 */ /* 0x004fc400078e0012 */
[----:B------:R-:W-:-:S05]  /*17cd0*/  @P2 IMAD.MOV.U32 R6, RZ, RZ, R15 ;  /* 0x000000ffff062224 */ /* 0x000fca00078e000f */
[----:B------:R3:W2:Y:S01]  /*17ce0*/  @P2 LDG.E.U16 R37, desc[UR6][R6.64] ;  /* 0x0000000606252981 */ /* 0x0006a2000c1e1500 */
[C---:B------:R-:W-:Y:S02]  /*17cf0*/  ISETP.GT.AND P1, PT, R4.reuse, 0x6c, PT ;  /* 0x0000006c0400780c */ /* 0x040fe40003f24270 */
[----:B------:R-:W-:Y:S02]  /*17d00*/  PRMT R36, RZ, 0x7610, R36 ;  /* 0x00007610ff247816 */ /* 0x000fe40000000024 */
[----:B------:R-:W-:Y:S02]  /*17d10*/  ISETP.GT.AND P2, PT, R4, 0x6d, PT ;  /* 0x0000006d0400780c */ /* 0x000fe40003f44270 */
[----:B------:R-:W-:Y:S02]  /*17d20*/  PRMT R35, RZ, 0x7610, R35 ;  /* 0x00007610ff237816 */ /* 0x000fe40000000023 */
[----:B------:R-:W-:Y:S02]  /*17d30*/  PRMT R34, RZ, 0x7610, R34 ;  /* 0x00007610ff227816 */ /* 0x000fe40000000022 */
[----:B------:R-:W-:-:S02]  /*17d40*/  PRMT R33, RZ, 0x7610, R33 ;  /* 0x00007610ff217816 */ /* 0x000fc40000000021 */
[----:B------:R-:W-:Y:S01]  /*17d50*/  PRMT R32, RZ, 0x7610, R32 ;  /* 0x00007610ff207816 */ /* 0x000fe20000000020 */
[----:B----4-:R-:W-:Y:S04]  /*17d60*/  STL [R1+0x2370], R38 ;  /* 0x0023702601007387 */ /* 0x010fe80000100800 */
[----:B------:R-:W4:Y:S04]  /*17d70*/  LDL R18, [R1+0xd1c] ;  /* 0x000d1c0001127983 */ /* 0x000f280000100800 */
[----:B------:R-:W4:Y:S01]  /*17d80*/  LDL R15, [R1+0xd20] ;  /* 0x000d2000010f7983 */ /* 0x000f220000100800 */
[----:B---3--:R-:W-:-:S02]  /*17d90*/  @P1 IMAD.MOV.U32 R7, RZ, RZ, R9 ;  /* 0x000000ffff071224 */ /* 0x008fc400078e0009 */
[----:B------:R-:W-:-:S05]  /*17da0*/  @P1 IMAD.MOV.U32 R6, RZ, RZ, R8 ;  /* 0x000000ffff061224 */ /* 0x000fca00078e0008 */
[----:B------:R0:W3:Y:S02]  /*17db0*/  @P1 LDG.E.U16 R36, desc[UR6][R6.64] ;  /* 0x0000000606241981 */ /* 0x0000e4000c1e1500 */
[----:B0-----:R-:W-:Y:S02]  /*17dc0*/  @P1 IMAD.MOV.U32 R6, RZ, RZ, R11 ;  /* 0x000000ffff061224 */ /* 0x001fe400078e000b */
[----:B------:R-:W-:-:S05]  /*17dd0*/  @P1 IMAD.MOV.U32 R7, RZ, RZ, R14 ;  /* 0x000000ffff071224 */ /* 0x000fca00078e000e */
[----:B------:R0:W3:Y:S01]  /*17de0*/  @P1 LDG.E.U16 R35, desc[UR6][R6.64] ;  /* 0x0000000606231981 */ /* 0x0000e2000c1e1500 */
[----:B------:R-:W-:Y:S01]  /*17df0*/  ISETP.GT.AND P1, PT, R4, 0x6e, PT ;  /* 0x0000006e0400780c */ /* 0x000fe20003f24270 */
[----:B0-----:R-:W-:Y:S01]  /*17e00*/  @P2 IMAD.MOV.U32 R6, RZ, RZ, R2 ;  /* 0x000000ffff062224 */ /* 0x001fe200078e0002 */
[----:B------:R-:W-:-:S05]  /*17e10*/  @P2 MOV R7, R10 ;  /* 0x0000000a00072202 */ /* 0x000fca0000000f00 */
[----:B------:R0:W3:Y:S02]  /*17e20*/  @P2 LDG.E.U16 R34, desc[UR6][R6.64] ;  /* 0x0000000606222981 */ /* 0x0000e4000c1e1500 */
[----:B0-----:R-:W-:Y:S02]  /*17e30*/  @P2 IMAD.MOV.U32 R6, RZ, RZ, R16 ;  /* 0x000000ffff062224 */ /* 0x001fe400078e0010 */
[----:B------:R-:W-:-:S05]  /*17e40*/  @P2 IMAD.MOV.U32 R7, RZ, RZ, R17 ;  /* 0x000000ffff072224 */ /* 0x000fca00078e0011 */
[----:B------:R0:W3:Y:S02]  /*17e50*/  @P2 LDG.E.U16 R33, desc[UR6][R6.64] ;  /* 0x0000000606212981 */ /* 0x0000e4000c1e1500 */
[----:B0-----:R-:W-:Y:S02]  /*17e60*/  @P1 IMAD.MOV.U32 R6, RZ, RZ, R12 ;  /* 0x000000ffff061224 */ /* 0x001fe400078e000c */
[----:B------:R-:W-:-:S05]  /*17e70*/  @P1 IMAD.MOV.U32 R7, RZ, RZ, R13 ;  /* 0x000000ffff071224 */ /* 0x000fca00078e000d */
[----:B------:R4:W3:Y:S04]  /*17e80*/  @P1 LDG.E.U16 R32, desc[UR6][R6.64] ;  /* 0x0000000606201981 */ /* 0x0008e8000c1e1500 */
[----:B--2---:R-:W-:Y:S04]  /*17e90*/  STL [R1+0x2374], R37 ;  /* 0x0023742501007387 */ /* 0x004fe80000100800 */
[----:B------:R-:W2:Y:S04]  /*17ea0*/  LDL R9, [R1+0xd14] ;  /* 0x000d140001097983 */ /* 0x000ea80000100800 */
[----:B------:R-:W2:Y:S04]  /*17eb0*/  LDL R8, [R1+0xd18] ;  /* 0x000d180001087983 */ /* 0x000ea80000100800 */
[----:B------:R-:W2:Y:S04]  /*17ec0*/  LDL R11, [R1+0xce0] ;  /* 0x000ce000010b7983 */ /* 0x000ea80000100800 */
[----:B------:R-:W2:Y:S04]  /*17ed0*/  LDL R14, [R1+0xcdc] ;  /* 0x000cdc00010e7983 */ /* 0x000ea80000100800 */
[----:B------:R-:W2:Y:S04]  /*17ee0*/  LDL R10, [R1+0xcd4] ;  /* 0x000cd400010a7983 */ /* 0x000ea80000100800 */
[----:B------:R-:W2:Y:S01]  /*17ef0*/  LDL R2, [R1+0xcd8] ;  /* 0x000cd80001027983 */ /* 0x000ea20000100800 */
[----:B------:R-:W-:-:S03]  /*17f00*/  ISETP.GT.AND P2, PT, R4, 0x70, PT ;  /* 0x000000700400780c */ /* 0x000fc60003f44270 */
[----:B------:R-:W2:Y:S04]  /*17f10*/  LDL R16, [R1+0xca0] ;  /* 0x000ca00001107983 */ /* 0x000ea80000100800 */
[----:B------:R-:W2:Y:S01]  /*17f20*/  LDL R17, [R1+0xc9c] ;  /* 0x000c9c0001117983 */ /* 0x000ea20000100800 */
[----:B------:R-:W-:Y:S02]  /*17f30*/  PRMT R5, RZ, 0x7610, R5 ;  /* 0x00007610ff057816 */ /* 0x000fe40000000005 */
[----:B------:R-:W-:Y:S01]  /*17f40*/  ISETP.GT.AND P3, PT, R4, 0x74, PT ;  /* 0x000000740400780c */ /* 0x000fe20003f64270 */
[----:B------:R-:W2:Y:S04]  /*17f50*/  LDL R13, [R1+0xc94] ;  /* 0x000c9400010d7983 */ /* 0x000ea80000100800 */
[----:B------:R-:W2:Y:S01]  /*17f60*/  LDL R12, [R1+0xc98] ;  /* 0x000c9800010c7983 */ /* 0x000ea20000100800 */
[----:B----4-:R-:W-:-:S02]  /*17f70*/  @P2 IMAD.MOV.U32 R7, RZ, RZ, R18 ;  /* 0x000000ffff072224 */ /* 0x010fc400078e0012 */
[----:B------:R-:W-:-:S05]  /*17f80*/  @P2 IMAD.MOV.U32 R6, RZ, RZ, R15 ;  /* 0x000000ffff062224 */ /* 0x000fca00078e000f */
[----:B------:R0:W4:Y:S02]  /*17f90*/  @P2 LDG.E.U16 R5, desc[UR6][R6.64] ;  /* 0x0000000606052981 */ /* 0x000124000c1e1500 */
[----:B0-----:R-:W-:Y:S02]  /*17fa0*/  PRMT R6, RZ, 0x7610, R6 ;  /* 0x00007610ff067816 */ /* 0x001fe40000000006 */
[----:B---3--:R-:W-:Y:S04]  /*17fb0*/  STL [R1+0x2378], R32 ;  /* 0x0023782001007387 */ /* 0x008fe80000100800 */
[----:B------:R-:W3:Y:S04]  /*17fc0*/  LDL R19, [R1+0xc5c] ;  /* 0x000c5c0001137983 */ /* 0x000ee80000100800 */
[----:B------:R-:W4:Y:S04]  /*17fd0*/  LDL R18, [R1+0xc60] ;  /* 0x000c600001127983 */ /* 0x000f280000100800 */
[----:B--2---:R0:W2:Y:S04]  /*17fe0*/  @P2 LDG.E.U16 R6, desc[UR6][R8.64] ;  /* 0x0000000608062981 */ /* 0x0040a8000c1e1500 */
[----:B------:R-:W2:Y:S04]  /*17ff0*/  LDL R15, [R1+0xc54] ;  /* 0x000c5400010f7983 */ /* 0x000ea80000100800 */
[----:B------:R-:W2:Y:S01]  /*18000*/  LDL R20, [R1+0xd34] ;  /* 0x000d340001147983 */ /* 0x000ea20000100800 */
[----:B------:R-:W-:-:S03]  /*18010*/  PRMT R7, RZ, 0x7610, R7 ;  /* 0x00007610ff077816 */ /* 0x000fc60000000007 */
[----:B------:R-:W2:Y:S04]  /*18020*/  LDL R22, [R1+0xd08] ;  /* 0x000d080001167983 */ /* 0x000ea80000100800 */
[----:B------:R-:W2:Y:S04]  /*18030*/  LDL R23, [R1+0xd04] ;  /* 0x000d040001177983 */ /* 0x000ea80000100800 */
[----:B------:R-:W2:Y:S04]  /*18040*/  LDL R24, [R1+0xcc4] ;  /* 0x000cc40001187983 */ /* 0x000ea80000100800 */
[----:B------:R-:W2:Y:S01]  /*18050*/  LDL R21, [R1+0xcc8] ;  /* 0x000cc80001157983 */ /* 0x000ea20000100800 */
[----:B0-----:R-:W-:-:S02]  /*18060*/  @P3 IMAD.MOV.U32 R8, RZ, RZ, R11 ;  /* 0x000000ffff083224 */ /* 0x001fc400078e000b */
[----:B------:R-:W-:Y:S02]  /*18070*/  @P3 IMAD.MOV.U32 R9, RZ, RZ, R14 ;  /* 0x000000ffff093224 */ /* 0x000fe400078e000e */
[----:B------:R-:W-:Y:S01]  /*18080*/  @P3 IMAD.MOV.U32 R11, RZ, RZ, R10 ;  /* 0x000000ffff0b3224 */ /* 0x000fe200078e000a */
[----:B------:R-:W2:Y:S01]  /*18090*/  LDL R14, [R1+0xc58] ;  /* 0x000c5800010e7983 */ /* 0x000ea20000100800 */
[----:B------:R-:W-:-:S03]  /*180a0*/  @P3 IMAD.MOV.U32 R10, RZ, RZ, R2 ;  /* 0x000000ffff0a3224 */ /* 0x000fc600078e0002 */
[----:B------:R-:W2:Y:S01]  /*180b0*/  LDL R2, [R1+0xd38] ;  /* 0x000d380001027983 */ /* 0x000ea20000100800 */
[----:B------:R-:W-:-:S03]  /*180c0*/  ISETP.GT.AND P2, PT, R4, 0x78, PT ;  /* 0x000000780400780c */ /* 0x000fc60003f44270 */
[----:B------:R0:W2:Y:S02]  /*180d0*/  @P3 LDG.E.U16 R7, desc[UR6][R8.64] ;  /* 0x0000000608073981 */ /* 0x0000a4000c1e1500 */
[----:B0-----:R-:W-:Y:S02]  /*180e0*/  PRMT R8, RZ, 0x7610, R8 ;  /* 0x00007610ff087816 */ /* 0x001fe40000000008 */
[----:B------:R-:W-:-:S04]  /*180f0*/  PRMT R9, RZ, 0x7610, R9 ;  /* 0x00007610ff097816 */ /* 0x000fc80000000009 */
[----:B------:R0:W2:Y:S01]  /*18100*/  @P3 LDG.E.U16 R8, desc[UR6][R10.64] ;  /* 0x000000060a083981 */ /* 0x0000a2000c1e1500 */
[----:B------:R-:W-:Y:S01]  /*18110*/  ISETP.GT.AND P3, PT, R4, 0x7c, PT ;  /* 0x0000007c0400780c */ /* 0x000fe20003f64270 */
[----:B0-----:R-:W-:Y:S02]  /*18120*/  @P2 IMAD.MOV.U32 R10, RZ, RZ, R16 ;  /* 0x000000ffff0a2224 */ /* 0x001fe400078e0010 */
[----:B------:R-:W-:Y:S01]  /*18130*/  @P2 IMAD.MOV.U32 R11, RZ, RZ, R17 ;  /* 0x000000ffff0b2224 */ /* 0x000fe200078e0011 */
[----:B------:R-:W2:Y:S04]  /*18140*/  LDL R16, [R1+0xd10] ;  /* 0x000d100001107983 */ /* 0x000ea80000100800 */
[----:B------:R-:W2:Y:S04]  /*18150*/  LDL R17, [R1+0xd0c] ;  /* 0x000d0c0001117983 */ /* 0x000ea80000100800 */
[----:B------:R0:W2:Y:S02]  /*18160*/  @P2 LDG.E.U16 R9, desc[UR6][R10.64] ;  /* 0x000000060a092981 */ /* 0x0000a4000c1e1500 */
[----:B0-----:R-:W-:-:S02]  /*18170*/  PRMT R10, RZ, 0x7610, R10 ;  /* 0x00007610ff0a7816 */ /* 0x001fc4000000000a */
[----:B------:R-:W-:-:S04]  /*18180*/  PRMT R11, RZ, 0x7610, R11 ;  /* 0x00007610ff0b7816 */ /* 0x000fc8000000000b */
[----:B------:R3:W2:Y:S02]  /*18190*/  @P2 LDG.E.U16 R10, desc[UR6][R12.64] ;  /* 0x000000060c0a2981 */ /* 0x0006a4000c1e1500 */
[----:B---3--:R-:W-:Y:S02]  /*181a0*/  @P3 IMAD.MOV.U32 R13, RZ, RZ, R19 ;  /* 0x000000ffff0d3224 */ /* 0x008fe400078e0013 */
[----:B----4-:R-:W-:Y:S01]  /*181b0*/  @P3 IMAD.MOV.U32 R12, RZ, RZ, R18 ;  /* 0x000000ffff0c3224 */ /* 0x010fe200078e0012 */
[----:B------:R-:W3:Y:S04]  /*181c0*/  LDL R19, [R1+0xccc] ;  /* 0x000ccc0001137983 */ /* 0x000ee80000100800 */
[----:B------:R-:W3:Y:S04]  /*181d0*/  LDL R18, [R1+0xcd0] ;  /* 0x000cd00001127983 */ /* 0x000ee80000100800 */
[----:B------:R0:W4:Y:S02]  /*181e0*/  @P3 LDG.E.U16 R11, desc[UR6][R12.64] ;  /* 0x000000060c0b3981 */ /* 0x000124000c1e1500 */
[----:B0-----:R-:W-:-:S02]  /*181f0*/  PRMT R12, RZ, 0x7610, R12 ;  /* 0x00007610ff0c7816 */ /* 0x001fc4000000000c */
[----:B------:R-:W-:-:S04]  /*18200*/  PRMT R13, RZ, 0x7610, R13 ;  /* 0x00007610ff0d7816 */ /* 0x000fc8000000000d */
[----:B--2---:R0:W2:Y:S02]  /*18210*/  @P3 LDG.E.U16 R12, desc[UR6][R14.64] ;  /* 0x000000060e0c3981 */ /* 0x0040a4000c1e1500 */
[----:B0-----:R-:W-:Y:S02]  /*18220*/  @P1 IMAD.MOV.U32 R14, RZ, RZ, R2 ;  /* 0x000000ffff0e1224 */ /* 0x001fe400078e0002 */
[----:B------:R-:W-:Y:S01]  /*18230*/  @P1 IMAD.MOV.U32 R15, RZ, RZ, R20 ;  /* 0x000000ffff0f1224 */ /* 0x000fe200078e0014 */
[----:B------:R-:W4:Y:S04]  /*18240*/  LDL R2, [R1+0xc90] ;  /* 0x000c900001027983 */ /* 0x000f280000100800 */
[----:B------:R-:W2:Y:S04]  /*18250*/  LDL R20, [R1+0xc8c] ;  /* 0x000c8c0001147983 */ /* 0x000ea80000100800 */
[----:B------:R0:W3:Y:S01]  /*18260*/  @P1 LDG.E.U16 R13, desc[UR6][R14.64] ;  /* 0x000000060e0d1981 */ /* 0x0000e2000c1e1500 */
[----:B------:R-:W-:-:S02]  /*18270*/  ISETP.GT.AND P2, PT, R4, 0x71, PT ;  /* 0x000000710400780c */ /* 0x000fc40003f44270 */
[----:B------:R-:W-:Y:S02]  /*18280*/  ISETP.GT.AND P1, PT, R4, 0x75, PT ;  /* 0x000000750400780c */ /* 0x000fe40003f24270 */
[----:B0-----:R-:W-:Y:S02]  /*18290*/  PRMT R14, RZ, 0x7610, R14 ;  /* 0x00007610ff0e7816 */ /* 0x001fe4000000000e */
[----:B------:R-:W-:-:S07]  /*182a0*/  PRMT R15, RZ, 0x7610, R15 ;  /* 0x00007610ff0f7816 */ /* 0x000fce000000000f */
[----:B------:R0:W4:Y:S02]  /*182b0*/  @P2 LDG.E.U16 R14, desc[UR6][R16.64] ;  /* 0x00000006100e2981 */ /* 0x000124000c1e1500 */
[----:B0-----:R-:W-:Y:S02]  /*182c0*/  @P2 IMAD.MOV.U32 R16, RZ, RZ, R22 ;  /* 0x000000ffff102224 */ /* 0x001fe400078e0016 */
[----:B------:R-:W-:-:S05]  /*182d0*/  @P2 IMAD.MOV.U32 R17, RZ, RZ, R23 ;  /* 0x000000ffff112224 */ /* 0x000fca00078e0017 */
[----:B------:R0:W4:Y:S01]  /*182e0*/  @P2 LDG.E.U16 R15, desc[UR6][R16.64] ;  /* 0x00000006100f2981 */ /* 0x000122000c1e1500 */
[----:B------:R-:W-:-:S03]  /*182f0*/  ISETP.GT.AND P2, PT, R4, 0x79, PT ;  /* 0x000000790400780c */ /* 0x000fc60003f44270 */
[----:B---3--:R1:W-:Y:S04]  /*18300*/  STL [R1+0x237c], R13 ;  /* 0x00237c0d01007387 */ /* 0x0083e80000100800 */
[----:B------:R-:W3:Y:S04]  /*18310*/  LDL R27, [R1+0xc84] ;  /* 0x000c8400011b7983 */ /* 0x000ee80000100800 */
[----:B------:R-:W3:Y:S01]  /*18320*/  LDL R26, [R1+0xc88] ;  /* 0x000c8800011a7983 */ /* 0x000ee20000100800 */
[----:B0-----:R-:W-:-:S03]  /*18330*/  PRMT R16, RZ, 0x7610, R16 ;  /* 0x00007610ff107816 */ /* 0x001fc60000000010 */
[----:B------:R-:W3:Y:S04]  /*18340*/  LDL R23, [R1+0xc4c] ;  /* 0x000c4c0001177983 */ /* 0x000ee80000100800 */
[----:B------:R-:W3:Y:S04]  /*18350*/  LDL R22, [R1+0xc50] ;  /* 0x000c500001167983 */ /* 0x000ee80000100800 */
[----:B------:R-:W3:Y:S04]  /*18360*/  LDL R25, [R1+0xc44] ;  /* 0x000c440001197983 */ /* 0x000ee80000100800 */
[----:B------:R0:W3:Y:S04]  /*18370*/  @P1 LDG.E.U16 R16, desc[UR6][R18.64] ;  /* 0x0000000612101981 */ /* 0x0000e8000c1e1500 */
[----:B-1----:R-:W3:Y:S04]  /*18380*/  LDL R13, [R1+0xcfc] ;  /* 0x000cfc00010d7983 */ /* 0x002ee80000100800 */
[----:B------:R-:W3:Y:S04]  /*18390*/  LDL R31, [R1+0xcf4] ;  /* 0x000cf400011f7983 */ /* 0x000ee80000100800 */
[----:B------:R-:W3:Y:S01]  /*183a0*/  LDL R30, [R1+0xcf8] ;  /* 0x000cf800011e7983 */ /* 0x000ee20000100800 */
[----:B------:R-:W-:-:S02]  /*183b0*/  PRMT R17, RZ, 0x7610, R17 ;  /* 0x00007610ff117816 */ /* 0x000fc40000000011 */
[----:B------:R-:W-:Y:S01]  /*183c0*/  ISETP.GT.AND P3, PT, R4, 0x7d, PT ;  /* 0x0000007d0400780c */ /* 0x000fe20003f64270 */
[----:B------:R-:W3:Y:S04]  /*183d0*/  LDL R29, [R1+0xcb4] ;  /* 0x000cb400011d7983 */ /* 0x000ee80000100800 */
[----:B------:R-:W3:Y:S01]  /*183e0*/  LDL R28, [R1+0xcb8] ;  /* 0x000cb800011c7983 */ /* 0x000ee20000100800 */
[----:B0-----:R-:W-:-:S03]  /*183f0*/  @P1 IMAD.MOV.U32 R19, RZ, RZ, R24 ;  /* 0x000000ffff131224 */ /* 0x001fc600078e0018 */
[----:B------:R-:W3:Y:S01]  /*18400*/  LDL R24, [R1+0xc48] ;  /* 0x000c480001187983 */ /* 0x000ee20000100800 */
[----:B------:R-:W-:Y:S01]  /*18410*/  @P1 MOV R18, R21 ;  /* 0x0000001500121202 */ /* 0x000fe20000000f00 */
[----:B--2---:R-:W-:Y:S02]  /*18420*/  @P2 IMAD.MOV.U32 R21, RZ, RZ, R20 ;  /* 0x000000ffff152224 */ /* 0x004fe400078e0014 */
[----:B----4-:R-:W-:Y:S02]  /*18430*/  @P2 IMAD.MOV.U32 R20, RZ, RZ, R2 ;  /* 0x000000ffff142224 */ /* 0x010fe400078e0002 */
[----:B------:R-:W2:Y:S04]  /*18440*/  LDL R2, [R1+0xd00] ;  /* 0x000d000001027983 */ /* 0x000ea80000100800 */
[----:B------:R0:W4:Y:S02]  /*18450*/  @P1 LDG.E.U16 R17, desc[UR6][R18.64] ;  /* 0x0000000612111981 */ /* 0x000124000c1e1500 */
[----:B0-----:R-:W-:-:S06]  /*18460*/  PRMT R18, RZ, 0x7610, R18 ;  /* 0x00007610ff127816 */ /* 0x001fcc0000000012 */
[----:B------:R3:W4:Y:S01]  /*18470*/  @P2 LDG.E.U16 R18, desc[UR6][R20.64] ;  /* 0x0000000614122981 */ /* 0x000722000c1e1500 */
[----:B------:R-:W-:Y:S01]  /*18480*/  PRMT R19, RZ, 0x7610, R19 ;  /* 0x00007610ff137816 */ /* 0x000fe20000000013 */
[----:B---3--:R-:W-:Y:S02]  /*18490*/  @P2 IMAD.MOV.U32 R21, RZ, RZ, R27 ;  /* 0x000000ffff152224 */ /* 0x008fe400078e001b */
[----:B------:R-:W-:Y:S01]  /*184a0*/  @P2 IMAD.MOV.U32 R20, RZ, RZ, R26 ;  /* 0x000000ffff142224 */ /* 0x000fe200078e001a */
[----:B------:R-:W3:Y:S04]  /*184b0*/  LDL R27, [R1+0xcbc] ;  /* 0x000cbc00011b7983 */ /* 0x000ee80000100800 */
[----:B------:R-:W3:Y:S04]  /*184c0*/  LDL R26, [R1+0xcc0] ;  /* 0x000cc000011a7983 */ /* 0x000ee80000100800 */
[----:B------:R0:W4:Y:S01]  /*184d0*/  @P2 LDG.E.U16 R19, desc[UR6][R20.64] ;  /* 0x0000000614132981 */ /* 0x000122000c1e1500 */
[----:B------:R-:W-:-:S02]  /*184e0*/  ISETP.GT.AND P1, PT, R4, 0x72, PT ;  /* 0x000000720400780c */ /* 0x000fc40003f24270 */
[----:B0-----:R-:W-:Y:S02]  /*184f0*/  PRMT R20, RZ, 0x7610, R20 ;  /* 0x00007610ff147816 */ /* 0x001fe40000000014 */
[----:B------:R-:W-:-:S04]  /*18500*/  PRMT R21, RZ, 0x7610, R21 ;  /* 0x00007610ff157816 */ /* 0x000fc80000000015 */
[----:B------:R0:W4:Y:S02]  /*18510*/  @P3 LDG.E.U16 R20, desc[UR6][R22.64] ;  /* 0x0000000616143981 */ /* 0x000124000c1e1500 */
[----:B0-----:R-:W-:Y:S02]  /*18520*/  @P3 IMAD.MOV.U32 R22, RZ, RZ, R24 ;  /* 0x000000ffff163224 */ /* 0x001fe400078e0018 */
[----:B------:R-:W-:Y:S02]  /*18530*/  @P3 IMAD.MOV.U32 R23, RZ, RZ, R25 ;  /* 0x000000ffff173224 */ /* 0x000fe400078e0019 */
[----:B--2---:R-:W-:Y:S02]  /*18540*/  @P1 IMAD.MOV.U32 R24, RZ, RZ, R2 ;  /* 0x000000ffff181224 */ /* 0x004fe400078e0002 */
[----:B------:R-:W-:Y:S01]  /*18550*/  @P1 IMAD.MOV.U32 R25, RZ, RZ, R13 ;  /* 0x000000ffff191224 */ /* 0x000fe200078e000d */
[----:B------:R-:W-:Y:S01]  /*18560*/  ISETP.GT.AND P2, PT, R4, 0x76, PT ;  /* 0x000000760400780c */ /* 0x000fe20003f44270 */
[----:B------:R-:W2:Y:S04]  /*18570*/  LDL R13, [R1+0xc7c] ;  /* 0x000c7c00010d7983 */ /* 0x000ea80000100800 */
[----:B------:R0:W4:Y:S04]  /*18580*/  @P3 LDG.E.U16 R21, desc[UR6][R22.64] ;  /* 0x0000000616153981 */ /* 0x000128000c1e1500 */
[----:B------:R-:W2:Y:S01]  /*18590*/  LDL R2, [R1+0xc80] ;  /* 0x000c800001027983 */ /* 0x000ea20000100800 */
[----:B0-----:R-:W-:-:S02]  /*185a0*/  PRMT R22, RZ, 0x7610, R22 ;  /* 0x00007610ff167816 */ /* 0x001fc40000000016 */
[----:B------:R-:W-:-:S04]  /*185b0*/  PRMT R23, RZ, 0x7610, R23 ;  /* 0x00007610ff177816 */ /* 0x000fc80000000017 */
[----:B------:R0:W4:Y:S02]  /*185c0*/  @P1 LDG.E.U16 R22, desc[UR6][R24.64] ;  /* 0x0000000618161981 */ /* 0x000124000c1e1500 */
[----:B0-----:R-:W-:Y:S02]  /*185d0*/  @P1 IMAD.MOV.U32 R24, RZ, RZ, R30 ;  /* 0x000000ffff181224 */ /* 0x001fe400078e001e */
[----:B------:R-:W-:-:S05]  /*185e0*/  @P1 IMAD.MOV.U32 R25, RZ, RZ, R31 ;  /* 0x000000ffff191224 */ /* 0x000fca00078e001f */
[----:B------:R0:W2:Y:S02]  /*185f0*/  @P1 LDG.E.U16 R23, desc[UR6][R24.64] ;  /* 0x0000000618171981 */ /* 0x0000a4000c1e1500 */
[----:B0-----:R-:W-:-:S06]  /*18600*/  PRMT R24, RZ, 0x7610, R24 ;  /* 0x00007610ff187816 */ /* 0x001fcc0000000018 */
[----:B---3--:R0:W3:Y:S01]  /*18610*/  @P2 LDG.E.U16 R24, desc[UR6][R26.64] ;  /* 0x000000061a182981 */ /* 0x0080e2000c1e1500 */
[----:B------:R-:W-:Y:S01]  /*18620*/  PRMT R25, RZ, 0x7610, R25 ;  /* 0x00007610ff197816 */ /* 0x000fe20000000019 */
[----:B0-----:R-:W-:Y:S02]  /*18630*/  @P2 IMAD.MOV.U32 R26, RZ, RZ, R28 ;  /* 0x000000ffff1a2224 */ /* 0x001fe400078e001c */
[----:B------:R-:W-:-:S05]  /*18640*/  @P2 IMAD.MOV.U32 R27, RZ, RZ, R29 ;  /* 0x000000ffff1b2224 */ /* 0x000fca00078e001d */
[----:B------:R0:W3:Y:S04]  /*18650*/  @P2 LDG.E.U16 R25, desc[UR6][R26.64] ;  /* 0x000000061a192981 */ /* 0x0000e8000c1e1500 */
[----:B----4-:R-:W-:Y:S04]  /*18660*/  STL [R1+0x2380], R22 ;  /* 0x0023801601007387 */ /* 0x010fe80000100800 */
[----:B--2---:R1:W-:Y:S04]  /*18670*/  STL [R1+0x2384], R23 ;  /* 0x0023841701007387 */ /* 0x0043e80000100800 */
[----:B------:R-:W2:Y:S04]  /*18680*/  LDL R31, [R1+0xc74] ;  /* 0x000c7400011f7983 */ /* 0x000ea80000100800 */
[----:B-1----:R-:W4:Y:S04]  /*18690*/  LDL R23, [R1+0xc78] ;  /* 0x000c780001177983 */ /* 0x002f280000100800 */
[----:B---3--:R-:W-:Y:S04]  /*186a0*/  STL [R1+0x2388], R24 ;  /* 0x0023881801007387 */ /* 0x008fe80000100800 */
[----:B------:R-:W3:Y:S01]  /*186b0*/  LDL R30, [R1+0xc40] ;  /* 0x000c4000011e7983 */ /* 0x000ee20000100800 */
[----:B------:R-:W-:-:S02]  /*186c0*/  ISETP.GT.AND P1, PT, R4, 0x7a, PT ;  /* 0x0000007a0400780c */ /* 0x000fc40003f24270 */
[----:B0-----:R-:W-:-:S11]  /*186d0*/  PRMT R26, RZ, 0x7610, R26 ;  /* 0x00007610ff1a7816 */ /* 0x001fd6000000001a */
[----:B------:R-:W-:Y:S02]  /*186e0*/  @P1 IMAD.MOV.U32 R28, RZ, RZ, R2 ;  /* 0x000000ffff1c1224 */ /* 0x000fe400078e0002 */
[----:B------:R-:W-:-:S05]  /*186f0*/  @P1 IMAD.MOV.U32 R29, RZ, RZ, R13 ;  /* 0x000000ffff1d1224 */ /* 0x000fca00078e000d */
[----:B------:R2:W3:Y:S01]  /*18700*/  @P1 LDG.E.U16 R26, desc[UR6][R28.64] ;  /* 0x000000061c1a1981 */ /* 0x0004e2000c1e1500 */
[----:B------:R-:W-:Y:S02]  /*18710*/  ISETP.GT.AND P2, PT, R4, 0x7e, PT ;  /* 0x0000007e0400780c */ /* 0x000fe40003f44270 */
[----:B------:R-:W-:Y:S01]  /*18720*/  PRMT R27, RZ, 0x7610, R27 ;  /* 0x00007610ff1b7816 */ /* 0x000fe2000000001b */
[----:B------:R0:W-:Y:S04]  /*18730*/  STL [R1+0x238c], R25 ;  /* 0x00238c1901007387 */ /* 0x0001e80000100800 */
[----:B------:R-:W3:Y:S04]  /*18740*/  LDL R13, [R1+0xc34] ;  /* 0x000c3400010d7983 */ /* 0x000ee80000100800 */
[----:B------:R-:W3:Y:S01]  /*18750*/  LDL R2, [R1+0xc38] ;  /* 0x000c380001027983 */ /* 0x000ee20000100800 */
[----:B--2---:R-:W-:-:S02]  /*18760*/  @P1 IMAD.MOV.U32 R29, RZ, RZ, R31 ;  /* 0x000000ffff1d1224 */ /* 0x004fc400078e001f */
[----:B------:R-:W-:Y:S02]  /*18770*/  @P2 IMAD.MOV.U32 R31, RZ, RZ, R0 ;  /* 0x000000ffff1f2224 */ /* 0x000fe400078e0000 */
[----:B----4-:R-:W-:-:S05]  /*18780*/  @P1 IMAD.MOV.U32 R28, RZ, RZ, R23 ;  /* 0x000000ffff1c1224 */ /* 0x010fca00078e0017 */
[----:B------:R1:W2:Y:S02]  /*18790*/  @P1 LDG.E.U16 R27, desc[UR6][R28.64] ;  /* 0x000000061c1b1981 */ /* 0x0002a4000c1e1500 */
[----:B-1----:R-:W-:-:S06]  /*187a0*/  PRMT R28, RZ, 0x7610, R28 ;  /* 0x00007610ff1c7816 */ /* 0x002fcc000000001c */
[----:B---3--:R1:W3:Y:S01]  /*187b0*/  @P2 LDG.E.U16 R28, desc[UR6][R30.64] ;  /* 0x000000061e1c2981 */ /* 0x0082e2000c1e1500 */
[----:B------:R-:W-:-:S03]  /*187c0*/  PRMT R29, RZ, 0x7610, R29 ;  /* 0x00007610ff1d7816 */ /* 0x000fc6000000001d */
[----:B------:R-:W-:Y:S04]  /*187d0*/  STL [R1+0x2390], R26 ;  /* 0x0023901a01007387 */ /* 0x000fe80000100800 */
[----:B------:R-:W4:Y:S04]  /*187e0*/  LDL R56, [R1+0xde4] ;  /* 0x000de40001387983 */ /* 0x000f280000100800 */
[----:B------:R-:W4:Y:S01]  /*187f0*/  LDL R52, [R1+0xde8] ;  /* 0x000de80001347983 */ /* 0x000f220000100800 */
[----:B-1----:R-:W-:-:S03]  /*18800*/  @P2 IMAD.MOV.U32 R31, RZ, RZ, R13 ;  /* 0x000000ffff1f2224 */ /* 0x002fc600078e000d */
[----:B0-----:R-:W4:Y:S01]  /*18810*/  LDL R25, [R1+0xdac] ;  /* 0x000dac0001197983 */ /* 0x001f220000100800 */
[----:B------:R-:W-:-:S03]  /*18820*/  @P2 MOV R30, R2 ;  /* 0x00000002001e2202 */ /* 0x000fc60000000f00 */
[----:B------:R-:W4:Y:S04]  /*18830*/  LDL R23, [R1+0xdb0] ;  /* 0x000db00001177983 */ /* 0x000f280000100800 */
[----:B------:R4:W4:Y:S04]  /*18840*/  @P2 LDG.E.U16 R29, desc[UR6][R30.64] ;  /* 0x000000061e1d2981 */ /* 0x000928000c1e1500 */
[----:B--2---:R-:W-:Y:S04]  /*18850*/  STL [R1+0x2394], R27 ;  /* 0x0023941b01007387 */ /* 0x004fe80000100800 */
[----:B------:R-:W-:Y:S04]  /*18860*/  STL [R1+0x1590], R0 ;  /* 0x0015900001007387 */ /* 0x000fe80000100800 */
[----:B---3--:R0:W-:Y:S04]  /*18870*/  STL [R1+0x2398], R28 ;  /* 0x0023981c01007387 */ /* 0x0081e80000100800 */
[----:B------:R-:W2:Y:S04]  /*18880*/  LDL R13, [R1+0xda4] ;  /* 0x000da400010d7983 */ /* 0x000ea80000100800 */
[----:B------:R-:W3:Y:S01]  /*18890*/  LDL R2, [R1+0xda8] ;  /* 0x000da80001027983 */ /* 0x000ee20000100800 */
[----:B------:R-:W-:-:S02]  /*188a0*/  PRMT R50, RZ, 0x7610, R50 ;  /* 0x00007610ff327816 */ /* 0x000fc40000000032 */
[----:B------:R-:W-:Y:S02]  /*188b0*/  ISETP.GT.AND P1, PT, R4, 0x67, PT ;  /* 0x000000670400780c */ /* 0x000fe40003f24270 */
[----:B------:R-:W-:Y:S01]  /*188c0*/  PRMT R55, RZ, 0x7610, R55 ;  /* 0x00007610ff377816 */ /* 0x000fe20000000037 */
[----:B------:R-:W3:Y:S04]  /*188d0*/  LDL R54, [R1+0xd6c] ;  /* 0x000d6c0001367983 */ /* 0x000ee80000100800 */
[----:B0-----:R-:W3:Y:S04]  /*188e0*/  LDL R28, [R1+0xd70] ;  /* 0x000d7000011c7983 */ /* 0x001ee80000100800 */
[----:B------:R-:W3:Y:S01]  /*188f0*/  LDL.LU R0, [R1+0xc30] ;  /* 0x000c300001007983 */ /* 0x000ee20000300800 */
[----:B----4-:R-:W-:-:S02]  /*18900*/  @P0 IMAD.MOV.U32 R31, RZ, RZ, R56 ;  /* 0x000000ffff1f0224 */ /* 0x010fc400078e0038 */
[----:B------:R-:W-:-:S05]  /*18910*/  @P0 IMAD.MOV.U32 R30, RZ, RZ, R52 ;  /* 0x000000ffff1e0224 */ /* 0x000fca00078e0034 */
[----:B------:R0:W4:Y:S04]  /*18920*/  @P0 LDG.E.U16 R50, desc[UR6][R30.64] ;  /* 0x000000061e320981 */ /* 0x000128000c1e1500 */
[----:B------:R1:W-:Y:S04]  /*18930*/  STL [R1+0x239c], R29 ;  /* 0x00239c1d01007387 */ /* 0x0003e80000100800 */
[----:B------:R-:W4:Y:S01]  /*18940*/  LDL R52, [R1+0xd64] ;  /* 0x000d640001347983 */ /* 0x000f220000100800 */
[----:B0-----:R-:W-:Y:S02]  /*18950*/  @P1 IMAD.MOV.U32 R30, RZ, RZ, R23 ;  /* 0x000000ffff1e1224 */ /* 0x001fe400078e0017 */
[----:B------:R-:W-:Y:S01]  /*18960*/  @P1 IMAD.MOV.U32 R31, RZ, RZ, R25 ;  /* 0x000000ffff1f1224 */ /* 0x000fe200078e0019 */
[----:B-1----:R-:W-:-:S04]  /*18970*/  PRMT R29, RZ, 0x7610, R29 ;  /* 0x00007610ff1d7816 */ /* 0x002fc8000000001d */
[----:B------:R2:W4:Y:S02]  /*18980*/  @P1 LDG.E.U16 R55, desc[UR6][R30.64] ;  /* 0x000000061e371981 */ /* 0x000524000c1e1500 */
[----:B--2---:R-:W-:Y:S02]  /*18990*/  @P1 IMAD.MOV.U32 R31, RZ, RZ, R13 ;  /* 0x000000ffff1f1224 */ /* 0x004fe400078e000d */
[----:B---3--:R-:W-:-:S05]  /*189a0*/  @P1 IMAD.MOV.U32 R30, RZ, RZ, R2 ;  /* 0x000000ffff1e1224 */ /* 0x008fca00078e0002 */
[----:B------:R0:W2:Y:S01]  /*189b0*/  @P1 LDG.E.U16 R29, desc[UR6][R30.64] ;  /* 0x000000061e1d1981 */ /* 0x0000a2000c1e1500 */
[----:B------:R-:W-:-:S03]  /*189c0*/  ISETP.GT.AND P0, PT, R4, 0x6b, PT ;  /* 0x0000006b0400780c */ /* 0x000fc60003f04270 */
[----:B----4-:R1:W-:Y:S04]  /*189d0*/  STL [R1+0x43c], R50 ;  /* 0x00043c3201007387 */ /* 0x0103e80000100800 */
[----:B------:R-:W3:Y:S04]  /*189e0*/  LDL R25, [R1+0xd2c] ;  /* 0x000d2c0001197983 */ /* 0x000ee80000100800 */
[----:B------:R-:W4:Y:S04]  /*189f0*/  LDL R23, [R1+0xd30] ;  /* 0x000d300001177983 */ /* 0x000f280000100800 */
[----:B------:R-:W3:Y:S04]  /*18a00*/  LDL R13, [R1+0xd24] ;  /* 0x000d2400010d7983 */ /* 0x000ee80000100800 */
[----:B------:R-:W3:Y:S04]  /*18a10*/  LDL R2, [R1+0xd28] ;  /* 0x000d280001027983 */ /* 0x000ee80000100800 */
[----:B-1----:R-:W4:Y:S01]  /*18a20*/  LDL R50, [R1+0xd68] ;  /* 0x000d680001327983 */ /* 0x002f220000100800 */
[----:B0-----:R-:W-:-:S03]  /*18a30*/  @P0 IMAD.MOV.U32 R30, RZ, RZ, R28 ;  /* 0x000000ffff1e0224 */ /* 0x001fc600078e001c */
[----:B--2---:R0:W-:Y:S04]  /*18a40*/  STL [R1+0x42c], R29 ;  /* 0x00042c1d01007387 */ /* 0x0041e80000100800 */
[----:B------:R-:W2:Y:S04]  /*18a50*/  LDL R28, [R1+0xcf0] ;  /* 0x000cf000011c7983 */ /* 0x000ea80000100800 */
[----:B0-----:R-:W2:Y:S01]  /*18a60*/  LDL R29, [R1+0xcec] ;  /* 0x000cec00011d7983 */ /* 0x001ea20000100800 */
[----:B------:R-:W-:Y:S02]  /*18a70*/  PRMT R53, RZ, 0x7610, R53 ;  /* 0x00007610ff357816 */ /* 0x000fe40000000035 */
[----:B------:R-:W-:Y:S01]  /*18a80*/  ISETP.GT.AND P1, PT, R4, 0x6f, PT ;  /* 0x0000006f0400780c */ /* 0x000fe20003f24270 */
[----:B------:R-:W-:Y:S01]  /*18a90*/  @P0 IMAD.MOV.U32 R31, RZ, RZ, R54 ;  /* 0x000000ffff1f0224 */ /* 0x000fe200078e0036 */
[----:B------:R-:W-:-:S04]  /*18aa0*/  PRMT R49, RZ, 0x7610, R49 ;  /* 0x00007610ff317816 */ /* 0x000fc80000000031 */
[----:B------:R0:W2:Y:S01]  /*18ab0*/  @P0 LDG.E.U16 R53, desc[UR6][R30.64] ;  /* 0x000000061e350981 */ /* 0x0000a2000c1e1500 */
[----:B------:R-:W-:Y:S01]  /*18ac0*/  PRMT R38, RZ, 0x7610, R38 ;  /* 0x00007610ff267816 */ /* 0x000fe20000000026 */
[----:B0-----:R-:W-:Y:S02]  /*18ad0*/  @P0 IMAD.MOV.U32 R31, RZ, RZ, R52 ;  /* 0x000000ffff1f0224 */ /* 0x001fe400078e0034 */
[----:B----4-:R-:W-:-:S05]  /*18ae0*/  @P0 IMAD.MOV.U32 R30, RZ, RZ, R50 ;  /* 0x000000ffff1e0224 */ /* 0x010fca00078e0032 */
[----:B------:R0:W4:Y:S01]  /*18af0*/  @P0 LDG.E.U16 R49, desc[UR6][R30.64] ;  /* 0x000000061e310981 */ /* 0x000122000c1e1500 */
[----:B------:R-:W-:Y:S02]  /*18b00*/  PRMT R37, RZ, 0x7610, R37 ;  /* 0x00007610ff257816 */ /* 0x000fe40000000025 */
[----:B------:R-:W-:Y:S01]  /*18b10*/  ISETP.GT.AND P0, PT, R4, 0x73, PT ;  /* 0x000000730400780c */ /* 0x000fe20003f04270 */
[----:B0-----:R-:W-:Y:S02]  /*18b20*/  @P1 IMAD.MOV.U32 R30, RZ, RZ, R23 ;  /* 0x000000ffff1e1224 */ /* 0x001fe400078e0017 */
[----:B---3--:R-:W-:Y:S01]  /*18b30*/  @P1 IMAD.MOV.U32 R31, RZ, RZ, R25 ;  /* 0x000000ffff1f1224 */ /* 0x008fe200078e0019 */
[----:B------:R-:W-:Y:S01]  /*18b40*/  PRMT R26, RZ, 0x7610, R26 ;  /* 0x00007610ff1a7816 */ /* 0x000fe2000000001a */
[----:B------:R-:W3:Y:S04]  /*18b50*/  LDL R25, [R1+0xce4] ;  /* 0x000ce40001197983 */ /* 0x000ee80000100800 */
[----:B------:R0:W4:Y:S04]  /*18b60*/  @P1 LDG.E.U16 R38, desc[UR6][R30.64] ;  /* 0x000000061e261981 */ /* 0x000128000c1e1500 */
[----:B------:R-:W3:Y:S01]  /*18b70*/  LDL R23, [R1+0xce8] ;  /* 0x000ce80001177983 */ /* 0x000ee20000100800 */
[----:B0-----:R-:W-:-:S02]  /*18b80*/  @P1 IMAD.MOV.U32 R30, RZ, RZ, R2 ;  /* 0x000000ffff1e1224 */ /* 0x001fc400078e0002 */
[----:B------:R-:W-:Y:S01]  /*18b90*/  @P1 IMAD.MOV.U32 R31, RZ, RZ, R13 ;  /* 0x000000ffff1f1224 */ /* 0x000fe200078e000d */
[----:B------:R-:W3:Y:S04]  /*18ba0*/  LDL R2, [R1+0xcb0] ;  /* 0x000cb00001027983 */ /* 0x000ee80000100800 */
[----:B------:R-:W3:Y:S04]  /*18bb0*/  LDL R13, [R1+0xcac] ;  /* 0x000cac00010d7983 */ /* 0x000ee80000100800 */
[----:B------:R2:W3:Y:S02]  /*18bc0*/  @P1 LDG.E.U16 R37, desc[UR6][R30.64] ;  /* 0x000000061e251981 */ /* 0x0004e4000c1e1500 */
[----:B--2---:R-:W-:-:S02]  /*18bd0*/  @P0 IMAD.MOV.U32 R30, RZ, RZ, R28 ;  /* 0x000000ffff1e0224 */ /* 0x004fc400078e001c */
[----:B------:R-:W-:-:S05]  /*18be0*/  @P0 IMAD.MOV.U32 R31, RZ, RZ, R29 ;  /* 0x000000ffff1f0224 */ /* 0x000fca00078e001d */
[----:B------:R0:W2:Y:S01]  /*18bf0*/  @P0 LDG.E.U16 R26, desc[UR6][R30.64] ;  /* 0x000000061e1a0981 */ /* 0x0000a2000c1e1500 */
[----:B------:R-:W-:Y:S02]  /*18c00*/  ISETP.GT.AND P1, PT, R4, 0x77, PT ;  /* 0x000000770400780c */ /* 0x000fe40003f24270 */
[----:B------:R-:W-:Y:S01]  /*18c10*/  PRMT R44, RZ, 0x7610, R44 ;  /* 0x00007610ff2c7816 */ /* 0x000fe2000000002c */
[----:B----4-:R1:W-:Y:S04]  /*18c20*/  STL [R1+0x414], R38 ;  /* 0x0004142601007387 */ /* 0x0103e80000100800 */
[----:B-1----:R-:W4:Y:S04]  /*18c30*/  LDL R38, [R1+0xca4] ;  /* 0x000ca40001267983 */ /* 0x002f280000100800 */
[----:B------:R-:W-:Y:S04]  /*18c40*/  STL [R1+0x434], R55 ;  /* 0x0004343701007387 */ /* 0x000fe80000100800 */
[----:B---3--:R1:W-:Y:S04]  /*18c50*/  STL [R1+0x40c], R37 ;  /* 0x00040c2501007387 */ /* 0x0083e80000100800 */
[----:B------:R-:W3:Y:S04]  /*18c60*/  LDL R29, [R1+0xc6c] ;  /* 0x000c6c00011d7983 */ /* 0x000ee80000100800 */
[----:B------:R-:W3:Y:S04]  /*18c70*/  LDL R28, [R1+0xc70] ;  /* 0x000c7000011c7983 */ /* 0x000ee80000100800 */
[----:B-1----:R-:W3:Y:S01]  /*18c80*/  LDL R37, [R1+0xca8] ;  /* 0x000ca80001257983 */ /* 0x002ee20000100800 */
[----:B0-----:R-:W-:Y:S01]  /*18c90*/  @P0 MOV R31, R25 ;  /* 0x00000019001f0202 */ /* 0x001fe20000000f00 */
[----:B------:R-:W-:-:S05]  /*18ca0*/  @P0 IMAD.MOV.U32 R30, RZ, RZ, R23 ;  /* 0x000000ffff1e0224 */ /* 0x000fca00078e0017 */
[----:B------:R0:W3:Y:S02]  /*18cb0*/  @P0 LDG.E.U16 R44, desc[UR6][R30.64] ;  /* 0x000000061e2c0981 */ /* 0x0000e4000c1e1500 */
[----:B0-----:R-:W-:Y:S02]  /*18cc0*/  @P1 IMAD.MOV.U32 R31, RZ, RZ, R13 ;  /* 0x000000ffff1f1224 */ /* 0x001fe400078e000d */
[----:B------:R-:W-:Y:S01]  /*18cd0*/  @P1 IMAD.MOV.U32 R30, RZ, RZ, R2 ;  /* 0x000000ffff1e1224 */ /* 0x000fe200078e0002 */
[----:B------:R-:W-:-:S06]  /*18ce0*/  PRMT R43, RZ, 0x7610, R43 ;  /* 0x00007610ff2b7816 */ /* 0x000fcc000000002b */
[----:B------:R4:W3:Y:S04]  /*18cf0*/  @P1 LDG.E.U16 R43, desc[UR6][R30.64] ;  /* 0x000000061e2b1981 */ /* 0x0008e8000c1e1500 */
[----:B--2---:R0:W-:Y:S04]  /*18d00*/  STL [R1+0x404], R26 ;  /* 0x0004041a01007387 */ /* 0x0041e80000100800 */
[----:B------:R-:W2:Y:S04]  /*18d10*/  LDL R25, [R1+0xc68] ;  /* 0x000c680001197983 */ /* 0x000ea80000100800 */
[----:B------:R-:W2:Y:S04]  /*18d20*/  LDL R23, [R1+0xc2c] ;  /* 0x000c2c0001177983 */ /* 0x000ea80000100800 */
[----:B0-----:R-:W2:Y:S04]  /*18d30*/  LDL R26, [R1+0xc64] ;  /* 0x000c6400011a7983 */ /* 0x001ea80000100800 */
[----:B------:R-:W-:Y:S04]  /*18d40*/  STL [R1+0x424], R53 ;  /* 0x0004243501007387 */ /* 0x000fe80000100800 */
[----:B------:R-:W2:Y:S04]  /*18d50*/  LDL R13, [R1+0xc24] ;  /* 0x000c2400010d7983 */ /* 0x000ea80000100800 */
[----:B------:R-:W-:Y:S04]  /*18d60*/  STL [R1+0x41c], R49 ;  /* 0x00041c3101007387 */ /* 0x000fe80000100800 */
[----:B------:R-:W2:Y:S01]  /*18d70*/  LDL R2, [R1+0xc28] ;  /* 0x000c280001027983 */ /* 0x000ea20000100800 */
[----:B------:R-:W-:-:S02]  /*18d80*/  ISETP.GT.AND P0, PT, R4, 0x7b, PT ;  /* 0x0000007b0400780c */ /* 0x000fc40003f04270 */
[----:B------:R-:W-:Y:S02]  /*18d90*/  PRMT R32, RZ, 0x7610, R32 ;  /* 0x00007610ff207816 */ /* 0x000fe40000000020 */
[----:B------:R-:W-:Y:S02]  /*18da0*/  PRMT R27, RZ, 0x7610, R27 ;  /* 0x00007610ff1b7816 */ /* 0x000fe4000000001b */
[----:B------:R-:W-:Y:S02]  /*18db0*/  PRMT R24, RZ, 0x7610, R24 ;  /* 0x00007610ff187816 */ /* 0x000fe40000000018 */
[----:B------:R-:W-:Y:S01]  /*18dc0*/  PRMT R22, RZ, 0x7610, R22 ;  /* 0x00007610ff167816 */ /* 0x000fe20000000016 */
[----:B------:R-:W-:Y:S01]  /*18dd0*/  STL [R1+0x15cc], R0 ;  /* 0x0015cc0001007387 */ /* 0x000fe20000100800 */
[----:B----4-:R-:W-:Y:S02]  /*18de0*/  @P1 IMAD.MOV.U32 R31, RZ, RZ, R38 ;  /* 0x000000ffff1f1224 */ /* 0x010fe400078e0026 */
[----:B---3--:R-:W-:-:S05]  /*18df0*/  @P1 IMAD.MOV.U32 R30, RZ, RZ, R37 ;  /* 0x000000ffff1e1224 */ /* 0x008fca00078e0025 */
[----:B------:R0:W3:Y:S01]  /*18e00*/  @P1 LDG.E.U16 R32, desc[UR6][R30.64] ;  /* 0x000000061e201981 */ /* 0x0000e2000c1e1500 */
[----:B------:R-:W-:Y:S01]  /*18e10*/  ISETP.GT.AND P1, PT, R4, 0x7f, PT ;  /* 0x0000007f0400780c */ /* 0x000fe20003f24270 */
[----:B0-----:R-:W-:Y:S02]  /*18e20*/  @P0 IMAD.MOV.U32 R30, RZ, RZ, R28 ;  /* 0x000000ffff1e0224 */ /* 0x001fe400078e001c */
[----:B------:R-:W-:-:S05]  /*18e30*/  @P0 IMAD.MOV.U32 R31, RZ, RZ, R29 ;  /* 0x000000ffff1f0224 */ /* 0x000fca00078e001d */
[----:B------:R2:W4:Y:S04]  /*18e40*/  @P0 LDG.E.U16 R27, desc[UR6][R30.64] ;  /* 0x000000061e1b0981 */ /* 0x000528000c1e1500 */
[----:B------:R0:W-:Y:S04]  /*18e50*/  STL [R1+0x3f4], R43 ;  /* 0x0003f42b01007387 */ /* 0x0001e80000100800 */
[----:B0-----:R-:W4:Y:S04]  /*18e60*/  LDL.LU R43, [R1+0x49c] ;  /* 0x00049c00012b7983 */ /* 0x001f280000300800 */
[----:B------:R0:W-:Y:S04]  /*18e70*/  STL [R1+0x3fc], R44 ;  /* 0x0003fc2c01007387 */ /* 0x0001e80000100800 */
        /* <DEDUP_REMOVED lines=13> */
[----:B--2---:R-:W-:-:S02]  /*18f50*/  @P0 IMAD.MOV.U32 R30, RZ, RZ, R25 ;  /* 0x000000ffff1e0224 */ /* 0x004fc400078e0019 */
[----:B------:R-:W-:-:S05]  /*18f60*/  @P0 IMAD.MOV.U32 R31, RZ, RZ, R26 ;  /* 0x000000ffff1f0224 */ /* 0x000fca00078e001a */
[----:B------:R0:W2:Y:S02]  /*18f70*/  @P0 LDG.E.U16 R24, desc[UR6][R30.64] ;  /* 0x000000061e180981 */ /* 0x0000a4000c1e1500 */
[--C-:B0-----:R-:W-:Y:S02]  /*18f80*/  @P1 IMAD.MOV.U32 R30, RZ, RZ, R0.reuse ;  /* 0x000000ffff1e1224 */ /* 0x101fe400078e0000 */
[----:B------:R-:W-:Y:S01]  /*18f90*/  @P1 IMAD.MOV.U32 R31, RZ, RZ, R23 ;  /* 0x000000ffff1f1224 */ /* 0x000fe200078e0017 */
[----:B------:R-:W-:-:S04]  /*18fa0*/  PRMT R0, RZ, 0x7610, R0 ;  /* 0x00007610ff007816 */ /* 0x000fc80000000000 */
[----:B------:R0:W2:Y:S02]  /*18fb0*/  @P1 LDG.E.U16 R22, desc[UR6][R30.64] ;  /* 0x000000061e161981 */ /* 0x0000a4000c1e1500 */
[----:B0-----:R-:W-:Y:S02]  /*18fc0*/  @P1 IMAD.MOV.U32 R30, RZ, RZ, R2 ;  /* 0x000000ffff1e1224 */ /* 0x001fe400078e0002 */
[----:B------:R-:W-:Y:S01]  /*18fd0*/  @P1 IMAD.MOV.U32 R31, RZ, RZ, R13 ;  /* 0x000000ffff1f1224 */ /* 0x000fe200078e000d */
[----:B------:R-:W2:Y:S04]  /*18fe0*/  LDL.LU R2, [R1+0x178] ;  /* 0x0001780001027983 */ /* 0x000ea80000300800 */
[----:B------:R-:W2:Y:S04]  /*18ff0*/  @P1 LDG.E.U16 R0, desc[UR6][R30.64] ;  /* 0x000000061e001981 */ /* 0x000ea8000c1e1500 */
[----:B------:R-:W-:Y:S04]  /*19000*/  STL [R1+0x21fc], R31 ;  /* 0x0021fc1f01007387 */ /* 0x000fe80000100800 */
[----:B------:R-:W-:Y:S01]  /*19010*/  STL [R1+0x2204], R31 ;  /* 0x0022041f01007387 */ /* 0x000fe20000100800 */
[----:B------:R-:W0:Y:S01]  /*19020*/  S2R R3, SR_TID.X ;  /* 0x0000000000037919 */ /* 0x000e220000002100 */
[----:B------:R-:W1:Y:S01]  /*19030*/  S2R R38, SR_TID.X ;  /* 0x0000000000267919 */ /* 0x000e620000002100 */
[----:B------:R-:W-:Y:S06]  /*19040*/  BAR.SYNC.DEFER_BLOCKING 0x0 ;  /* 0x0000000000007b1d */ /* 0x000fec0000010000 */
[----:B---3--:R-:W-:Y:S04]  /*19050*/  STL [R1+0x3ec], R32 ;  /* 0x0003ec2001007387 */ /* 0x008fe80000100800 */
[----:B------:R-:W-:Y:S04]  /*19060*/  STL [R1+0x220c], R31 ;  /* 0x00220c1f01007387 */ /* 0x000fe80000100800 */
[----:B------:R-:W-:Y:S04]  /*19070*/  STL [R1+0x2214], R31 ;  /* 0x0022141f01007387 */ /* 0x000fe80000100800 */
[----:B------:R-:W-:Y:S04]  /*19080*/  STL [R1+0x221c], R31 ;  /* 0x00221c1f01007387 */ /* 0x000fe80000100800 */
[----:B----4-:R-:W-:Y:S04]  /*19090*/  STL [R1+0x3e4], R27 ;  /* 0x0003e41b01007387 */ /* 0x010fe80000100800 */
[----:B------:R-:W-:Y:S04]  /*190a0*/  STL [R1+0x2224], R31 ;  /* 0x0022241f01007387 */ /* 0x000fe80000100800 */
[----:B------:R-:W-:Y:S04]  /*190b0*/  STL [R1+0x222c], R31 ;  /* 0x00222c1f01007387 */ /* 0x000fe80000100800 */
[----:B------:R-:W-:Y:S04]  /*190c0*/  STL [R1+0x2234], R31 ;  /* 0x0022341f01007387 */ /* 0x000fe80000100800 */
[----:B------:R-:W-:Y:S01]  /*190d0*/  STL [R1+0x223c], R31 ;  /* 0x00223c1f01007387 */ /* 0x000fe20000100800 */
[----:B0-----:R-:W-:-:S02]  /*190e0*/  LOP3.LUT R3, R3, 0x1f, RZ, 0xc0, !PT ;  /* 0x0000001f03037812 */ /* 0x001fc400078ec0ff */
[----:B-1----:R-:W-:-:S03]  /*190f0*/  LOP3.LUT R37, R38, 0x1f, RZ, 0xc0, !PT ;  /* 0x0000001f26257812 */ /* 0x002fc600078ec0ff */
[----:B------:R-:W-:Y:S01]  /*19100*/  IMAD.SHL.U32 R3, R3, 0x2, RZ ;  /* 0x0000000203037824 */ /* 0x000fe200078e00ff */
[----:B------:R-:W-:-:S04]  /*19110*/  LOP3.LUT R38, R38, 0x1f, RZ, 0xc0, !PT ;  /* 0x0000001f26267812 */ /* 0x000fc800078ec0ff */
[C---:B------:R-:W-:Y:S02]  /*19120*/  LOP3.LUT R13, R38.reuse, 0x20, RZ, 0xfc, !PT ;  /* 0x00000020260d7812 */ /* 0x040fe400078efcff */
[-C--:B------:R-:W-:Y:S02]  /*19130*/  ISETP.GE.AND P0, PT, R38, R4.reuse, PT ;  /* 0x000000042600720c */ /* 0x080fe40003f06270 */
[----:B------:R-:W-:Y:S01]  /*19140*/  ISETP.GE.AND P1, PT, R13, R4, PT ;  /* 0x000000040d00720c */ /* 0x000fe20003f26270 */
[----:B------:R0:W-:Y:S04]  /*19150*/  STS.U16 [R3+UR4+0x400], R52 ;  /* 0x0004003403007988 */ /* 0x0001e80008000404 */
[----:B------:R1:W-:Y:S04]  /*19160*/  STS.U16 [R3+UR4+0x440], R53 ;  /* 0x0004403503007988 */ /* 0x0003e80008000404 */
[----:B------:R-:W-:Y:S04]  /*19170*/  STS.U16 [R3+UR4+0x640], R54 ;  /* 0x0006403603007988 */ /* 0x000fe80008000404 */
[----:B------:R-:W-:Y:S04]  /*19180*/  STS.U16 [R3+UR4+0x840], R57 ;  /* 0x0008403903007988 */ /* 0x000fe80008000404 */
[----:B------:R-:W-:Y:S04]  /*19190*/  STS.U16 [R3+UR4+0xa40], R58 ;  /* 0x000a403a03007988 */ /* 0x000fe80008000404 */
[----:B------:R-:W-:Y:S04]  /*191a0*/  STS.U16 [R3+UR4+0xa00], R59 ;  /* 0x000a003b03007988 */ /* 0x000fe80008000404 */
[----:B------:R-:W-:Y:S04]  /*191b0*/  STS.U16 [R3+UR4+0xc00], R60 ;  /* 0x000c003c03007988 */ /* 0x000fe80008000404 */
[----:B------:R-:W-:Y:S04]  /*191c0*/  STS.U16 [R3+UR4], R43 ;  /* 0x0000002b03007988 */ /* 0x000fe80008000404 */
[----:B------:R-:W-:Y:S04]  /*191d0*/  STS.U16 [R3+UR4+0x40], R44 ;  /* 0x0000402c03007988 */ /* 0x000fe80008000404 */
[----:B------:R-:W-:Y:S04]  /*191e0*/  STS.U16 [R3+UR4+0x240], R49 ;  /* 0x0002403103007988 */ /* 0x000fe80008000404 */
[----:B------:R-:W-:Y:S04]  /*191f0*/  STS.U16 [R3+UR4+0x200], R50 ;  /* 0x0002003203007988 */ /* 0x000fe80008000404 */
[----:B------:R-:W-:Y:S04]  /*19200*/  STS.U16 [R3+UR4+0x600], R55 ;  /* 0x0006003703007988 */ /* 0x000fe80008000404 */
[----:B------:R-:W-:Y:S04]  /*19210*/  STS.U16 [R3+UR4+0x800], R56 ;  /* 0x0008003803007988 */ /* 0x000fe80008000404 */
[----:B------:R-:W-:Y:S04]  /*19220*/  STS.U16 [R3+UR4+0xc40], R61 ;  /* 0x000c403d03007988 */ /* 0x000fe80008000404 */
[----:B--2---:R-:W-:Y:S04]  /*19230*/  STL [R1+0x3dc], R24 ;  /* 0x0003dc1801007387 */ /* 0x004fe80000100800 */
[----:B------:R-:W-:Y:S04]  /*19240*/  STL [R1+0x2244], R31 ;  /* 0x0022441f01007387 */ /* 0x000fe80000100800 */
[----:B------:R-:W-:Y:S04]  /*19250*/  STL [R1+0x224c], R31 ;  /* 0x00224c1f01007387 */ /* 0x000fe80000100800 */
[----:B------:R-:W-:Y:S04]  /*19260*/  STL [R1+0x2254], R31 ;  /* 0x0022541f01007387 */ /* 0x000fe80000100800 */
[----:B------:R-:W-:Y:S04]  /*19270*/  STL [R1+0x225c], R31 ;  /* 0x00225c1f01007387 */ /* 0x000fe80000100800 */
[----:B------:R2:W-:Y:S04]  /*19280*/  STL [R1+0x3d4], R22 ;  /* 0x0003d41601007387 */ /* 0x0005e80000100800 */
[----:B------:R-:W-:Y:S04]  /*19290*/  STL [R1+0x2264], R31 ;  /* 0x0022641f01007387 */ /* 0x000fe80000100800 */
[----:B------:R-:W-:Y:S04]  /*192a0*/  STL [R1+0x226c], R31 ;  /* 0x00226c1f01007387 */ /* 0x000fe80000100800 */
[----:B------:R-:W-:Y:S04]  /*192b0*/  STL [R1+0x2274], R31 ;  /* 0x0022741f01007387 */ /* 0x000fe80000100800 */
[----:B------:R3:W-:Y:S04]  /*192c0*/  STL [R1+0x1ac], R0 ;  /* 0x0001ac0001007387 */ /* 0x0007e80000100800 */
        /* <DEDUP_REMOVED lines=67> */
[----:B0-----:R-:W4:Y:S04]  /*19700*/  LDL.LU R52, [R1+0x174] ;  /* 0x0001740001347983 */ /* 0x001f280000300800 */
[----:B-1----:R-:W4:Y:S01]  /*19710*/  LDL.LU R53, [R1+0x160] ;  /* 0x0001600001357983 */ /* 0x002f220000300800 */
[----:B--2---:R-:W-:-:S02]  /*19720*/  LOP3.LUT R22, R37, 0x60, RZ, 0xfc, !PT ;  /* 0x0000006025167812 */ /* 0x004fc400078efcff */
[----:B---3--:R-:W-:Y:S01]  /*19730*/  LOP3.LUT R0, R38, 0x40, RZ, 0xfc, !PT ;  /* 0x0000004026007812 */ /* 0x008fe200078efcff */
[----:B------:R-:W2:Y:S04]  /*19740*/  LDL.LU R54, [R1+0x15c] ;  /* 0x00015c0001367983 */ /* 0x000ea80000300800 */
[----:B------:R-:W3:Y:S04]  /*19750*/  LDL.LU R57, [R1+0x148] ;  /* 0x0001480001397983 */ /* 0x000ee80000300800 */
[----:B------:R-:W3:Y:S04]  /*19760*/  LDL.LU R58, [R1+0x144] ;  /* 0x00014400013a7983 */ /* 0x000ee80000300800 */
[----:B------:R-:W3:Y:S01]  /*19770*/  LDL.LU R59, [R1+0x130] ;  /* 0x00013000013b7983 */ /* 0x000ee20000300800 */
[----:B------:R-:W-:-:S02]  /*19780*/  ISETP.GE.AND P3, PT, R22, R4, PT ;  /* 0x000000041600720c */ /* 0x000fc40003f66270 */
[----:B------:R-:W-:Y:S01]  /*19790*/  ISETP.GE.AND P2, PT, R0, R4, PT ;  /* 0x000000040000720c */ /* 0x000fe20003f46270 */
[----:B------:R-:W3:Y:S04]  /*197a0*/  LDL.LU R60, [R1+0x12c] ;  /* 0x00012c00013c7983 */ /* 0x000ee80000300800 */
[----:B------:R-:W3:Y:S04]  /*197b0*/  LDL.LU R4, [R1+0x118] ;  /* 0x0001180001047983 */ /* 0x000ee80000300800 */
[----:B----4-:R-:W4:Y:S04]  /*197c0*/  LDL.LU R30, [R1+0x114] ;  /* 0x00011400011e7983 */ /* 0x010f280000300800 */
        /* <DEDUP_REMOVED lines=20> */
[----:B------:R0:W-:Y:S04]  /*19910*/  STS.U16 [R3+UR4+0xe40], R2 ;  /* 0x000e400203007988 */ /* 0x0001e80008000404 */
[----:B------:R-:W4:Y:S04]  /*19920*/  LDL.LU R61, [R1+0x10] ;  /* 0x00001000013d7983 */ /* 0x000f280000300800 */
[----:B0-----:R-:W4:Y:S04]  /*19930*/  LDL.LU R2, [R1+0xc] ;  /* 0x00000c0001027983 */ /* 0x001f280000300800 */
[----:B------:R0:W-:Y:S04]  /*19940*/  STS.U16 [R3+UR4+0xe00], R52 ;  /* 0x000e003403007988 */ /* 0x0001e80008000404 */
[----:B------:R1:W-:Y:S04]  /*19950*/  STS.U16 [R3+UR4+0x1000], R53 ;  /* 0x0010003503007988 */ /* 0x0003e80008000404 */
[----:B--2---:R2:W-:Y:S04]  /*19960*/  STS.U16 [R3+UR4+0x1040], R54 ;  /* 0x0010403603007988 */ /* 0x0045e80008000404 */
[----:B---3--:R3:W-:Y:S04]  /*19970*/  STS.U16 [R3+UR4+0x1240], R57 ;  /* 0x0012403903007988 */ /* 0x0087e80008000404 */
[----:B------:R3:W-:Y:S04]  /*19980*/  STS.U16 [R3+UR4+0x1200], R58 ;  /* 0x0012003a03007988 */ /* 0x0007e80008000404 */
[----:B------:R3:W-:Y:S04]  /*19990*/  STS.U16 [R3+UR4+0x1400], R59 ;  /* 0x0014003b03007988 */ /* 0x0007e80008000404 */
[----:B0-----:R-:W4:Y:S04]  /*199a0*/  LDL.LU R52, [R1+0x23bc] ;  /* 0x0023bc0001347983 */ /* 0x001f280000300800 */
[----:B-1----:R-:W4:Y:S04]  /*199b0*/  LDL.LU R53, [R1+0x23b8] ;  /* 0x0023b80001357983 */ /* 0x002f280000300800 */
[----:B--2---:R-:W2:Y:S04]  /*199c0*/  LDL.LU R54, [R1+0x23b4] ;  /* 0x0023b40001367983 */ /* 0x004ea80000300800 */
[----:B---3--:R-:W3:Y:S04]  /*199d0*/  LDL.LU R57, [R1+0x23b0] ;  /* 0x0023b00001397983 */ /* 0x008ee80000300800 */
[----:B------:R-:W3:Y:S04]  /*199e0*/  LDL.LU R58, [R1+0x23ac] ;  /* 0x0023ac00013a7983 */ /* 0x000ee80000300800 */
[----:B------:R-:W3:Y:S04]  /*199f0*/  LDL.LU R59, [R1+0x23a8] ;  /* 0x0023a800013b7983 */ /* 0x000ee80000300800 */
[----:B------:R0:W-:Y:S04]  /*19a00*/  STS.U16 [R3+UR4+0x1440], R60 ;  /* 0x0014403c03007988 */ /* 0x0001e80008000404 */
[----:B----4-:R1:W-:Y:S04]  /*19a10*/  STS.U16 [R3+UR4+0x2000], R23 ;  /* 0x0020001703007988 */ /* 0x0103e80008000404 */
[----:B------:R4:W-:Y:S04]  /*19a20*/  STS.U16 [R3+UR4+0x2040], R22 ;  /* 0x0020401603007988 */ /* 0x0009e80008000404 */
[----:B------:R4:W-:Y:S04]  /*19a30*/  STS.U16 [R3+UR4+0x2240], R13 ;  /* 0x0022400d03007988 */ /* 0x0009e80008000404 */
[----:B0-----:R-:W3:Y:S04]  /*19a40*/  LDL.LU R60, [R1+0x23a4] ;  /* 0x0023a400013c7983 */ /* 0x001ee80000300800 */
[----:B------:R0:W-:Y:S04]  /*19a50*/  STS.U16 [R3+UR4+0x2200], R32 ;  /* 0x0022002003007988 */ /* 0x0001e80008000404 */
[----:B------:R0:W-:Y:S04]  /*19a60*/  STS.U16 [R3+UR4+0x2400], R37 ;  /* 0x0024002503007988 */ /* 0x0001e80008000404 */
[----:B------:R0:W-:Y:S04]  /*19a70*/  STS.U16 [R3+UR4+0x2440], R38 ;  /* 0x0024402603007988 */ /* 0x0001e80008000404 */
[----:B-1----:R-:W3:Y:S04]  /*19a80*/  LDL.LU R23, [R1+0x494] ;  /* 0x0004940001177983 */ /* 0x002ee80000300800 */
[----:B----4-:R-:W4:Y:S04]  /*19a90*/  LDL.LU R22, [R1+0x490] ;  /* 0x0004900001167983 */ /* 0x010f280000300800 */
[----:B------:R-:W4:Y:S04]  /*19aa0*/  LDL.LU R13, [R1+0x474] ;  /* 0x00047400010d7983 */ /* 0x000f280000300800 */
[----:B0-----:R-:W4:Y:S04]  /*19ab0*/  LDL.LU R32, [R1+0x470] ;  /* 0x0004700001207983 */ /* 0x001f280000300800 */
[----:B------:R-:W4:Y:S04]  /*19ac0*/  LDL.LU R37, [R1+0x454] ;  /* 0x0004540001257983 */ /* 0x000f280000300800 */
[----:B------:R0:W-:Y:S04]  /*19ad0*/  STS.U16 [R3+UR4+0x2640], R43 ;  /* 0x0026402b03007988 */ /* 0x0001e80008000404 */
[----:B------:R-:W4:Y:S04]  /*19ae0*/  LDL.LU R38, [R1+0x450] ;  /* 0x0004500001267983 */ /* 0x000f280000300800 */
[----:B------:R1:W-:Y:S04]  /*19af0*/  STS.U16 [R3+UR4+0x2600], R44 ;  /* 0x0026002c03007988 */ /* 0x0003e80008000404 */
[----:B------:R1:W-:Y:S04]  /*19b00*/  STS.U16 [R3+UR4+0x2800], R49 ;  /* 0x0028003103007988 */ /* 0x0003e80008000404 */
[----:B------:R1:W-:Y:S04]  /*19b10*/  STS.U16 [R3+UR4+0x2840], R50 ;  /* 0x0028403203007988 */ /* 0x0003e80008000404 */
[----:B------:R1:W-:Y:S04]  /*19b20*/  STS.U16 [R3+UR4+0x2a40], R55 ;  /* 0x002a403703007988 */ /* 0x0003e80008000404 */
[----:B------:R1:W-:Y:S04]  /*19b30*/  STS.U16 [R3+UR4+0x2a00], R56 ;  /* 0x002a003803007988 */ /* 0x0003e80008000404 */
[----:B0-----:R-:W4:Y:S04]  /*19b40*/  LDL.LU R43, [R1+0x428] ;  /* 0x00042800012b7983 */ /* 0x001f280000300800 */
[----:B-1----:R-:W4:Y:S04]  /*19b50*/  LDL.LU R44, [R1+0x420] ;  /* 0x00042000012c7983 */ /* 0x002f280000300800 */
[----:B------:R-:W4:Y:S04]  /*19b60*/  LDL.LU R49, [R1+0x3e8] ;  /* 0x0003e80001317983 */ /* 0x000f280000300800 */
[----:B------:R-:W4:Y:S04]  /*19b70*/  LDL.LU R50, [R1+0x3e0] ;  /* 0x0003e00001327983 */ /* 0x000f280000300800 */
[----:B------:R-:W4:Y:S04]  /*19b80*/  LDL.LU R55, [R1+0x1a0] ;  /* 0x0001a00001377983 */ /* 0x000f280000300800 */
[----:B------:R0:W-:Y:S04]  /*19b90*/  STS.U16 [R3+UR4+0x2c00], R61 ;  /* 0x002c003d03007988 */ /* 0x0001e80008000404 */
[----:B------:R-:W4:Y:S04]  /*19ba0*/  LDL.LU R56, [R1+0x19c] ;  /* 0x00019c0001387983 */ /* 0x000f280000300800 */
[----:B------:R1:W-:Y:S04]  /*19bb0*/  STS.U16 [R3+UR4+0x2c40], R2 ;  /* 0x002c400203007988 */ /* 0x0003e80008000404 */
[----:B0-----:R-:W4:Y:S04]  /*19bc0*/  LDL.LU R61, [R1+0x188] ;  /* 0x00018800013d7983 */ /* 0x001f280000300800 */
[----:B-1----:R-:W4:Y:S04]  /*19bd0*/  LDL.LU R2, [R1+0x184] ;  /* 0x0001840001027983 */ /* 0x002f280000300800 */
[----:B------:R0:W-:Y:S04]  /*19be0*/  STS.U16 [R3+UR4+0x1840], R0 ;  /* 0x0018400003007988 */ /* 0x0001e80008000404 */
[----:B------:R-:W-:Y:S04]  /*19bf0*/  STS.U16 [R3+UR4+0x1640], R4 ;  /* 0x0016400403007988 */ /* 0x000fe80008000404 */
[----:B------:R-:W-:Y:S04]  /*19c00*/  STS.U16 [R3+UR4+0x1600], R30 ;  /* 0x0016001e03007988 */ /* 0x000fe80008000404 */
[----:B------:R-:W-:Y:S04]  /*19c10*/  STS.U16 [R3+UR4+0x1800], R31 ;  /* 0x0018001f03007988 */ /* 0x000fe80008000404 */
[----:B------:R-:W-:Y:S04]  /*19c20*/  STS.U16 [R3+UR4+0x1a40], R29 ;  /* 0x001a401d03007988 */ /* 0x000fe80008000404 */
[----:B------:R-:W-:Y:S04]  /*19c30*/  STS.U16 [R3+UR4+0x1a00], R28 ;  /* 0x001a001c03007988 */ /* 0x000fe80008000404 */
[----:B------:R-:W-:Y:S01]  /*19c40*/  STS.U16 [R3+UR4+0x1c00], R27 ;  /* 0x001c001b03007988 */ /* 0x000fe20008000404 */
[----:B0-----:R-:W-:-:S03]  /*19c50*/  LOP3.LUT R0, R3, 0x10, RZ, 0x3c, !PT ;  /* 0x0000001003007812 */ /* 0x001fc600078e3cff */
[----:B------:R-:W-:Y:S04]  /*19c60*/  STS.U16 [R3+UR4+0x1c40], R26 ;  /* 0x001c401a03007988 */ /* 0x000fe80008000404 */
        /* <DEDUP_REMOVED lines=17> */
[----:B--2---:R-:W-:Y:S04]  /*19d80*/  STS.U16 [R3+UR4+0x3000], R54 ;  /* 0x0030003603007988 */ /* 0x004fe80008000404 */
[----:B---3--:R-:W-:Y:S04]  /*19d90*/  STS.U16 [R3+UR4+0x2e00], R59 ;  /* 0x002e003b03007988 */ /* 0x008fe80008000404 */
[----:B------:R-:W-:Y:S04]  /*19da0*/  STS.U16 [R3+UR4+0x2e40], R60 ;  /* 0x002e403c03007988 */ /* 0x000fe80008000404 */
[----:B------:R-:W-:Y:S04]  /*19db0*/  STL [R1+0x2338], R60 ;  /* 0x0023383c01007387 */ /* 0x000fe80000100800 */
[----:B------:R-:W-:Y:S04]  /*19dc0*/  STS.U16 [R0+UR4+0x80], R23 ;  /* 0x0000801700007988 */ /* 0x000fe80008000404 */
[----:B----4-:R-:W-:Y:S04]  /*19dd0*/  STS.U16 [R0+UR4+0xc0], R22 ;  /* 0x0000c01600007988 */ /* 0x010fe80008000404 */
[----:B------:R-:W-:Y:S04]  /*19de0*/  STS.U16 [R0+UR4+0x2c0], R13 ;  /* 0x0002c00d00007988 */ /* 0x000fe80008000404 */
[----:B------:R-:W-:Y:S04]  /*19df0*/  STS.U16 [R0+UR4+0x280], R32 ;  /* 0x0002802000007988 */ /* 0x000fe80008000404 */
[----:B------:R-:W-:Y:S04]  /*19e00*/  STS.U16 [R0+UR4+0x480], R37 ;  /* 0x0004802500007988 */ /* 0x000fe80008000404 */
[----:B------:R-:W-:Y:S04]  /*19e10*/  STS.U16 [R0+UR4+0x4c0], R38 ;  /* 0x0004c02600007988 */ /* 0x000fe80008000404 */
[----:B------:R-:W-:Y:S04]  /*19e20*/  STL [R1+0x2340], R59 ;  /* 0x0023403b01007387 */ /* 0x000fe80000100800 */
[----:B------:R-:W-:Y:S04]  /*19e30*/  STL [R1+0x21e4], R54 ;  /* 0x0021e43601007387 */ /* 0x000fe80000100800 */
[----:B------:R-:W-:Y:S04]  /*19e40*/  STL [R1+0x21ec], R54 ;  /* 0x0021ec3601007387 */ /* 0x000fe80000100800 */
[----:B------:R-:W-:Y:S04]  /*19e50*/  STL [R1+0x21f4], R54 ;  /* 0x0021f43601007387 */ /* 0x000fe80000100800 */
[----:B------:R-:W-:Y:S04]  /*19e60*/  STL [R1+0x2344], R54 ;  /* 0x0023443601007387 */ /* 0x000fe80000100800 */
[----:B------:R-:W-:Y:S04]  /*19e70*/  STS.U16 [R0+UR4+0x6c0], R43 ;  /* 0x0006c02b00007988 */ /* 0x000fe80008000404 */
[----:B------:R-:W-:Y:S04]  /*19e80*/  STS.U16 [R0+UR4+0x680], R44 ;  /* 0x0006802c00007988 */ /* 0x000fe80008000404 */
[----:B------:R-:W-:Y:S04]  /*19e90*/  STS.U16 [R0+UR4+0x880], R49 ;  /* 0x0008803100007988 */ /* 0x000fe80008000404 */
[----:B------:R-:W-:Y:S04]  /*19ea0*/  STS.U16 [R0+UR4+0x8c0], R50 ;  /* 0x0008c03200007988 */ /* 0x000fe80008000404 */
[----:B------:R-:W-:Y:S04]  /*19eb0*/  STS.U16 [R0+UR4+0xac0], R55 ;  /* 0x000ac03700007988 */ /* 0x000fe80008000404 */
[----:B------:R-:W-:Y:S04]  /*19ec0*/  STL [R1+0x2348], R53 ;  /* 0x0023483501007387 */ /* 0x000fe80000100800 */
[----:B------:R-:W-:Y:S04]  /*19ed0*/  STS.U16 [R0+UR4+0xa80], R56 ;  /* 0x000a803800007988 */ /* 0x000fe80008000404 */
[----:B------:R-:W-:Y:S04]  /*19ee0*/  STL [R1+0x234c], R48 ;  /* 0x00234c3001007387 */ /* 0x000fe80000100800 */
[----:B------:R-:W-:Y:S04]  /*19ef0*/  STL [R1+0x2350], R47 ;  /* 0x0023502f01007387 */ /* 0x000fe80000100800 */
[----:B------:R-:W-:Y:S04]  /*19f00*/  STS.U16 [R0+UR4+0xc80], R61 ;  /* 0x000c803d00007988 */ /* 0x000fe80008000404 */
[----:B------:R0:W-:Y:S04]  /*19f10*/  STS.U16 [R0+UR4+0xcc0], R2 ;  /* 0x000cc00200007988 */ /* 0x0001e80008000404 */
[----:B0-----:R-:W2:Y:S04]  /*19f20*/  LDL.LU R2, [R1+0x170] ;  /* 0x0001700001027983 */ /* 0x001ea80000300800 */
[----:B------:R-:W3:Y:S04]  /*19f30*/  LDL.LU R3, [R1+0x16c] ;  /* 0x00016c0001037983 */ /* 0x000ee80000300800 */
        /* <DEDUP_REMOVED lines=29> */
[----:B--2---:R0:W-:Y:S04]  /*1a110*/  STS.U16 [R0+UR4+0xec0], R2 ;  /* 0x000ec00200007988 */ /* 0x0041e80008000404 */
[----:B---3--:R-:W-:Y:S04]  /*1a120*/  STS.U16 [R0+UR4+0xe80], R3 ;  /* 0x000e800300007988 */ /* 0x008fe80008000404 */
[----:B----4-:R-:W-:Y:S04]  /*1a130*/  STS.U16 [R0+UR4+0x1080], R5 ;  /* 0x0010800500007988 */ /* 0x010fe80008000404 */
[----:B------:R-:W-:Y:S04]  /*1a140*/  STS.U16 [R0+UR4+0x10c0], R47 ;  /* 0x0010c02f00007988 */ /* 0x000fe80008000404 */
[----:B------:R-:W-:Y:S04]  /*1a150*/  STS.U16 [R0+UR4+0x12c0], R48 ;  /* 0x0012c03000007988 */ /* 0x000fe80008000404 */
[----:B0-----:R-:W2:Y:S04]  /*1a160*/  LDL.LU R2, [R1+0x23a0] ;  /* 0x0023a00001027983 */ /* 0x001ea80000300800 */
        /* <DEDUP_REMOVED lines=12> */
[----:B------:R0:W-:Y:S04]  /*1a230*/  STS.U16 [R0+UR4+0x1e80], R24 ;  /* 0x001e801800007988 */ /* 0x0001e80008000404 */
[----:B------:R1:W-:Y:S04]  /*1a240*/  STS.U16 [R0+UR4+0x2080], R23 ;  /* 0x0020801700007988 */ /* 0x0003e80008000404 */
[----:B------:R3:W-:Y:S04]  /*1a250*/  STS.U16 [R0+UR4+0x20c0], R22 ;  /* 0x0020c01600007988 */ /* 0x0007e80008000404 */
[----:B------:R4:W-:Y:S04]  /*1a260*/  STS.U16 [R0+UR4+0x22c0], R13 ;  /* 0x0022c00d00007988 */ /* 0x0009e80008000404 */
[----:B------:R4:W-:Y:S04]  /*1a270*/  STS.U16 [R0+UR4+0x2280], R32 ;  /* 0x0022802000007988 */ /* 0x0009e80008000404 */
[----:B------:R4:W-:Y:S04]  /*1a280*/  STS.U16 [R0+UR4+0x2480], R37 ;  /* 0x0024802500007988 */ /* 0x0009e80008000404 */
[----:B0-----:R-:W2:Y:S04]  /*1a290*/  LDL.LU R24, [R1+0x48c] ;  /* 0x00048c0001187983 */ /* 0x001ea80000300800 */
[----:B-1----:R-:W2:Y:S04]  /*1a2a0*/  LDL.LU R23, [R1+0x488] ;  /* 0x0004880001177983 */ /* 0x002ea80000300800 */
[----:B---3--:R-:W3:Y:S04]  /*1a2b0*/  LDL.LU R22, [R1+0x46c] ;  /* 0x00046c0001167983 */ /* 0x008ee80000300800 */
[----:B----4-:R-:W4:Y:S04]  /*1a2c0*/  LDL.LU R13, [R1+0x468] ;  /* 0x00046800010d7983 */ /* 0x010f280000300800 */
        /* <DEDUP_REMOVED lines=17> */
[----:B-1----:R-:W4:Y:S01]  /*1a3e0*/  LDL.LU R61, [R1+0x17c] ;  /* 0x00017c00013d7983 */ /* 0x002f220000300800 */
[----:B------:R-:W0:Y:S03]  /*1a3f0*/  S2R R3, SR_TID.X ;  /* 0x0000000000037919 */ /* 0x000e260000002100 */
[----:B------:R-:W4:Y:S04]  /*1a400*/  LDL.LU R29, [R1+0x168] ;  /* 0x00016800011d7983 */ /* 0x000f280000300800 */
[----:B------:R-:W4:Y:S04]  /*1a410*/  LDL.LU R28, [R1+0x164] ;  /* 0x00016400011c7983 */ /* 0x000f280000300800 */
[----:B------:R-:W4:Y:S04]  /*1a420*/  LDL.LU R27, [R1+0x150] ;  /* 0x00015000011b7983 */ /* 0x000f280000300800 */
[----:B------:R-:W4:Y:S04]  /*1a430*/  LDL.LU R26, [R1+0x14c] ;  /* 0x00014c00011a7983 */ /* 0x000f280000300800 */
[----:B------:R-:W4:Y:S01]  /*1a440*/  LDL.LU R25, [R1+0x138] ;  /* 0x0001380001197983 */ /* 0x000f220000300800 */
[----:B0-----:R-:W-:-:S05]  /*1a450*/  LOP3.LUT R3, R3, 0x1f, RZ, 0xc0, !PT ;  /* 0x0000001f03037812 */ /* 0x001fca00078ec0ff */
[----:B------:R-:W-:Y:S01]  /*1a460*/  IMAD.SHL.U32 R3, R3, 0x2, RZ ;  /* 0x0000000203037824 */ /* 0x000fe200078e00ff */
[----:B--2---:R0:W-:Y:S04]  /*1a470*/  STS.U16 [R0+UR4+0x2cc0], R2 ;  /* 0x002cc00200007988 */ /* 0x0041e80008000404 */
        /* <DEDUP_REMOVED lines=19> */
[----:B------:R0:W-:Y:S04]  /*1a5b0*/  STS.U16 [R2+UR4+0x100], R24 ;  /* 0x0001001802007988 */ /* 0x0001e80008000404 */
[----:B------:R1:W-:Y:S04]  /*1a5c0*/  STS.U16 [R2+UR4+0x140], R23 ;  /* 0x0001401702007988 */ /* 0x0003e80008000404 */
[----:B---3--:R2:W-:Y:S04]  /*1a5d0*/  STS.U16 [R2+UR4+0x340], R22 ;  /* 0x0003401602007988 */ /* 0x0085e80008000404 */
[----:B----4-:R3:W-:Y:S04]  /*1a5e0*/  STS.U16 [R2+UR4+0x300], R13 ;  /* 0x0003000d02007988 */ /* 0x0107e80008000404 */
[----:B------:R4:W-:Y:S04]  /*1a5f0*/  STS.U16 [R2+UR4+0x500], R32 ;  /* 0x0005002002007988 */ /* 0x0009e80008000404 */
[----:B------:R4:W-:Y:S04]  /*1a600*/  STS.U16 [R2+UR4+0x540], R37 ;  /* 0x0005402502007988 */ /* 0x0009e80008000404 */
[----:B0-----:R-:W4:Y:S04]  /*1a610*/  LDL.LU R24, [R1+0x134] ;  /* 0x0001340001187983 */ /* 0x001f280000300800 */
[----:B-1----:R-:W4:Y:S04]  /*1a620*/  LDL.LU R23, [R1+0x120] ;  /* 0x0001200001177983 */ /* 0x002f280000300800 */
[----:B--2---:R-:W2:Y:S04]  /*1a630*/  LDL.LU R22, [R1+0x11c] ;  /* 0x00011c0001167983 */ /* 0x004ea80000300800 */
[----:B---3--:R-:W3:Y:S04]  /*1a640*/  LDL.LU R13, [R1+0x108] ;  /* 0x00010800010d7983 */ /* 0x008ee80000300800 */
[----:B----4-:R-:W4:Y:S04]  /*1a650*/  LDL.LU R32, [R1+0x104] ;  /* 0x0001040001207983 */ /* 0x010f280000300800 */
        /* <DEDUP_REMOVED lines=28> */
[----:B------:R-:W4:Y:S04]  /*1a820*/  LDL.LU R0, [R1] ;  /* 0x0000000001007983 */ /* 0x000f280000300800 */
        /* <DEDUP_REMOVED lines=11> */
[----:B------:R1:W-:Y:S04]  /*1a8e0*/  STS.U16 [R2+UR4+0x1500], R23 ;  /* 0x0015001702007988 */ /* 0x0003e80008000404 */
[----:B--2---:R2:W-:Y:S04]  /*1a8f0*/  STS.U16 [R2+UR4+0x1540], R22 ;  /* 0x0015401602007988 */ /* 0x0045e80008000404 */
[----:B---3--:R3:W-:Y:S04]  /*1a900*/  STS.U16 [R2+UR4+0x1740], R13 ;  /* 0x0017400d02007988 */ /* 0x0087e80008000404 */
[----:B----4-:R4:W-:Y:S04]  /*1a910*/  STS.U16 [R2+UR4+0x1700], R32 ;  /* 0x0017002002007988 */ /* 0x0109e80008000404 */
[----:B------:R4:W-:Y:S04]  /*1a920*/  STS.U16 [R2+UR4+0x1900], R37 ;  /* 0x0019002502007988 */ /* 0x0009e80008000404 */
[----:B0-----:R-:W4:Y:S04]  /*1a930*/  LDL.LU R24, [R1+0x2388] ;  /* 0x0023880001187983 */ /* 0x001f280000300800 */
[----:B-1----:R-:W4:Y:S04]  /*1a940*/  LDL.LU R23, [R1+0x2384] ;  /* 0x0023840001177983 */ /* 0x002f280000300800 */
[----:B--2---:R-:W2:Y:S04]  /*1a950*/  LDL.LU R22, [R1+0x2380] ;  /* 0x0023800001167983 */ /* 0x004ea80000300800 */
[----:B---3--:R-:W3:Y:S04]  /*1a960*/  LDL.LU R13, [R1+0x237c] ;  /* 0x00237c00010d7983 */ /* 0x008ee80000300800 */
[----:B----4-:R-:W4:Y:S04]  /*1a970*/  LDL.LU R32, [R1+0x2378] ;  /* 0x0023780001207983 */ /* 0x010f280000300800 */
[----:B------:R-:W2:Y:S04]  /*1a980*/  LDL.LU R37, [R1+0x2374] ;  /* 0x0023740001257983 */ /* 0x000ea80000300800 */
[----:B------:R0:W-:Y:S04]  /*1a990*/  STS.U16 [R2+UR4+0x1940], R38 ;  /* 0x0019402602007988 */ /* 0x0001e80008000404 */
[----:B------:R1:W-:Y:S04]  /*1a9a0*/  STS.U16 [R2+UR4+0x1b40], R43 ;  /* 0x001b402b02007988 */ /* 0x0003e80008000404 */
[----:B------:R1:W-:Y:S04]  /*1a9b0*/  STS.U16 [R2+UR4+0x1b00], R44 ;  /* 0x001b002c02007988 */ /* 0x0003e80008000404 */
[----:B------:R1:W-:Y:S04]  /*1a9c0*/  STS.U16 [R2+UR4+0x1d00], R49 ;  /* 0x001d003102007988 */ /* 0x0003e80008000404 */
[----:B------:R1:W-:Y:S04]  /*1a9d0*/  STS.U16 [R2+UR4+0x1d40], R50 ;  /* 0x001d403202007988 */ /* 0x0003e80008000404 */
[----:B------:R1:W-:Y:S04]  /*1a9e0*/  STS.U16 [R2+UR4+0x1f40], R55 ;  /* 0x001f403702007988 */ /* 0x0003e80008000404 */
[----:B0-----:R-:W3:Y:S04]  /*1a9f0*/  LDL.LU R38, [R1+0x2370] ;  /* 0x0023700001267983 */ /* 0x001ee80000300800 */
[----:B-1----:R-:W4:Y:S04]  /*1aa00*/  LDL.LU R43, [R1+0x236c] ;  /* 0x00236c00012b7983 */ /* 0x002f280000300800 */
[----:B------:R-:W2:Y:S04]  /*1aa10*/  LDL.LU R44, [R1+0x2368] ;  /* 0x00236800012c7983 */ /* 0x000ea80000300800 */
[----:B------:R-:W3:Y:S04]  /*1aa20*/  LDL.LU R49, [R1+0x2364] ;  /* 0x0023640001317983 */ /* 0x000ee80000300800 */
[----:B------:R-:W4:Y:S04]  /*1aa30*/  LDL.LU R50, [R1+0x2360] ;  /* 0x0023600001327983 */ /* 0x000f280000300800 */
[----:B------:R-:W2:Y:S04]  /*1aa40*/  LDL.LU R55, [R1+0x235c] ;  /* 0x00235c0001377983 */ /* 0x000ea80000300800 */
[----:B------:R0:W-:Y:S04]  /*1aa50*/  STS.U16 [R2+UR4+0x1f00], R56 ;  /* 0x001f003802007988 */ /* 0x0001e80008000404 */
[----:B------:R1:W-:Y:S04]  /*1aa60*/  STS.U16 [R2+UR4+0x2100], R61 ;  /* 0x0021003d02007988 */ /* 0x0003e80008000404 */
[----:B0-----:R-:W3:Y:S04]  /*1aa70*/  LDL.LU R56, [R1+0x2358] ;  /* 0x0023580001387983 */ /* 0x001ee80000300800 */
[----:B-1----:R-:W4:Y:S04]  /*1aa80*/  LDL.LU R61, [R1+0x2354] ;  /* 0x00235400013d7983 */ /* 0x002f280000300800 */
[----:B------:R-:W-:Y:S04]  /*1aa90*/  STS.U16 [R2+UR4+0x2140], R3 ;  /* 0x0021400302007988 */ /* 0x000fe80008000404 */
[----:B------:R-:W-:Y:S04]  /*1aaa0*/  STS.U16 [R2+UR4+0x2340], R5 ;  /* 0x0023400502007988 */ /* 0x000fe80008000404 */
[----:B------:R0:W-:Y:S04]  /*1aab0*/  STS.U16 [R2+UR4+0x2300], R47 ;  /* 0x0023002f02007988 */ /* 0x0001e80008000404 */
[----:B------:R1:W-:Y:S04]  /*1aac0*/  STS.U16 [R2+UR4+0x2500], R48 ;  /* 0x0025003002007988 */ /* 0x0003e80008000404 */
[----:B------:R1:W-:Y:S04]  /*1aad0*/  STS.U16 [R2+UR4+0x2540], R53 ;  /* 0x0025403502007988 */ /* 0x0003e80008000404 */
[----:B------:R1:W-:Y:S04]  /*1aae0*/  STS.U16 [R2+UR4+0x2740], R54 ;  /* 0x0027403602007988 */ /* 0x0003e80008000404 */
[----:B------:R1:W-:Y:S04]  /*1aaf0*/  STS.U16 [R2+UR4+0x2700], R59 ;  /* 0x0027003b02007988 */ /* 0x0003e80008000404 */
[----:B------:R-:W-:Y:S04]  /*1ab00*/  STS.U16 [R2+UR4+0x2900], R60 ;  /* 0x0029003c02007988 */ /* 0x000fe80008000404 */
[----:B------:R-:W-:Y:S04]  /*1ab10*/  STS.U16 [R2+UR4+0x2940], R4 ;  /* 0x0029400402007988 */ /* 0x000fe80008000404 */
[----:B0-----:R-:W2:Y:S04]  /*1ab20*/  LDL.LU R47, [R1+0x484] ;  /* 0x00048400012f7983 */ /* 0x001ea80000300800 */
[----:B-1----:R-:W2:Y:S04]  /*1ab30*/  LDL.LU R48, [R1+0x480] ;  /* 0x0004800001307983 */ /* 0x002ea80000300800 */
[----:B------:R-:W2:Y:S04]  /*1ab40*/  LDL.LU R53, [R1+0x464] ;  /* 0x0004640001357983 */ /* 0x000ea80000300800 */
[----:B------:R-:W2:Y:S04]  /*1ab50*/  LDL.LU R54, [R1+0x460] ;  /* 0x0004600001367983 */ /* 0x000ea80000300800 */
[----:B------:R0:W-:Y:S04]  /*1ab60*/  STS.U16 [R2+UR4+0x2b40], R30 ;  /* 0x002b401e02007988 */ /* 0x0001e80008000404 */
[----:B------:R-:W2:Y:S04]  /*1ab70*/  LDL.LU R59, [R1+0x444] ;  /* 0x00044400013b7983 */ /* 0x000ea80000300800 */
[----:B0-----:R-:W2:Y:S01]  /*1ab80*/  LDL.LU R30, [R1+0x440] ;  /* 0x00044000011e7983 */ /* 0x001ea20000300800 */
[----:B------:R-:W0:Y:S03]  /*1ab90*/  S2R R3, SR_TID.X ;  /* 0x0000000000037919 */ /* 0x000e260000002100 */
[----:B------:R1:W-:Y:S04]  /*1aba0*/  STS.U16 [R2+UR4+0x2b00], R31 ;  /* 0x002b001f02007988 */ /* 0x0003e80008000404 */
[----:B------:R0:W-:Y:S04]  /*1abb0*/  STS.U16 [R2+UR4+0x2d00], R0 ;  /* 0x002d000002007988 */ /* 0x0001e80008000404 */
[----:B------:R-:W2:Y:S04]  /*1abc0*/  LDL.LU R60, [R1+0x408] ;  /* 0x00040800013c7983 */ /* 0x000ea80000300800 */
[----:B-1----:R-:W2:Y:S04]  /*1abd0*/  LDL.LU R31, [R1+0x400] ;  /* 0x00040000011f7983 */ /* 0x002ea80000300800 */
[----:B------:R-:W2:Y:S04]  /*1abe0*/  LDL R5, [R1+0xc1c] ;  /* 0x000c1c0001057983 */ /* 0x000ea80000100800 */
[----:B------:R-:W2:Y:S04]  /*1abf0*/  LDL R4, [R1+0xc20] ;  /* 0x000c200001047983 */ /* 0x000ea80000100800 */
[----:B------:R-:W-:Y:S01]  /*1ac00*/  STL [R1+0x2164], R2 ;  /* 0x0021640201007387 */ /* 0x000fe20000100800 */
[----:B0-----:R-:W-:-:S05]  /*1ac10*/  LOP3.LUT R3, R3, 0x1f, RZ, 0xc0, !PT ;  /* 0x0000001f03037812 */ /* 0x001fca00078ec0ff */
[----:B------:R-:W-:-:S05]  /*1ac20*/  IMAD.SHL.U32 R3, R3, 0x2, RZ ;  /* 0x0000000203037824 */ /* 0x000fca00078e00ff */
[----:B------:R-:W-:Y:S01]  /*1ac30*/  LOP3.LUT R0, R3, 0x30, RZ, 0x3c, !PT ;  /* 0x0000003003007812 */ /* 0x000fe200078e3cff */
[----:B----4-:R-:W-:Y:S04]  /*1ac40*/  STS.U16 [R2+UR4+0x2d40], R61 ;  /* 0x002d403d02007988 */ /* 0x010fe80008000404 */
[----:B---3--:R-:W-:Y:S04]  /*1ac50*/  STS.U16 [R2+UR4+0x2f40], R56 ;  /* 0x002f403802007988 */ /* 0x008fe80008000404 */
[----:B--2---:R-:W-:Y:S04]  /*1ac60*/  STS.U16 [R2+UR4+0x2f00], R55 ;  /* 0x002f003702007988 */ /* 0x004fe80008000404 */
        /* <DEDUP_REMOVED lines=27> */
[----:B0-----:R-:W2:Y:S02]  /*1ae20*/  LDL.LU R30, [R1+0x233c] ;  /* 0x00233c00011e7983 */ /* 0x001ea40000300800 */
[----:B--2---:R-:W-:-:S06]  /*1ae30*/  PRMT R30, RZ, 0x7610, R30 ;  /* 0x00007610ff1e7816 */ /* 0x004fcc000000001e */
[----:B------:R-:W2:Y:S04]  /*1ae40*/  @!P0 LDG.E.U16 R30, desc[UR6][R4.64] ;  /* 0x00000006041e8981 */ /* 0x000ea8000c1e1500 */
[----:B------:R0:W-:Y:S04]  /*1ae50*/  STS.U16 [R0+UR4+0x7c0], R60 ;  /* 0x0007c03c00007988 */ /* 0x0001e80008000404 */
[----:B------:R1:W-:Y:S04]  /*1ae60*/  STS.U16 [R0+UR4+0x780], R31 ;  /* 0x0007801f00007988 */ /* 0x0003e80008000404 */
[----:B0-----:R-:W3:Y:S04]  /*1ae70*/  LDL.LU R60, [R1+0x2338] ;  /* 0x00233800013c7983 */ /* 0x001ee80000300800 */
[----:B-1----:R-:W4:Y:S04]  /*1ae80*/  LDL.LU R31, [R1+0x2334] ;  /* 0x00233400011f7983 */ /* 0x002f280000300800 */
[----:B--2---:R0:W-:Y:S04]  /*1ae90*/  STL [R1+0x15c], R30 ;  /* 0x00015c1e01007387 */ /* 0x0041e80000100800 */
[----:B0-----:R-:W2:Y:S04]  /*1aea0*/  LDL.LU R30, [R1+0x2330] ;  /* 0x00233000011e7983 */ /* 0x001ea80000300800 */
[----:B------:R-:W3:Y:S04]  /*1aeb0*/  LDL R4, [R1+0xc14] ;  /* 0x000c140001047983 */ /* 0x000ee80000100800 */
[----:B------:R-:W3:Y:S01]  /*1aec0*/  LDL R5, [R1+0xc18] ;  /* 0x000c180001057983 */ /* 0x000ee20000100800 */
[----:B----4-:R-:W-:-:S02]  /*1aed0*/  PRMT R31, RZ, 0x7610, R31 ;  /* 0x00007610ff1f7816 */ /* 0x010fc4000000001f */
[----:B---3--:R-:W-:-:S04]  /*1aee0*/  @!P1 LOP3.LUT R5, R5, R4, RZ, 0x3c, !PT ;  /* 0x0000000405059212 */ /* 0x008fc800078e3cff */
[----:B------:R-:W-:-:S04]  /*1aef0*/  @!P1 LOP3.LUT R4, R5, R4, RZ, 0x3c, !PT ;  /* 0x0000000405049212 */ /* 0x000fc800078e3cff */
[----:B------:R-:W-:-:S05]  /*1af00*/  @!P1 LOP3.LUT R5, R5, R4, RZ, 0x3c, !PT ;  /* 0x0000000405059212 */ /* 0x000fca00078e3cff */
[----:B------:R-:W3:Y:S04]  /*1af10*/  @!P1 LDG.E.U16 R31, desc[UR6][R4.64] ;  /* 0x00000006041f9981 */ /* 0x000ee8000c1e1500 */
[----:B---3--:R0:W-:Y:S04]  /*1af20*/  STL [R1+0x158], R31 ;  /* 0x0001581f01007387 */ /* 0x0081e80000100800 */
[----:B0-----:R-:W3:Y:S04]  /*1af30*/  LDL.LU R31, [R1+0x232c] ;  /* 0x00232c00011f7983 */ /* 0x001ee80000300800 */
[----:B------:R-:W4:Y:S04]  /*1af40*/  LDL R4, [R1+0xc0c] ;  /* 0x000c0c0001047983 */ /* 0x000f280000100800 */
[----:B------:R-:W4:Y:S01]  /*1af50*/  LDL R5, [R1+0xc10] ;  /* 0x000c100001057983 */ /* 0x000f220000100800 */
[----:B--2---:R-:W-:-:S02]  /*1af60*/  PRMT R30, RZ, 0x7610, R30 ;  /* 0x00007610ff1e7816 */ /* 0x004fc4000000001e */
[----:B----4-:R-:W-:-:S04]  /*1af70*/  @!P2 LOP3.LUT R5, R5, R4, RZ, 0x3c, !PT ;  /* 0x000000040505a212 */ /* 0x010fc800078e3cff */
[----:B------:R-:W-:-:S04]  /*1af80*/  @!P2 LOP3.LUT R4, R5, R4, RZ, 0x3c, !PT ;  /* 0x000000040504a212 */ /* 0x000fc800078e3cff */
[----:B------:R-:W-:-:S05]  /*1af90*/  @!P2 LOP3.LUT R5, R5, R4, RZ, 0x3c, !PT ;  /* 0x000000040505a212 */ /* 0x000fca00078e3cff */
[----:B------:R-:W2:Y:S04]  /*1afa0*/  @!P2 LDG.E.U16 R30, desc[UR6][R4.64] ;  /* 0x00000006041ea981 */ /* 0x000ea8000c1e1500 */
[----:B--2---:R0:W-:Y:S04]  /*1afb0*/  STL [R1+0x154], R30 ;  /* 0x0001541e01007387 */ /* 0x0041e80000100800 */
[----:B0-----:R-:W2:Y:S04]  /*1afc0*/  LDL.LU R30, [R1+0x2328] ;  /* 0x00232800011e7983 */ /* 0x001ea80000300800 */
[----:B------:R-:W4:Y:S04]  /*1afd0*/  LDL R4, [R1+0xc04] ;  /* 0x000c040001047983 */ /* 0x000f280000100800 */
[----:B------:R-:W4:Y:S01]  /*1afe0*/  LDL R5, [R1+0xc08] ;  /* 0x000c080001057983 */ /* 0x000f220000100800 */
[----:B---3--:R-:W-:-:S02]  /*1aff0*/  PRMT R31, RZ, 0x7610, R31 ;  /* 0x00007610ff1f7816 */ /* 0x008fc4000000001f */
[----:B----4-:R-:W-:-:S04]  /*1b000*/  @!P3 LOP3.LUT R5, R5, R4, RZ, 0x3c, !PT ;  /* 0x000000040505b212 */ /* 0x010fc800078e3cff */
        /* <DEDUP_REMOVED lines=367> */
[----:B------:R-:W-:-:S02]  /*1c700*/  PRMT R61, RZ, 0x7610, R61 ;  /* 0x00007610ff3d7816 */ /* 0x000fc4000000003d */
[----:B----4-:R-:W-:-:S04]  /*1c710*/  @!P0 LOP3.LUT R5, R5, R4, RZ, 0x3c, !PT ;  /* 0x0000000405058212 */ /* 0x010fc800078e3cff */
[----:B------:R-:W-:-:S04]  /*1c720*/  @!P0 LOP3.LUT R4, R5, R4, RZ, 0x3c, !PT ;  /* 0x0000000405048212 */ /* 0x000fc800078e3cff */
[----:B------:R-:W-:-:S05]  /*1c730*/  @!P0 LOP3.LUT R5, R5, R4, RZ, 0x3c, !PT ;  /* 0x0000000405058212 */ /* 0x000fca00078e3cff */
[----:B------:R0:W4:Y:S04]  /*1c740*/  @!P0 LDG.E.U16 R61, desc[UR6][R4.64] ;  /* 0x00000006043d8981 */ /* 0x000128000c1e1500 */
[----:B------:R-:W0:Y:S04]  /*1c750*/  LDL R4, [R1+0x694] ;  /* 0x0006940001047983 */ /* 0x000e280000100800 */
[----:B------:R-:W0:Y:S01]  /*1c760*/  LDL R5, [R1+0x698] ;  /* 0x0006980001057983 */ /* 0x000e220000100800 */
[----:B------:R-:W-:Y:S02]  /*1c770*/  PRMT R60, RZ, 0x7610, R60 ;  /* 0x00007610ff3c7816 */ /* 0x000fe4000000003c */
[----:B0-----:R-:W-:-:S04]  /*1c780*/  @!P1 LOP3.LUT R5, R5, R4, RZ, 0x3c, !PT ;  /* 0x0000000405059212 */ /* 0x001fc800078e3cff */
        /* <DEDUP_REMOVED lines=131> */
[----:B--2---:R-:W-:Y:S02]  /*1cfc0*/  PRMT R30, RZ, 0x7610, R30 ;  /* 0x00007610ff1e7816 */ /* 0x004fe4000000001e */
[----:B0-----:R-:W-:-:S04]  /*1cfd0*/  @!P0 LOP3.LUT R5, R5, R4, RZ, 0x3c, !PT ;  /* 0x0000000405058212 */ /* 0x001fc800078e3cff */
        /* <DEDUP_REMOVED lines=317> */
[----:B------:R0:W3:Y:S04]  /*1e3b0*/  @!P3 LDG.E.U16 R31, desc[UR6][R4.64] ;  /* 0x00000006041fb981 */ /* 0x0000e8000c1e1500 */
[----:B------:R-:W0:Y:S04]  /*1e3c0*/  LDL R4, [R1+0x77c] ;  /* 0x00077c0001047983 */ /* 0x000e280000100800 */
[----:B------:R-:W0:Y:S01]  /*1e3d0*/  LDL R5, [R1+0x780] ;  /* 0x0007800001057983 */ /* 0x000e220000100800 */
[----:B------:R-:W-:Y:S02]  /*1e3e0*/  PRMT R54, RZ, 0x7610, R54 ;  /* 0x00007610ff367816 */ /* 0x000fe40000000036 */
[----:B0-----:R-:W-:-:S04]  /*1e3f0*/  @!P0 LOP3.LUT R5, R5, R4, RZ, 0x3c, !PT ;  /* 0x0000000405058212 */ /* 0x001fc800078e3cff */
[----:B------:R-:W-:-:S04]  /*1e400*/  @!P0 LOP3.LUT R4, R5, R4, RZ, 0x3c, !PT ;  /* 0x0000000405048212 */ /* 0x000fc800078e3cff */
[----:B------:R-:W-:-:S05]  /*1e410*/  @!P0 LOP3.LUT R5, R5, R4, RZ, 0x3c, !PT ;  /* 0x0000000405058212 */ /* 0x000fca00078e3cff */
[----:B------:R-:W4:Y:S04]  /*1e420*/  @!P0 LDG.E.U16 R54, desc[UR6][R4.64] ;  /* 0x0000000604368981 */ /* 0x000f28000c1e1500 */
[----:B---3--:R0:W-:Y:S04]  /*1e430*/  STL [R1+0x28], R31 ;  /* 0x0000281f01007387 */ /* 0x0081e80000100800 */
[----:B0-----:R-:W3:Y:S04]  /*1e440*/  LDL R31, [R1+0x6f8] ;  /* 0x0006f800011f7983 */ /* 0x001ee80000100800 */
[----:B----4-:R0:W-:Y:S04]  /*1e450*/  STL [R1+0x24], R54 ;  /* 0x0000243601007387 */ /* 0x0101e80000100800 */
[----:B0-----:R-:W4:Y:S04]  /*1e460*/  LDL.LU R54, [R1+0x21f4] ;  /* 0x0021f40001367983 */ /* 0x001f280000300800 */
[----:B------:R-:W3:Y:S04]  /*1e470*/  LDL R4, [R1+0x774] ;  /* 0x0007740001047983 */ /* 0x000ee80000100800 */
[----:B------:R-:W3:Y:S01]  /*1e480*/  LDL R5, [R1+0x778] ;  /* 0x0007780001057983 */ /* 0x000ee20000100800 */
[----:B--2---:R-:W-:-:S02]  /*1e490*/  PRMT R30, RZ, 0x7610, R30 ;  /* 0x00007610ff1e7816 */ /* 0x004fc4000000001e */
[----:B---3--:R-:W-:-:S04]  /*1e4a0*/  @!P1 LOP3.LUT R5, R5, R4, RZ, 0x3c, !PT ;  /* 0x0000000405059212 */ /* 0x008fc800078e3cff */
[----:B------:R-:W-:-:S04]  /*1e4b0*/  @!P1 LOP3.LUT R4, R5, R4, RZ, 0x3c, !PT ;  /* 0x0000000405049212 */ /* 0x000fc800078e3cff */
[----:B------:R-:W-:-:S05]  /*1e4c0*/  @!P1 LOP3.LUT R5, R5, R4, RZ, 0x3c, !PT ;  /* 0x0000000405059212 */ /* 0x000fca00078e3cff */
[----:B------:R-:W2:Y:S04]  /*1e4d0*/  @!P1 LDG.E.U16 R30, desc[UR6][R4.64] ;  /* 0x00000006041e9981 */ /* 0x000ea8000c1e1500 */
        /* <DEDUP_REMOVED lines=26> */
[----:B------:R-:W3:Y:S01]  /*1e680*/  @!P0 LDG.E.U16 R54, desc[UR6][R4.64] ;  /* 0x0000000604368981 */ /* 0x000ee2000c1e1500 */
[----:B--2---:R-:W-:-:S03]  /*1e690*/  PRMT R30, RZ, 0x7610, R30 ;  /* 0x00007610ff1e7816 */ /* 0x004fc6000000001e */
[----:B---3--:R0:W-:Y:S04]  /*1e6a0*/  STL [R1+0xc], R54 ;  /* 0x00000c3601007387 */ /* 0x0081e80000100800 */
[----:B0-----:R-:W2:Y:S04]  /*1e6b0*/  LDL.LU R54, [R1+0x21e4] ;  /* 0x0021e40001367983 */ /* 0x001ea80000300800 */
[----:B------:R-:W3:Y:S01]  /*1e6c0*/  LDL R5, [R1+0x6f4] ;  /* 0x0006f40001057983 */ /* 0x000ee20000100800 */
[----:B------:R-:W-:Y:S01]  /*1e6d0*/  @!P1 IMAD.MOV.U32 R4, RZ, RZ, R31 ;  /* 0x000000ffff049224 */ /* 0x000fe200078e001f */
[----:B------:R-:W-:-:S02]  /*1e6e0*/  PRMT R3, RZ, 0x7610, R3 ;  /* 0x00007610ff037816 */ /* 0x000fc40000000003 */
[----:B------:R-:W4:Y:S04]  /*1e6f0*/  LDL R31, [R1+0x66c] ;  /* 0x00066c00011f7983 */ /* 0x000f280000100800 */
[----:B---3--:R0:W3:Y:S04]  /*1e700*/  @!P1 LDG.E.U16 R30, desc[UR6][R4.64] ;  /* 0x00000006041e9981 */ /* 0x0080e8000c1e1500 */
[----:B------:R-:W0:Y:S04]  /*1e710*/  LDL R4, [R1+0x6ec] ;  /* 0x0006ec0001047983 */ /* 0x000e280000100800 */
[----:B------:R-:W0:Y:S02]  /*1e720*/  LDL R5, [R1+0x6f0] ;  /* 0x0006f00001057983 */ /* 0x000e240000100800 */
[----:B0-----:R-:W-:-:S04]  /*1e730*/  @!P2 LOP3.LUT R5, R5, R4, RZ, 0x3c, !PT ;  /* 0x000000040505a212 */ /* 0x001fc800078e3cff */
[----:B------:R-:W-:-:S04]  /*1e740*/  @!P2 LOP3.LUT R4, R5, R4, RZ, 0x3c, !PT ;  /* 0x000000040504a212 */ /* 0x000fc800078e3cff */
[----:B------:R-:W-:-:S05]  /*1e750*/  @!P2 LOP3.LUT R5, R5, R4, RZ, 0x3c, !PT ;  /* 0x000000040505a212 */ /* 0x000fca00078e3cff */
[----:B------:R-:W2:Y:S04]  /*1e760*/  @!P2 LDG.E.U16 R3, desc[UR6][R4.64] ;  /* 0x000000060403a981 */ /* 0x000ea8000c1e1500 */
[----:B---3--:R0:W-:Y:S04]  /*1e770*/  STL [R1+0x8], R30 ;  /* 0x0000081e01007387 */ /* 0x0081e80000100800 */
[----:B0-----:R-:W3:Y:S04]  /*1e780*/  LDL R30, [R1+0x670] ;  /* 0x00067000011e7983 */ /* 0x001ee80000100800 */
[----:B--2---:R-:W-:Y:S04]  /*1e790*/  STL [R1+0x4], R3 ;  /* 0x0000040301007387 */ /* 0x004fe80000100800 */
[----:B------:R-:W2:Y:S04]  /*1e7a0*/  LDL R4, [R1+0x6e4] ;  /* 0x0006e40001047983 */ /* 0x000ea80000100800 */
[----:B------:R-:W2:Y:S01]  /*1e7b0*/  LDL R5, [R1+0x6e8] ;  /* 0x0006e80001057983 */ /* 0x000ea20000100800 */
[----:B------:R-:W-:-:S02]  /*1e7c0*/  PRMT R2, RZ, 0x7610, R2 ;  /* 0x00007610ff027816 */ /* 0x000fc40000000002 */
[----:B--2---:R-:W-:-:S04]  /*1e7d0*/  @!P3 LOP3.LUT R5, R5, R4, RZ, 0x3c, !PT ;  /* 0x000000040505b212 */ /* 0x004fc800078e3cff */
[----:B------:R-:W-:-:S04]  /*1e7e0*/  @!P3 LOP3.LUT R4, R5, R4, RZ, 0x3c, !PT ;  /* 0x000000040504b212 */ /* 0x000fc800078e3cff */
[----:B------:R-:W-:-:S05]  /*1e7f0*/  @!P3 LOP3.LUT R5, R5, R4, RZ, 0x3c, !PT ;  /* 0x000000040505b212 */ /* 0x000fca00078e3cff */
[----:B------:R0:W2:Y:S04]  /*1e800*/  @!P3 LDG.E.U16 R2, desc[UR6][R4.64] ;  /* 0x000000060402b981 */ /* 0x0000a8000c1e1500 */
[----:B------:R-:W0:Y:S04]  /*1e810*/  LDL R4, [R1+0x67c] ;  /* 0x00067c0001047983 */ /* 0x000e280000100800 */
[----:B------:R-:W0:Y:S01]  /*1e820*/  LDL R5, [R1+0x680] ;  /* 0x0006800001057983 */ /* 0x000e220000100800 */
[----:B------:R-:W-:Y:S02]  /*1e830*/  PRMT R56, RZ, 0x7610, R56 ;  /* 0x00007610ff387816 */ /* 0x000fe40000000038 */
[----:B0-----:R-:W-:-:S04]  /*1e840*/  @!P0 LOP3.LUT R5, R5, R4, RZ, 0x3c, !PT ;  /* 0x0000000405058212 */ /* 0x001fc800078e3cff */
[----:B------:R-:W-:-:S04]  /*1e850*/  @!P0 LOP3.LUT R4, R5, R4, RZ, 0x3c, !PT ;  /* 0x0000000405048212 */ /* 0x000fc800078e3cff */
[----:B------:R-:W-:Y:S01]  /*1e860*/  @!P0 LOP3.LUT R5, R5, R4, RZ, 0x3c, !PT ;  /* 0x0000000405058212 */ /* 0x000fe200078e3cff */
[----:B--2---:R-:W-:Y:S04]  /*1e870*/  STL [R1+0x2168], R2 ;  /* 0x0021680201007387 */ /* 0x004fe80000100800 */
[----:B------:R0:W2:Y:S04]  /*1e880*/  @!P0 LDG.E.U16 R56, desc[UR6][R4.64] ;  /* 0x0000000604388981 */ /* 0x0000a8000c1e1500 */
[----:B------:R-:W0:Y:S04]  /*1e890*/  LDL R4, [R1+0x674] ;  /* 0x0006740001047983 */ /* 0x000e280000100800 */
[----:B------:R-:W0:Y:S01]  /*1e8a0*/  LDL R5, [R1+0x678] ;  /* 0x0006780001057983 */ /* 0x000e220000100800 */
[----:B------:R-:W-:-:S02]  /*1e8b0*/  PRMT R54, RZ, 0x7610, R54 ;  /* 0x00007610ff367816 */ /* 0x000fc40000000036 */
[----:B0-----:R-:W-:-:S04]  /*1e8c0*/  @!P1 LOP3.LUT R5, R5, R4, RZ, 0x3c, !PT ;  /* 0x0000000405059212 */ /* 0x001fc800078e3cff */
[----:B------:R-:W-:-:S04]  /*1e8d0*/  @!P1 LOP3.LUT R4, R5, R4, RZ, 0x3c, !PT ;  /* 0x0000000405049212 */ /* 0x000fc800078e3cff */
[----:B------:R-:W-:-:S05]  /*1e8e0*/  @!P1 LOP3.LUT R5, R5, R4, RZ, 0x3c, !PT ;  /* 0x0000000405059212 */ /* 0x000fca00078e3cff */
[----:B------:R3:W4:Y:S01]  /*1e8f0*/  @!P1 LDG.E.U16 R54, desc[UR6][R4.64] ;  /* 0x0000000604369981 */ /* 0x000722000c1e1500 */
[----:B------:R-:W-:-:S03]  /*1e900*/  PRMT R52, RZ, 0x7610, R52 ;  /* 0x00007610ff347816 */ /* 0x000fc60000000034 */
[----:B--2---:R0:W-:Y:S01]  /*1e910*/  STL [R1+0x216c], R56 ;  /* 0x00216c3801007387 */ /* 0x0041e20000100800 */
[----:B---3--:R-:W-:Y:S02]  /*1e920*/  @!P2 IMAD.MOV.U32 R4, RZ, RZ, R30 ;  /* 0x000000ffff04a224 */ /* 0x008fe400078e001e */
[----:B----4-:R-:W-:Y:S01]  /*1e930*/  @!P2 IMAD.MOV.U32 R5, RZ, RZ, R31 ;  /* 0x000000ffff05a224 */ /* 0x010fe200078e001f */
[----:B0-----:R-:W2:Y:S04]  /*1e940*/  LDL R56, [R1+0x600] ;  /* 0x0006000001387983 */ /* 0x001ea80000100800 */
[----:B------:R-:W3:Y:S04]  /*1e950*/  @!P2 LDG.E.U16 R52, desc[UR6][R4.64] ;  /* 0x000000060434a981 */ /* 0x000ee8000c1e1500 */
[----:B------:R0:W-:Y:S04]  /*1e960*/  STL [R1+0x2170], R54 ;  /* 0x0021703601007387 */ /* 0x0001e80000100800 */
[----:B------:R-:W4:Y:S04]  /*1e970*/  LDL R4, [R1+0x664] ;  /* 0x0006640001047983 */ /* 0x000f280000100800 */
[----:B------:R-:W4:Y:S01]  /*1e980*/  LDL R5, [R1+0x668] ;  /* 0x0006680001057983 */ /* 0x000f220000100800 */
[----:B------:R-:W-:-:S03]  /*1e990*/  PRMT R50, RZ, 0x7610, R50 ;  /* 0x00007610ff327816 */ /* 0x000fc60000000032 */
[----:B------:R-:W2:Y:S04]  /*1e9a0*/  LDL R31, [R1+0x5ec] ;  /* 0x0005ec00011f7983 */ /* 0x000ea80000100800 */
[----:B------:R-:W2:Y:S04]  /*1e9b0*/  LDL R30, [R1+0x5f0] ;  /* 0x0005f000011e7983 */ /* 0x000ea80000100800 */
[----:B0-----:R-:W2:Y:S04]  /*1e9c0*/  LDL R54, [R1+0x5f8] ;  /* 0x0005f80001367983 */ /* 0x001ea80000100800 */
[----:B---3--:R0:W-:Y:S04]  /*1e9d0*/  STL [R1+0x2174], R52 ;  /* 0x0021743401007387 */ /* 0x0081e80000100800 */
[----:B0-----:R-:W3:Y:S01]  /*1e9e0*/  LDL R52, [R1+0x5f4] ;  /* 0x0005f40001347983 */ /* 0x001ee20000100800 */
[----:B----4-:R-:W-:-:S04]  /*1e9f0*/  @!P3 LOP3.LUT R5, R5, R4, RZ, 0x3c, !PT ;  /* 0x000000040505b212 */ /* 0x010fc800078e3cff */
[----:B------:R-:W-:-:S04]  /*1ea00*/  @!P3 LOP3.LUT R4, R5, R4, RZ, 0x3c, !PT ;  /* 0x000000040504b212 */ /* 0x000fc800078e3cff */
[----:B------:R-:W-:-:S05]  /*1ea10*/  @!P3 LOP3.LUT R5, R5, R4, RZ, 0x3c, !PT ;  /* 0x000000040505b212 */ /* 0x000fca00078e3cff */
[----:B------:R2:W4:Y:S04]  /*1ea20*/  @!P3 LDG.E.U16 R50, desc[UR6][R4.64] ;  /* 0x000000060432b981 */ /* 0x000528000c1e1500 */
[----:B------:R-:W3:Y:S01]  /*1ea30*/  LDL R5, [R1+0x5fc] ;  /* 0x0005fc0001057983 */ /* 0x000ee20000100800 */
[----:B------:R-:W-:Y:S02]  /*1ea40*/  PRMT R40, RZ, 0x7610, R40 ;  /* 0x00007610ff287816 */ /* 0x000fe40000000028 */
[----:B--2---:R-:W-:Y:S02]  /*1ea50*/  @!P0 MOV R4, R56 ;  /* 0x0000003800048202 */ /* 0x004fe40000000f00 */
[----:B------:R-:W-:-:S03]  /*1ea60*/  PRMT R38, RZ, 0x7610, R38 ;  /* 0x00007610ff267816 */ /* 0x000fc60000000026 */
[----:B---3--:R0:W2:Y:S02]  /*1ea70*/  @!P0 LDG.E.U16 R40, desc[UR6][R4.64] ;  /* 0x0000000604288981 */ /* 0x0080a4000c1e1500 */
[----:B0-----:R-:W-:Y:S02]  /*1ea80*/  @!P1 IMAD.MOV.U32 R4, RZ, RZ, R54 ;  /* 0x000000ffff049224 */ /* 0x001fe400078e0036 */
[----:B------:R-:W-:-:S05]  /*1ea90*/  @!P1 IMAD.MOV.U32 R5, RZ, RZ, R52 ;  /* 0x000000ffff059224 */ /* 0x000fca00078e0034 */
[----:B------:R-:W3:Y:S04]  /*1eaa0*/  @!P1 LDG.E.U16 R38, desc[UR6][R4.64] ;  /* 0x0000000604269981 */ /* 0x000ee8000c1e1500 */
[----:B----4-:R0:W-:Y:S04]  /*1eab0*/  STL [R1+0x2178], R50 ;  /* 0x0021783201007387 */ /* 0x0101e80000100800 */
[----:B------:R-:W4:Y:S04]  /*1eac0*/  LDL R56, [R1+0x57c] ;  /* 0x00057c0001387983 */ /* 0x000f280000100800 */
[----:B0-----:R-:W4:Y:S04]  /*1ead0*/  LDL R50, [R1+0x580] ;  /* 0x0005800001327983 */ /* 0x001f280000100800 */
[----:B--2---:R0:W-:Y:S04]  /*1eae0*/  STL [R1+0x217c], R40 ;  /* 0x00217c2801007387 */ /* 0x0041e80000100800 */
[----:B0-----:R-:W2:Y:S04]  /*1eaf0*/  LDL R40, [R1+0x5e8] ;  /* 0x0005e80001287983 */ /* 0x001ea80000100800 */
[----:B---3--:R0:W-:Y:S01]  /*1eb00*/  STL [R1+0x2180], R38 ;  /* 0x0021802601007387 */ /* 0x0081e20000100800 */
[----:B------:R-:W-:Y:S01]  /*1eb10*/  PRMT R17, RZ, 0x7610, R17 ;  /* 0x00007610ff117816 */ /* 0x000fe20000000011 */
[----:B------:R-:W-:-:S02]  /*1eb20*/  @!P2 IMAD.MOV.U32 R4, RZ, RZ, R30 ;  /* 0x000000ffff04a224 */ /* 0x000fc400078e001e */
[----:B------:R-:W-:Y:S01]  /*1eb30*/  @!P2 IMAD.MOV.U32 R5, RZ, RZ, R31 ;  /* 0x000000ffff05a224 */ /* 0x000fe200078e001f */
[----:B------:R-:W-:Y:S01]  /*1eb40*/  PRMT R16, RZ, 0x7610, R16 ;  /* 0x00007610ff107816 */ /* 0x000fe20000000010 */
[----:B------:R-:W3:Y:S04]  /*1eb50*/  LDL R54, [R1+0x574] ;  /* 0x0005740001367983 */ /* 0x000ee80000100800 */
[----:B------:R2:W4:Y:S04]  /*1eb60*/  @!P2 LDG.E.U16 R17, desc[UR6][R4.64] ;  /* 0x000000060411a981 */ /* 0x000528000c1e1500 */
[----:B------:R-:W3:Y:S04]  /*1eb70*/  LDL R52, [R1+0x578] ;  /* 0x0005780001347983 */ /* 0x000ee80000100800 */
[----:B0-----:R-:W4:Y:S04]  /*1eb80*/  LDL R38, [R1+0x5e4] ;  /* 0x0005e40001267983 */ /* 0x001f280000100800 */
[----:B------:R-:W3:Y:S04]  /*1eb90*/  LDL R31, [R1+0x56c] ;  /* 0x00056c00011f7983 */ /* 0x000ee80000100800 */
[----:B------:R-:W3:Y:S01]  /*1eba0*/  LDL R30, [R1+0x570] ;  /* 0x00057000011e7983 */ /* 0x000ee20000100800 */
[----:B--2---:R-:W-:-:S02]  /*1ebb0*/  @!P3 IMAD.MOV.U32 R4, RZ, RZ, R40 ;  /* 0x000000ffff04b224 */ /* 0x004fc400078e0028 */
[----:B----4-:R-:W-:-:S05]  /*1ebc0*/  @!P3 IMAD.MOV.U32 R5, RZ, RZ, R38 ;  /* 0x000000ffff05b224 */ /* 0x010fca00078e0026 */
[----:B------:R0:W2:Y:S04]  /*1ebd0*/  @!P3 LDG.E.U16 R16, desc[UR6][R4.64] ;  /* 0x000000060410b981 */ /* 0x0000a8000c1e1500 */
[----:B------:R-:W-:Y:S01]  /*1ebe0*/  STL [R1+0x2184], R17 ;  /* 0x0021841101007387 */ /* 0x000fe20000100800 */
[----:B0-----:R-:W-:Y:S01]  /*1ebf0*/  @!P0 IMAD.MOV.U32 R4, RZ, RZ, R50 ;  /* 0x000000ffff048224 */ /* 0x001fe200078e0032 */
[----:B------:R-:W-:Y:S01]  /*1ec00*/  PRMT R15, RZ, 0x7610, R15 ;  /* 0x00007610ff0f7816 */ /* 0x000fe2000000000f */
[----:B------:R-:W-:Y:S01]  /*1ec10*/  @!P0 IMAD.MOV.U32 R5, RZ, RZ, R56 ;  /* 0x000000ffff058224 */ /* 0x000fe200078e0038 */
[----:B------:R-:W-:-:S04]  /*1ec20*/  PRMT R14, RZ, 0x7610, R14 ;  /* 0x00007610ff0e7816 */ /* 0x000fc8000000000e */
[----:B------:R3:W4:Y:S04]  /*1ec30*/  @!P0 LDG.E.U16 R15, desc[UR6][R4.64] ;  /* 0x00000006040f8981 */ /* 0x000728000c1e1500 */
[----:B--2---:R0:W-:Y:S04]  /*1ec40*/  STL [R1+0x2188], R16 ;  /* 0x0021881001007387 */ /* 0x0041e80000100800 */
[----:B------:R-:W2:Y:S04]  /*1ec50*/  LDL R50, [R1+0x564] ;  /* 0x0005640001327983 */ /* 0x000ea80000100800 */
[----:B------:R-:W4:Y:S01]  /*1ec60*/  LDL R40, [R1+0x568] ;  /* 0x0005680001287983 */ /* 0x000f220000100800 */
[----:B---3--:R-:W-:-:S02]  /*1ec70*/  @!P1 IMAD.MOV.U32 R4, RZ, RZ, R52 ;  /* 0x000000ffff049224 */ /* 0x008fc400078e0034 */
[----:B------:R-:W-:Y:S01]  /*1ec80*/  @!P1 IMAD.MOV.U32 R5, RZ, RZ, R54 ;  /* 0x000000ffff059224 */ /* 0x000fe200078e0036 */
[----:B------:R-:W-:Y:S02]  /*1ec90*/  PRMT R13, RZ, 0x7610, R13 ;  /* 0x00007610ff0d7816 */ /* 0x000fe4000000000d */
[----:B------:R-:W-:Y:S01]  /*1eca0*/  PRMT R12, RZ, 0x7610, R12 ;  /* 0x00007610ff0c7816 */ /* 0x000fe2000000000c */
[----:B------:R-:W3:Y:S04]  /*1ecb0*/  LDL R38, [R1+0x146c] ;  /* 0x00146c0001267983 */ /* 0x000ee80000100800 */
[----:B------:R1:W3:Y:S04]  /*1ecc0*/  @!P1 LDG.E.U16 R14, desc[UR6][R4.64] ;  /* 0x00000006040e9981 */ /* 0x0002e8000c1e1500 */
[----:B0-----:R-:W3:Y:S01]  /*1ecd0*/  LDL R16, [R1+0x1478] ;  /* 0x0014780001107983 */ /* 0x001ee20000100800 */
[----:B-1----:R-:W-:-:S02]  /*1ece0*/  @!P2 IMAD.MOV.U32 R4, RZ, RZ, R30 ;  /* 0x000000ffff04a224 */ /* 0x002fc400078e001e */
[----:B------:R-:W-:-:S05]  /*1ecf0*/  @!P2 IMAD.MOV.U32 R5, RZ, RZ, R31 ;  /* 0x000000ffff05a224 */ /* 0x000fca00078e001f */
[----:B------:R2:W3:Y:S02]  /*1ed00*/  @!P2 LDG.E.U16 R13, desc[UR6][R4.64] ;  /* 0x00000006040da981 */ /* 0x0004e4000c1e1500 */
[----:B--2---:R-:W-:Y:S02]  /*1ed10*/  @!P3 IMAD.MOV.U32 R5, RZ, RZ, R50 ;  /* 0x000000ffff05b224 */ /* 0x004fe400078e0032 */
[----:B----4-:R-:W-:-:S05]  /*1ed20*/  @!P3 IMAD.MOV.U32 R4, RZ, RZ, R40 ;  /* 0x000000ffff04b224 */ /* 0x010fca00078e0028 */
[----:B------:R0:W2:Y:S04]  /*1ed30*/  @!P3 LDG.E.U16 R12, desc[UR6][R4.64] ;  /* 0x00000006040cb981 */ /* 0x0000a8000c1e1500 */
[----:B------:R1:W-:Y:S04]  /*1ed40*/  STL [R1+0x218c], R15 ;  /* 0x00218c0f01007387 */ /* 0x0003e80000100800 */
[----:B---3--:R3:W-:Y:S04]  /*1ed50*/  STL [R1+0x2190], R14 ;  /* 0x0021900e01007387 */ /* 0x0087e80000100800 */
[----:B------:R-:W4:Y:S04]  /*1ed60*/  LDL R31, [R1+0x1474] ;  /* 0x00147400011f7983 */ /* 0x000f280000100800 */
[----:B------:R-:W4:Y:S04]  /*1ed70*/  LDL R30, [R1+0x1480] ;  /* 0x00148000011e7983 */ /* 0x000f280000100800 */
[----:B------:R-:W4:Y:S04]  /*1ed80*/  LDL R17, [R1+0x147c] ;  /* 0x00147c0001117983 */ /* 0x000f280000100800 */
[----:B-1----:R-:W4:Y:S01]  /*1ed90*/  LDL R15, [R1+0x1488] ;  /* 0x00148800010f7983 */ /* 0x002f220000100800 */
[----:B0-----:R-:W-:-:S03]  /*1eda0*/  @!P0 IMAD.MOV.U32 R4, RZ, RZ, R16 ;  /* 0x000000ffff048224 */ /* 0x001fc600078e0010 */
[----:B------:R0:W-:Y:S01]  /*1edb0*/  STL [R1+0x2194], R13 ;  /* 0x0021940d01007387 */ /* 0x0001e20000100800 */
[----:B------:R-:W-:Y:S01]  /*1edc0*/  PRMT R11, RZ, 0x7610, R11 ;  /* 0x00007610ff0b7816 */ /* 0x000fe2000000000b */
[----:B------:R-:W-:Y:S01]  /*1edd0*/  @!P0 IMAD.MOV.U32 R5, RZ, RZ, R38 ;  /* 0x000000ffff058224 */ /* 0x000fe200078e0026 */
[----:B------:R-:W-:-:S04]  /*1ede0*/  PRMT R10, RZ, 0x7610, R10 ;  /* 0x00007610ff0a7816 */ /* 0x000fc8000000000a */
[----:B------:R4:W4:Y:S04]  /*1edf0*/  @!P0 LDG.E.U16 R11, desc[UR6][R4.64] ;  /* 0x00000006040b8981 */ /* 0x000928000c1e1500 */
[----:B--2---:R1:W-:Y:S04]  /*1ee00*/  STL [R1+0x2198], R12 ;  /* 0x0021980c01007387 */ /* 0x0043e80000100800 */
[----:B------:R-:W2:Y:S04]  /*1ee10*/  LDL R16, [R1+0x1484] ;  /* 0x0014840001107983 */ /* 0x000ea80000100800 */
[----:B---3--:R-:W3:Y:S01]  /*1ee20*/  LDL R14, [R1+0x1490] ;  /* 0x00149000010e7983 */ /* 0x008ee20000100800 */
[----:B----4-:R-:W-:-:S02]  /*1ee30*/  @!P1 IMAD.MOV.U32 R4, RZ, RZ, R30 ;  /* 0x000000ffff049224 */ /* 0x010fc400078e001e */
[----:B------:R-:W-:Y:S01]  /*1ee40*/  @!P1 IMAD.MOV.U32 R5, RZ, RZ, R31 ;  /* 0x000000ffff059224 */ /* 0x000fe200078e001f */
[----:B------:R-:W-:Y:S02]  /*1ee50*/  PRMT R9, RZ, 0x7610, R9 ;  /* 0x00007610ff097816 */ /* 0x000fe40000000009 */
[----:B------:R-:W-:Y:S01]  /*1ee60*/  PRMT R8, RZ, 0x7610, R8 ;  /* 0x00007610ff087816 */ /* 0x000fe20000000008 */
[----:B0-----:R-:W4:Y:S04]  /*1ee70*/  LDL R13, [R1+0x14ec] ;  /* 0x0014ec00010d7983 */ /* 0x001f280000100800 */
[----:B------:R0:W4:Y:S04]  /*1ee80*/  @!P1 LDG.E.U16 R10, desc[UR6][R4.64] ;  /* 0x00000006040a9981 */ /* 0x000128000c1e1500 */
[----:B-1----:R-:W4:Y:S01]  /*1ee90*/  LDL R12, [R1+0x14f8] ;  /* 0x0014f800010c7983 */ /* 0x002f220000100800 */
[----:B0-----:R-:W-:Y:S01]  /*1eea0*/  @!P2 MOV R4, R15 ;  /* 0x0000000f0004a202 */ /* 0x001fe20000000f00 */
[----:B------:R-:W-:-:S05]  /*1eeb0*/  @!P2 IMAD.MOV.U32 R5, RZ, RZ, R17 ;  /* 0x000000ffff05a224 */ /* 0x000fca00078e0011 */
[----:B------:R2:W4:Y:S02]  /*1eec0*/  @!P2 LDG.E.U16 R9, desc[UR6][R4.64] ;  /* 0x000000060409a981 */ /* 0x000524000c1e1500 */
[----:B--2---:R-:W-:Y:S02]  /*1eed0*/  @!P3 IMAD.MOV.U32 R5, RZ, RZ, R16 ;  /* 0x000000ffff05b224 */ /* 0x004fe400078e0010 */
[----:B---3--:R-:W-:-:S05]  /*1eee0*/  @!P3 IMAD.MOV.U32 R4, RZ, RZ, R14 ;  /* 0x000000ffff04b224 */ /* 0x008fca00078e000e */
[----:B------:R0:W2:Y:S04]  /*1eef0*/  @!P3 LDG.E.U16 R8, desc[UR6][R4.64] ;  /* 0x000000060408b981 */ /* 0x0000a8000c1e1500 */
[----:B------:R1:W-:Y:S04]  /*1ef00*/  STL [R1+0x219c], R11 ;  /* 0x00219c0b01007387 */ /* 0x0003e80000100800 */
[----:B----4-:R3:W-:Y:S04]  /*1ef10*/  STL [R1+0x21a0], R10 ;  /* 0x0021a00a01007387 */ /* 0x0107e80000100800 */
[----:B------:R-:W4:Y:S04]  /*1ef20*/  LDL R15, [R1+0x14f4] ;  /* 0x0014f400010f7983 */ /* 0x000f280000100800 */
[----:B-1----:R-:W4:Y:S04]  /*1ef30*/  LDL R11, [R1+0x1508] ;  /* 0x00150800010b7983 */ /* 0x002f280000100800 */
[----:B---3--:R-:W3:Y:S04]  /*1ef40*/  LDL R10, [R1+0x1500] ;  /* 0x00150000010a7983 */ /* 0x008ee80000100800 */
[----:B------:R1:W-:Y:S04]  /*1ef50*/  STL [R1+0x21a4], R9 ;  /* 0x0021a40901007387 */ /* 0x0003e80000100800 */
[----:B------:R-:W3:Y:S01]  /*1ef60*/  LDL R14, [R1+0x14fc] ;  /* 0x0014fc00010e7983 */ /* 0x000ee20000100800 */
[----:B0-----:R-:W-:-:S02]  /*1ef70*/  @!P0 IMAD.MOV.U32 R4, RZ, RZ, R12 ;  /* 0x000000ffff048224 */ /* 0x001fc400078e000c */
[----:B------:R-:W-:Y:S01]  /*1ef80*/  @!P0 IMAD.MOV.U32 R5, RZ, RZ, R13 ;  /* 0x000000ffff058224 */ /* 0x000fe200078e000d */
[----:B------:R-:W-:Y:S02]  /*1ef90*/  PRMT R7, RZ, 0x7610, R7 ;  /* 0x00007610ff077816 */ /* 0x000fe40000000007 */
[----:B------:R-:W-:-:S04]  /*1efa0*/  PRMT R6, RZ, 0x7610, R6 ;  /* 0x00007610ff067816 */ /* 0x000fc80000000006 */
[----:B------:R4:W3:Y:S04]  /*1efb0*/  @!P0 LDG.E.U16 R7, desc[UR6][R4.64] ;  /* 0x0000000604078981 */ /* 0x0008e8000c1e1500 */
[----:B--2---:R-:W-:Y:S04]  /*1efc0*/  STL [R1+0x21a8], R8 ;  /* 0x0021a80801007387 */ /* 0x004fe80000100800 */
[----:B------:R-:W2:Y:S04]  /*1efd0*/  LDL R13, [R1+0x1504] ;  /* 0x00150400010d7983 */ /* 0x000ea80000100800 */
[----:B------:R-:W2:Y:S01]  /*1efe0*/  LDL R12, [R1+0x1510] ;  /* 0x00151000010c7983 */ /* 0x000ea20000100800 */
[----:B----4-:R-:W-:-:S03]  /*1eff0*/  @!P1 IMAD.MOV.U32 R5, RZ, RZ, R15 ;  /* 0x000000ffff059224 */ /* 0x010fc600078e000f */
[----:B-1----:R-:W4:Y:S01]  /*1f000*/  LDL R9, [R1+0xbe0] ;  /* 0x000be00001097983 */ /* 0x002f220000100800 */
[----:B---3--:R-:W-:-:S05]  /*1f010*/  @!P1 IMAD.MOV.U32 R4, RZ, RZ, R10 ;  /* 0x000000ffff049224 */ /* 0x008fca00078e000a */
[----:B------:R0:W3:Y:S01]  /*1f020*/  @!P1 LDG.E.U16 R6, desc[UR6][R4.64] ;  /* 0x0000000604069981 */ /* 0x0000e2000c1e1500 */
[----:B------:R-:W-:Y:S02]  /*1f030*/  @!P2 IMAD.MOV.U32 R30, RZ, RZ, R11 ;  /* 0x000000ffff1ea224 */ /* 0x000fe400078e000b */
[----:B------:R-:W-:Y:S01]  /*1f040*/  @!P2 IMAD.MOV.U32 R31, RZ, RZ, R14 ;  /* 0x000000ffff1fa224 */ /* 0x000fe200078e000e */
[----:B0-----:R-:W-:-:S06]  /*1f050*/  PRMT R5, RZ, 0x7610, R5 ;  /* 0x00007610ff057816 */ /* 0x001fcc0000000005 */
[----:B------:R2:W4:Y:S01]  /*1f060*/  @!P2 LDG.E.U16 R5, desc[UR6][R30.64] ;  /* 0x000000061e05a981 */ /* 0x000522000c1e1500 */
[----:B------:R-:W-:Y:S01]  /*1f070*/  PRMT R4, RZ, 0x7610, R4 ;  /* 0x00007610ff047816 */ /* 0x000fe20000000004 */
[----:B--2---:R-:W-:Y:S02]  /*1f080*/  @!P3 IMAD.MOV.U32 R31, RZ, RZ, R13 ;  /* 0x000000ffff1fb224 */ /* 0x004fe400078e000d */
[----:B------:R-:W-:-:S05]  /*1f090*/  @!P3 IMAD.MOV.U32 R30, RZ, RZ, R12 ;  /* 0x000000ffff1eb224 */ /* 0x000fca00078e000c */
[----:B------:R-:W2:Y:S04]  /*1f0a0*/  @!P3 LDG.E.U16 R4, desc[UR6][R30.64] ;  /* 0x000000061e04b981 */ /* 0x000ea8000c1e1500 */
[----:B------:R0:W-:Y:S04]  /*1f0b0*/  STL [R1+0x21ac], R7 ;  /* 0x0021ac0701007387 */ /* 0x0001e80000100800 */
[----:B------:R-:W2:Y:S04]  /*1f0c0*/  LDL R10, [R1+0xbdc] ;  /* 0x000bdc00010a7983 */ /* 0x000ea80000100800 */
[----:B0-----:R-:W2:Y:S04]  /*1f0d0*/  LDL R7, [R1+0xbd8] ;  /* 0x000bd80001077983 */ /* 0x001ea80000100800 */
[----:B---3--:R-:W-:Y:S04]  /*1f0e0*/  STL [R1+0x21b0], R6 ;  /* 0x0021b00601007387 */ /* 0x008fe80000100800 */
[----:B------:R-:W3:Y:S04]  /*1f0f0*/  LDL R8, [R1+0xbd4] ;  /* 0x000bd40001087983 */ /* 0x000ee80000100800 */
[----:B------:R-:W3:Y:S04]  /*1f100*/  LDL R11, [R1+0xbd0] ;  /* 0x000bd000010b7983 */ /* 0x000ee80000100800 */
[----:B----4-:R0:W-:Y:S04]  /*1f110*/  STL [R1+0x21b4], R5 ;  /* 0x0021b40501007387 */ /* 0x0101e80000100800 */
[----:B------:R-:W4:Y:S04]  /*1f120*/  LDL R12, [R1+0xbcc] ;  /* 0x000bcc00010c7983 */ /* 0x000f280000100800 */
[----:B0-----:R-:W4:Y:S04]  /*1f130*/  LDL R5, [R1+0xbc8] ;  /* 0x000bc80001057983 */ /* 0x001f280000100800 */
[----:B--2---:R-:W-:Y:S04]  /*1f140*/  STL [R1+0x21b8], R4 ;  /* 0x0021b80401007387 */ /* 0x004fe80000100800 */
[----:B------:R-:W2:Y:S01]  /*1f150*/  LDL R6, [R1+0xbc4] ;  /* 0x000bc40001067983 */ /* 0x000ea20000100800 */
[----:B------:R-:W-:Y:S01]  /*1f160*/  PRMT R36, RZ, 0x7610, R36 ;  /* 0x00007610ff247816 */ /* 0x000fe20000000024 */
[----:B------:R-:W-:-:S02]  /*1f170*/  @!P0 IMAD.MOV.U32 R30, RZ, RZ, R9 ;  /* 0x000000ffff1e8224 */ /* 0x000fc400078e0009 */
[----:B------:R-:W-:Y:S01]  /*1f180*/  @!P0 IMAD.MOV.U32 R31, RZ, RZ, R10 ;  /* 0x000000ffff1f8224 */ /* 0x000fe200078e000a */
[----:B------:R-:W-:Y:S02]  /*1f190*/  PRMT R34, RZ, 0x7610, R34 ;  /* 0x00007610ff227816 */ /* 0x000fe40000000022 */
[----:B------:R-:W-:Y:S01]  /*1f1a0*/  PRMT R32, RZ, 0x7610, R32 ;  /* 0x00007610ff207816 */ /* 0x000fe20000000020 */
[----:B------:R-:W2:Y:S04]  /*1f1b0*/  LDL R10, [R1+0xb5c] ;  /* 0x000b5c00010a7983 */ /* 0x000ea80000100800 */
[----:B------:R0:W2:Y:S04]  /*1f1c0*/  @!P0 LDG.E.U16 R36, desc[UR6][R30.64] ;  /* 0x000000061e248981 */ /* 0x0000a8000c1e1500 */
[----:B------:R-:W2:Y:S01]  /*1f1d0*/  LDL R9, [R1+0xb60] ;  /* 0x000b600001097983 */ /* 0x000ea20000100800 */
[----:B0-----:R-:W-:-:S02]  /*1f1e0*/  @!P1 IMAD.MOV.U32 R30, RZ, RZ, R7 ;  /* 0x000000ffff1e9224 */ /* 0x001fc400078e0007 */
[----:B---3--:R-:W-:-:S05]  /*1f1f0*/  @!P1 IMAD.MOV.U32 R31, RZ, RZ, R8 ;  /* 0x000000ffff1f9224 */ /* 0x008fca00078e0008 */
[----:B------:R0:W3:Y:S02]  /*1f200*/  @!P1 LDG.E.U16 R34, desc[UR6][R30.64] ;  /* 0x000000061e229981 */ /* 0x0000e4000c1e1500 */
[----:B0-----:R-:W-:Y:S02]  /*1f210*/  @!P2 IMAD.MOV.U32 R30, RZ, RZ, R11 ;  /* 0x000000ffff1ea224 */ /* 0x001fe400078e000b */
[----:B----4-:R-:W-:-:S05]  /*1f220*/  @!P2 IMAD.MOV.U32 R31, RZ, RZ, R12 ;  /* 0x000000ffff1fa224 */ /* 0x010fca00078e000c */
[----:B------:R0:W4:Y:S01]  /*1f230*/  @!P2 LDG.E.U16 R32, desc[UR6][R30.64] ;  /* 0x000000061e20a981 */ /* 0x000122000c1e1500 */
[----:B------:R-:W-:Y:S01]  /*1f240*/  PRMT R33, RZ, 0x7610, R33 ;  /* 0x00007610ff217816 */ /* 0x000fe20000000021 */
[----:B0-----:R-:W-:Y:S01]  /*1f250*/  @!P3 IMAD.MOV.U32 R30, RZ, RZ, R5 ;  /* 0x000000ffff1eb224 */ /* 0x001fe200078e0005 */
[----:B--2---:R-:W-:-:S05]  /*1f260*/  @!P3 MOV R31, R6 ;  /* 0x00000006001fb202 */ /* 0x004fca0000000f00 */
[----:B------:R0:W2:Y:S04]  /*1f270*/  @!P3 LDG.E.U16 R33, desc[UR6][R30.64] ;  /* 0x000000061e21b981 */ /* 0x0000a8000c1e1500 */
[----:B------:R-:W-:Y:S04]  /*1f280*/  STL [R1+0x21bc], R36 ;  /* 0x0021bc2401007387 */ /* 0x000fe80000100800 */
[----:B------:R-:W2:Y:S04]  /*1f290*/  LDL R8, [R1+0xb54] ;  /* 0x000b540001087983 */ /* 0x000ea80000100800 */
[----:B------:R-:W2:Y:S01]  /*1f2a0*/  LDL R7, [R1+0xb58] ;  /* 0x000b580001077983 */ /* 0x000ea20000100800 */
[----:B------:R-:W-:-:S03]  /*1f2b0*/  PRMT R35, RZ, 0x7610, R35 ;  /* 0x00007610ff237816 */ /* 0x000fc60000000023 */
[----:B---3--:R-:W-:Y:S04]  /*1f2c0*/  STL [R1+0x21c0], R34 ;  /* 0x0021c02201007387 */ /* 0x008fe80000100800 */
[----:B------:R-:W3:Y:S04]  /*1f2d0*/  LDL R12, [R1+0xb4c] ;  /* 0x000b4c00010c7983 */ /* 0x000ee80000100800 */
[----:B------:R-:W3:Y:S01]  /*1f2e0*/  LDL R11, [R1+0xb50] ;  /* 0x000b5000010b7983 */ /* 0x000ee20000100800 */
[----:B0-----:R-:W-:Y:S02]  /*1f2f0*/  @!P0 IMAD.MOV.U32 R30, RZ, RZ, R9 ;  /* 0x000000ffff1e8224 */ /* 0x001fe400078e0009 */
[----:B------:R-:W-:-:S05]  /*1f300*/  @!P0 IMAD.MOV.U32 R31, RZ, RZ, R10 ;  /* 0x000000ffff1f8224 */ /* 0x000fca00078e000a */
[----:B------:R0:W3:Y:S04]  /*1f310*/  @!P0 LDG.E.U16 R35, desc[UR6][R30.64] ;  /* 0x000000061e238981 */ /* 0x0000e8000c1e1500 */
[----:B----4-:R1:W-:Y:S04]  /*1f320*/  STL [R1+0x21c4], R32 ;  /* 0x0021c42001007387 */ /* 0x0103e80000100800 */
[----:B------:R-:W4:Y:S04]  /*1f330*/  LDL R6, [R1+0xb44] ;  /* 0x000b440001067983 */ /* 0x000f280000100800 */
[----:B------:R-:W4:Y:S04]  /*1f340*/  LDL R5, [R1+0xb48] ;  /* 0x000b480001057983 */ /* 0x000f280000100800 */
[----:B--2---:R-:W-:Y:S04]  /*1f350*/  STL [R1+0x21c8], R33 ;  /* 0x0021c82101007387 */ /* 0x004fe80000100800 */
[----:B------:R-:W2:Y:S04]  /*1f360*/  LDL R10, [R1+0xadc] ;  /* 0x000adc00010a7983 */ /* 0x000ea80000100800 */
[----:B------:R-:W2:Y:S01]  /*1f370*/  LDL R9, [R1+0xae0] ;  /* 0x000ae00001097983 */ /* 0x000ea20000100800 */
[----:B------:R-:W-:Y:S01]  /*1f380*/  PRMT R37, RZ, 0x7610, R37 ;  /* 0x00007610ff257816 */ /* 0x000fe20000000025 */
[----:B0-----:R-:W-:-:S02]  /*1f390*/  @!P1 IMAD.MOV.U32 R30, RZ, RZ, R7 ;  /* 0x000000ffff1e9224 */ /* 0x001fc400078e0007 */
[----:B------:R-:W-:Y:S01]  /*1f3a0*/  @!P1 IMAD.MOV.U32 R31, RZ, RZ, R8 ;  /* 0x000000ffff1f9224 */ /* 0x000fe200078e0008 */
[----:B------:R-:W-:-:S04]  /*1f3b0*/  PRMT R39, RZ, 0x7610, R39 ;  /* 0x00007610ff277816 */ /* 0x000fc80000000027 */
[----:B------:R3:W2:Y:S02]  /*1f3c0*/  @!P1 LDG.E.U16 R37, desc[UR6][R30.64] ;  /* 0x000000061e259981 */ /* 0x0006a4000c1e1500 */
[----:B---3--:R-:W-:Y:S02]  /*1f3d0*/  @!P2 IMAD.MOV.U32 R30, RZ, RZ, R11 ;  /* 0x000000ffff1ea224 */ /* 0x008fe400078e000b */
[----:B------:R-:W-:-:S05]  /*1f3e0*/  @!P2 IMAD.MOV.U32 R31, RZ, RZ, R12 ;  /* 0x000000ffff1fa224 */ /* 0x000fca00078e000c */
[----:B------:R4:W3:Y:S01]  /*1f3f0*/  @!P2 LDG.E.U16 R39, desc[UR6][R30.64] ;  /* 0x000000061e27a981 */ /* 0x0008e2000c1e1500 */
[----:B------:R-:W-:-:S03]  /*1f400*/  PRMT R41, RZ, 0x7610, R41 ;  /* 0x00007610ff297816 */ /* 0x000fc60000000029 */
[----:B------:R-:W-:Y:S04]  /*1f410*/  STL [R1+0x21cc], R35 ;  /* 0x0021cc2301007387 */ /* 0x000fe80000100800 */
[----:B------:R-:W3:Y:S04]  /*1f420*/  LDL R8, [R1+0xad4] ;  /* 0x000ad40001087983 */ /* 0x000ee80000100800 */
[----:B------:R-:W3:Y:S01]  /*1f430*/  LDL R7, [R1+0xad8] ;  /* 0x000ad80001077983 */ /* 0x000ee20000100800 */
[----:B----4-:R-:W-:Y:S02]  /*1f440*/  @!P3 IMAD.MOV.U32 R30, RZ, RZ, R5 ;  /* 0x000000ffff1eb224 */ /* 0x010fe400078e0005 */
[----:B------:R-:W-:-:S05]  /*1f450*/  @!P3 IMAD.MOV.U32 R31, RZ, RZ, R6 ;  /* 0x000000ffff1fb224 */ /* 0x000fca00078e0006 */
[----:B------:R2:W4:Y:S01]  /*1f460*/  @!P3 LDG.E.U16 R41, desc[UR6][R30.64] ;  /* 0x000000061e29b981 */ /* 0x000522000c1e1500 */
[----:B------:R-:W-:Y:S01]  /*1f470*/  PRMT R43, RZ, 0x7610, R43 ;  /* 0x00007610ff2b7816 */ /* 0x000fe2000000002b */
[----:B--2---:R-:W-:Y:S02]  /*1f480*/  @!P0 IMAD.MOV.U32 R31, RZ, RZ, R10 ;  /* 0x000000ffff1f8224 */ /* 0x004fe400078e000a */
[----:B------:R-:W-:-:S05]  /*1f490*/  @!P0 IMAD.MOV.U32 R30, RZ, RZ, R9 ;  /* 0x000000ffff1e8224 */ /* 0x000fca00078e0009 */
[----:B------:R0:W2:Y:S04]  /*1f4a0*/  @!P0 LDG.E.U16 R43, desc[UR6][R30.64] ;  /* 0x000000061e2b8981 */ /* 0x0000a8000c1e1500 */
[----:B------:R-:W-:Y:S04]  /*1f4b0*/  STL [R1+0x21d0], R37 ;  /* 0x0021d02501007387 */ /* 0x000fe80000100800 */
[----:B-1----:R-:W2:Y:S04]  /*1f4c0*/  LDL R32, [R1+0xacc] ;  /* 0x000acc0001207983 */ /* 0x002ea80000100800 */
[----:B------:R-:W2:Y:S01]  /*1f4d0*/  LDL R17, [R1+0xad0] ;  /* 0x000ad00001117983 */ /* 0x000ea20000100800 */
[----:B------:R-:W-:-:S03]  /*1f4e0*/  PRMT R45, RZ, 0x7610, R45 ;  /* 0x00007610ff2d7816 */ /* 0x000fc6000000002d */
[----:B---3--:R-:W-:Y:S04]  /*1f4f0*/  STL [R1+0x21d4], R39 ;  /* 0x0021d42701007387 */ /* 0x008fe80000100800 */
[----:B------:R-:W3:Y:S04]  /*1f500*/  LDL R16, [R1+0xac4] ;  /* 0x000ac40001107983 */ /* 0x000ee80000100800 */
[----:B------:R-:W3:Y:S04]  /*1f510*/  LDL R5, [R1+0xac8] ;  /* 0x000ac80001057983 */ /* 0x000ee80000100800 */
[----:B------:R-:W3:Y:S04]  /*1f520*/  LDL R15, [R1+0xa5c] ;  /* 0x000a5c00010f7983 */ /* 0x000ee80000100800 */
[----:B------:R-:W3:Y:S01]  /*1f530*/  LDL R6, [R1+0xa60] ;  /* 0x000a600001067983 */ /* 0x000ee20000100800 */
[----:B0-----:R-:W-:-:S02]  /*1f540*/  @!P1 IMAD.MOV.U32 R30, RZ, RZ, R7 ;  /* 0x000000ffff1e9224 */ /* 0x001fc400078e0007 */
[----:B------:R-:W-:-:S05]  /*1f550*/  @!P1 IMAD.MOV.U32 R31, RZ, RZ, R8 ;  /* 0x000000ffff1f9224 */ /* 0x000fca00078e0008 */
[----:B------:R0:W3:Y:S04]  /*1f560*/  @!P1 LDG.E.U16 R45, desc[UR6][R30.64] ;  /* 0x000000061e2d9981 */ /* 0x0000e8000c1e1500 */
[----:B----4-:R-:W-:Y:S04]  /*1f570*/  STL [R1+0x21d8], R41 ;  /* 0x0021d82901007387 */ /* 0x010fe80000100800 */
[----:B------:R-:W4:Y:S04]  /*1f580*/  LDL R14, [R1+0xa54] ;  /* 0x000a5400010e7983 */ /* 0x000f280000100800 */
[----:B------:R-:W4:Y:S04]  /*1f590*/  LDL R13, [R1+0xa58] ;  /* 0x000a5800010d7983 */ /* 0x000f280000100800 */
[----:B------:R-:W4:Y:S04]  /*1f5a0*/  LDL R12, [R1+0xa4c] ;  /* 0x000a4c00010c7983 */ /* 0x000f280000100800 */
[----:B------:R-:W4:Y:S04]  /*1f5b0*/  LDL R11, [R1+0xa50] ;  /* 0x000a5000010b7983 */ /* 0x000f280000100800 */
[----:B--2---:R-:W-:Y:S04]  /*1f5c0*/  STL [R1+0x21dc], R43 ;  /* 0x0021dc2b01007387 */ /* 0x004fe80000100800 */
[----:B------:R-:W2:Y:S04]  /*1f5d0*/  LDL R10, [R1+0xa44] ;  /* 0x000a4400010a7983 */ /* 0x000ea80000100800 */
[----:B------:R-:W2:Y:S04]  /*1f5e0*/  LDL R9, [R1+0xa48] ;  /* 0x000a480001097983 */ /* 0x000ea80000100800 */
[----:B------:R-:W2:Y:S04]  /*1f5f0*/  LDL R8, [R1+0x152c] ;  /* 0x00152c0001087983 */ /* 0x000ea80000100800 */
[----:B------:R-:W2:Y:S01]  /*1f600*/  LDL R7, [R1+0x1538] ;  /* 0x0015380001077983 */ /* 0x000ea20000100800 */
[----:B------:R-:W-:Y:S01]  /*1f610*/  PRMT R47, RZ, 0x7610, R47 ;  /* 0x00007610ff2f7816 */ /* 0x000fe2000000002f */
[----:B0-----:R-:W-:-:S02]  /*1f620*/  @!P2 IMAD.MOV.U32 R30, RZ, RZ, R17 ;  /* 0x000000ffff1ea224 */ /* 0x001fc400078e0011 */
[----:B------:R-:W-:Y:S01]  /*1f630*/  @!P2 IMAD.MOV.U32 R31, RZ, RZ, R32 ;  /* 0x000000ffff1fa224 */ /* 0x000fe200078e0020 */
[----:B------:R-:W-:-:S04]  /*1f640*/  PRMT R49, RZ, 0x7610, R49 ;  /* 0x00007610ff317816 */ /* 0x000fc80000000031 */
[----:B------:R3:W2:Y:S01]  /*1f650*/  @!P2 LDG.E.U16 R47, desc[UR6][R30.64] ;  /* 0x000000061e2fa981 */ /* 0x0006a2000c1e1500 */
[----:B------:R-:W-:Y:S01]  /*1f660*/  PRMT R51, RZ, 0x7610, R51 ;  /* 0x00007610ff337816 */ /* 0x000fe20000000033 */
[----:B---3--:R-:W-:Y:S02]  /*1f670*/  @!P3 IMAD.MOV.U32 R30, RZ, RZ, R5 ;  /* 0x000000ffff1eb224 */ /* 0x008fe400078e0005 */
[----:B------:R-:W-:-:S05]  /*1f680*/  @!P3 IMAD.MOV.U32 R31, RZ, RZ, R16 ;  /* 0x000000ffff1fb224 */ /* 0x000fca00078e0010 */
[----:B------:R0:W3:Y:S01]  /*1f690*/  @!P3 LDG.E.U16 R49, desc[UR6][R30.64] ;  /* 0x000000061e31b981 */ /* 0x0000e2000c1e1500 */
[----:B------:R-:W-:Y:S01]  /*1f6a0*/  PRMT R53, RZ, 0x7610, R53 ;  /* 0x00007610ff357816 */ /* 0x000fe20000000035 */
[----:B0-----:R-:W-:Y:S02]  /*1f6b0*/  @!P0 IMAD.MOV.U32 R30, RZ, RZ, R6 ;  /* 0x000000ffff1e8224 */ /* 0x001fe400078e0006 */
[----:B------:R-:W-:-:S05]  /*1f6c0*/  @!P0 IMAD.MOV.U32 R31, RZ, RZ, R15 ;  /* 0x000000ffff1f8224 */ /* 0x000fca00078e000f */
[----:B------:R4:W3:Y:S04]  /*1f6d0*/  @!P0 LDG.E.U16 R51, desc[UR6][R30.64] ;  /* 0x000000061e338981 */ /* 0x0008e8000c1e1500 */
[----:B------:R-:W-:Y:S04]  /*1f6e0*/  STL [R1+0x21e0], R45 ;  /* 0x0021e02d01007387 */ /* 0x000fe80000100800 */
[----:B------:R-:W3:Y:S04]  /*1f6f0*/  LDL R5, [R1+0x1540] ;  /* 0x0015400001057983 */ /* 0x000ee80000100800 */
[----:B------:R-:W3:Y:S01]  /*1f700*/  LDL R6, [R1+0x1534] ;  /* 0x0015340001067983 */ /* 0x000ee20000100800 */
[----:B------:R-:W-:-:S02]  /*1f710*/  PRMT R55, RZ, 0x7610, R55 ;  /* 0x00007610ff377816 */ /* 0x000fc40000000037 */
[----:B------:R-:W-:Y:S02]  /*1f720*/  PRMT R57, RZ, 0x7610, R57 ;  /* 0x00007610ff397816 */ /* 0x000fe40000000039 */
[----:B------:R-:W-:Y:S02]  /*1f730*/  PRMT R2, RZ, 0x7610, R2 ;  /* 0x00007610ff027816 */ /* 0x000fe40000000002 */
[----:B------:R-:W-:Y:S01]  /*1f740*/  PRMT R4, RZ, 0x7610, R4 ;  /* 0x00007610ff047816 */ /* 0x000fe20000000004 */
[----:B------:R-:W3:Y:S04]  /*1f750*/  LDL.LU R17, [R1+0x544] ;  /* 0x0005440001117983 */ /* 0x000ee80000300800 */
[----:B------:R-:W3:Y:S01]  /*1f760*/  LDL.LU R38, [R1+0x540] ;  /* 0x0005400001267983 */ /* 0x000ee20000300800 */
[----:B----4-:R-:W-:Y:S01]  /*1f770*/  @!P1 MOV R30, R13 ;  /* 0x0000000d001e9202 */ /* 0x010fe20000000f00 */
[----:B------:R-:W-:-:S02]  /*1f780*/  @!P1 IMAD.MOV.U32 R31, RZ, RZ, R14 ;  /* 0x000000ffff1f9224 */ /* 0x000fc400078e000e */
[----:B------:R-:W4:Y:S04]  /*1f790*/  LDL.LU R40, [R1+0x53c] ;  /* 0x00053c0001287983 */ /* 0x000f280000300800 */
[----:B------:R-:W4:Y:S04]  /*1f7a0*/  LDL.LU R50, [R1+0x538] ;  /* 0x0005380001327983 */ /* 0x000f280000300800 */
[----:B------:R-:W4:Y:S04]  /*1f7b0*/  LDL.LU R52, [R1+0x534] ;  /* 0x0005340001347983 */ /* 0x000f280000300800 */
[----:B------:R-:W4:Y:S04]  /*1f7c0*/  LDL.LU R54, [R1+0x530] ;  /* 0x0005300001367983 */ /* 0x000f280000300800 */
[----:B------:R0:W4:Y:S02]  /*1f7d0*/  @!P1 LDG.E.U16 R53, desc[UR6][R30.64] ;  /* 0x000000061e359981 */ /* 0x000124000c1e1500 */
[----:B0-----:R-:W-:-:S02]  /*1f7e0*/  @!P2 IMAD.MOV.U32 R30, RZ, RZ, R11 ;  /* 0x000000ffff1ea224 */ /* 0x001fc400078e000b */
[----:B------:R-:W-:-:S05]  /*1f7f0*/  @!P2 IMAD.MOV.U32 R31, RZ, RZ, R12 ;  /* 0x000000ffff1fa224 */ /* 0x000fca00078e000c */
[----:B------:R2:W4:Y:S02]  /*1f800*/  @!P2 LDG.E.U16 R55, desc[UR6][R30.64] ;  /* 0x000000061e37a981 */ /* 0x000524000c1e1500 */
[----:B--2---:R-:W-:Y:S02]  /*1f810*/  @!P3 IMAD.MOV.U32 R31, RZ, RZ, R10 ;  /* 0x000000ffff1fb224 */ /* 0x004fe400078e000a */
[----:B------:R-:W-:-:S05]  /*1f820*/  @!P3 IMAD.MOV.U32 R30, RZ, RZ, R9 ;  /* 0x000000ffff1eb224 */ /* 0x000fca00078e0009 */
[----:B------:R0:W2:Y:S02]  /*1f830*/  @!P3 LDG.E.U16 R57, desc[UR6][R30.64] ;  /* 0x000000061e39b981 */ /* 0x0000a4000c1e1500 */
[----:B0-----:R-:W-:Y:S02]  /*1f840*/  @!P0 IMAD.MOV.U32 R30, RZ, RZ, R7 ;  /* 0x000000ffff1e8224 */ /* 0x001fe400078e0007 */
[----:B------:R-:W-:-:S05]  /*1f850*/  @!P0 IMAD.MOV.U32 R31, RZ, RZ, R8 ;  /* 0x000000ffff1f8224 */ /* 0x000fca00078e0008 */
[----:B------:R3:W4:Y:S02]  /*1f860*/  @!P0 LDG.E.U16 R2, desc[UR6][R30.64] ;  /* 0x000000061e028981 */ /* 0x000724000c1e1500 */
[----:B---3--:R-:W-:Y:S02]  /*1f870*/  @!P1 IMAD.MOV.U32 R30, RZ, RZ, R5 ;  /* 0x000000ffff1e9224 */ /* 0x008fe400078e0005 */
[----:B------:R-:W-:-:S05]  /*1f880*/  @!P1 IMAD.MOV.U32 R31, RZ, RZ, R6 ;  /* 0x000000ffff1f9224 */ /* 0x000fca00078e0006 */
[----:B------:R-:W3:Y:S04]  /*1f890*/  @!P1 LDG.E.U16 R4, desc[UR6][R30.64] ;  /* 0x000000061e049981 */ /* 0x000ee8000c1e1500 */
[----:B----4-:R0:W-:Y:S04]  /*1f8a0*/  STL [R1+0x164], R2 ;  /* 0x0001640201007387 */ /* 0x0101e80000100800 */
[----:B0-----:R-:W4:Y:S04]  /*1f8b0*/  LDL.LU R2, [R1+0x52c] ;  /* 0x00052c0001027983 */ /* 0x001f280000300800 */
[----:B------:R-:W2:Y:S04]  /*1f8c0*/  LDL.LU R56, [R1+0x528] ;  /* 0x0005280001387983 */ /* 0x000ea80000300800 */
        /* <DEDUP_REMOVED lines=21> */
[----:B------:R-:W2:Y:S04]  /*1fa20*/  LDL.LU R43, [R1+0x524] ;  /* 0x00052400012b7983 */ /* 0x000ea80000300800 */
[----:B------:R-:W2:Y:S04]  /*1fa30*/  LDL.LU R41, [R1+0x520] ;  /* 0x0005200001297983 */ /* 0x000ea80000300800 */
[----:B---3--:R0:W-:Y:S04]  /*1fa40*/  STL [R1+0x160], R4 ;  /* 0x0001600401007387 */ /* 0x0081e80000100800 */
[----:B------:R-:W3:Y:S04]  /*1fa50*/  LDL.LU R39, [R1+0x51c] ;  /* 0x00051c0001277983 */ /* 0x000ee80000300800 */
[----:B------:R-:W3:Y:S04]  /*1fa60*/  LDL.LU R37, [R1+0x518] ;  /* 0x0005180001257983 */ /* 0x000ee80000300800 */
[----:B------:R-:W3:Y:S04]  /*1fa70*/  LDL.LU R35, [R1+0x514] ;  /* 0x0005140001237983 */ /* 0x000ee80000300800 */
[----:B------:R-:W3:Y:S04]  /*1fa80*/  LDL.LU R33, [R1+0x510] ;  /* 0x0005100001217983 */ /* 0x000ee80000300800 */
[----:B------:R-:W3:Y:S04]  /*1fa90*/  LDL.LU R32, [R1+0x50c] ;  /* 0x00050c0001207983 */ /* 0x000ee80000300800 */
[----:B------:R-:W3:Y:S04]  /*1faa0*/  LDL.LU R34, [R1+0x508] ;  /* 0x0005080001227983 */ /* 0x000ee80000300800 */
[----:B------:R-:W3:Y:S04]  /*1fab0*/  LDL.LU R36, [R1+0x504] ;  /* 0x0005040001247983 */ /* 0x000ee80000300800 */
[----:B------:R-:W-:Y:S04]  /*1fac0*/  STS.U16 [R0+UR4+0x980], R17 ;  /* 0x0009801100007988 */ /* 0x000fe80008000404 */
[----:B0-----:R-:W3:Y:S04]  /*1fad0*/  LDL.LU R4, [R1+0x500] ;  /* 0x0005000001047983 */ /* 0x001ee80000300800 */
[----:B------:R-:W-:Y:S04]  /*1fae0*/  STS.U16 [R0+UR4+0x9c0], R38 ;  /* 0x0009c02600007988 */ /* 0x000fe80008000404 */
[----:B------:R-:W3:Y:S04]  /*1faf0*/  LDL.LU R5, [R1+0x4fc] ;  /* 0x0004fc0001057983 */ /* 0x000ee80000300800 */
        /* <DEDUP_REMOVED lines=8> */
[----:B------:R-:W3:Y:S04]  /*1fb80*/  LDL.LU R10, [R1+0x4e8] ;  /* 0x0004e800010a7983 */ /* 0x000ee80000300800 */
[----:B----4-:R0:W-:Y:S04]  /*1fb90*/  STS.U16 [R0+UR4+0xfc0], R2 ;  /* 0x000fc00200007988 */ /* 0x0101e80008000404 */
[----:B0-----:R-:W4:Y:S04]  /*1fba0*/  LDL.LU R2, [R1+0x4e0] ;  /* 0x0004e00001027983 */ /* 0x001f280000300800 */
[----:B--2---:R0:W-:Y:S04]  /*1fbb0*/  STS.U16 [R0+UR4+0xf80], R56 ;  /* 0x000f803800007988 */ /* 0x0041e80008000404 */
[----:B------:R-:W2:Y:S04]  /*1fbc0*/  LDL.LU R11, [R1+0x4dc] ;  /* 0x0004dc00010b7983 */ /* 0x000ea80000300800 */
        /* <DEDUP_REMOVED lines=10> */
[----:B------:R-:W-:Y:S04]  /*1fc70*/  STS.U16 [R0+UR4+0x1180], R43 ;  /* 0x0011802b00007988 */ /* 0x000fe80008000404 */
[----:B------:R-:W-:Y:S04]  /*1fc80*/  STS.U16 [R0+UR4+0x11c0], R41 ;  /* 0x0011c02900007988 */ /* 0x000fe80008000404 */
[----:B---3--:R-:W-:Y:S04]  /*1fc90*/  STS.U16 [R0+UR4+0x13c0], R39 ;  /* 0x0013c02700007988 */ /* 0x008fe80008000404 */
[----:B------:R-:W3:Y:S04]  /*1fca0*/  LDL.LU R54, [R1+0x4b0] ;  /* 0x0004b00001367983 */ /* 0x000ee80000300800 */
[----:B------:R-:W-:Y:S04]  /*1fcb0*/  STS.U16 [R0+UR4+0x1380], R37 ;  /* 0x0013802500007988 */ /* 0x000fe80008000404 */
[----:B------:R-:W-:Y:S04]  /*1fcc0*/  STS.U16 [R0+UR4+0x1580], R35 ;  /* 0x0015802300007988 */ /* 0x000fe80008000404 */
[----:B------:R-:W-:Y:S04]  /*1fcd0*/  STS.U16 [R0+UR4+0x15c0], R33 ;  /* 0x0015c02100007988 */ /* 0x000fe80008000404 */
[----:B------:R-:W-:Y:S04]  /*1fce0*/  STS.U16 [R0+UR4+0x17c0], R32 ;  /* 0x0017c02000007988 */ /* 0x000fe80008000404 */
[----:B------:R-:W-:Y:S04]  /*1fcf0*/  STS.U16 [R0+UR4+0x1780], R34 ;  /* 0x0017802200007988 */ /* 0x000fe80008000404 */
[----:B------:R-:W-:Y:S04]  /*1fd00*/  STS.U16 [R0+UR4+0x1980], R36 ;  /* 0x0019802400007988 */ /* 0x000fe80008000404 */
[----:B------:R-:W-:Y:S04]  /*1fd10*/  STS.U16 [R0+UR4+0x19c0], R4 ;  /* 0x0019c00400007988 */ /* 0x000fe80008000404 */
[----:B0-----:R-:W3:Y:S04]  /*1fd20*/  LDL.LU R56, [R1+0x4ac] ;  /* 0x0004ac0001387983 */ /* 0x001ee80000300800 */
[----:B------:R-:W-:Y:S04]  /*1fd30*/  STS.U16 [R0+UR4+0x1bc0], R5 ;  /* 0x001bc00500007988 */ /* 0x000fe80008000404 */
[----:B------:R-:W-:Y:S04]  /*1fd40*/  STS.U16 [R0+UR4+0x1b80], R6 ;  /* 0x001b800600007988 */ /* 0x000fe80008000404 */
[----:B------:R-:W-:Y:S04]  /*1fd50*/  STS.U16 [R0+UR4+0x1d80], R7 ;  /* 0x001d800700007988 */ /* 0x000fe80008000404 */
[----:B------:R-:W-:Y:S04]  /*1fd60*/  STS.U16 [R0+UR4+0x1dc0], R8 ;  /* 0x001dc00800007988 */ /* 0x000fe80008000404 */
[----:B------:R-:W-:Y:S04]  /*1fd70*/  STS.U16 [R0+UR4+0x1fc0], R9 ;  /* 0x001fc00900007988 */ /* 0x000fe80008000404 */
[----:B------:R-:W-:Y:S04]  /*1fd80*/  STS.U16 [R0+UR4+0x1f80], R10 ;  /* 0x001f800a00007988 */ /* 0x000fe80008000404 */
[----:B----4-:R0:W-:Y:S04]  /*1fd90*/  STS.U16 [R0+UR4+0x2180], R2 ;  /* 0x0021800200007988 */ /* 0x0101e80008000404 */
        /* <DEDUP_REMOVED lines=17> */
[----:B------:R-:W2:Y:S04]  /*1feb0*/  LDL.LU R10, [R1+0x3d4] ;  /* 0x0003d400010a7983 */ /* 0x000ea80000300800 */
[----:B------:R1:W-:Y:S04]  /*1fec0*/  STS.U16 [R0+UR4+0x23c0], R12 ;  /* 0x0023c00c00007988 */ /* 0x0003e80008000404 */
[----:B------:R1:W-:Y:S04]  /*1fed0*/  STS.U16 [R0+UR4+0x2380], R13 ;  /* 0x0023800d00007988 */ /* 0x0003e80008000404 */
[----:B------:R1:W-:Y:S04]  /*1fee0*/  STS.U16 [R0+UR4+0x2580], R14 ;  /* 0x0025800e00007988 */ /* 0x0003e80008000404 */
[----:B------:R1:W-:Y:S04]  /*1fef0*/  STS.U16 [R0+UR4+0x25c0], R15 ;  /* 0x0025c00f00007988 */ /* 0x0003e80008000404 */
[----:B------:R1:W-:Y:S04]  /*1ff00*/  STS.U16 [R0+UR4+0x27c0], R16 ;  /* 0x0027c01000007988 */ /* 0x0003e80008000404 */
[----:B0-----:R-:W2:Y:S04]  /*1ff10*/  LDL.LU R11, [R1+0x1ac] ;  /* 0x0001ac00010b7983 */ /* 0x001ea80000300800 */
[----:B-1----:R-:W2:Y:S04]  /*1ff20*/  LDL.LU R12, [R1+0x15c] ;  /* 0x00015c00010c7983 */ /* 0x002ea80000300800 */
[----:B------:R-:W2:Y:S04]  /*1ff30*/  LDL.LU R13, [R1+0x158] ;  /* 0x00015800010d7983 */ /* 0x000ea80000300800 */
[----:B------:R-:W2:Y:S04]  /*1ff40*/  LDL.LU R14, [R1+0x154] ;  /* 0x00015400010e7983 */ /* 0x000ea80000300800 */
[----:B------:R-:W2:Y:S04]  /*1ff50*/  LDL.LU R15, [R1+0x150] ;  /* 0x00015000010f7983 */ /* 0x000ea80000300800 */
[----:B------:R0:W-:Y:S04]  /*1ff60*/  STS.U16 [R0+UR4+0x2780], R17 ;  /* 0x0027801100007988 */ /* 0x0001e80008000404 */
[----:B------:R-:W2:Y:S04]  /*1ff70*/  LDL.LU R16, [R1+0x14c] ;  /* 0x00014c0001107983 */ /* 0x000ea80000300800 */
[----:B------:R1:W-:Y:S04]  /*1ff80*/  STS.U16 [R0+UR4+0x2980], R38 ;  /* 0x0029802600007988 */ /* 0x0003e80008000404 */
[----:B------:R1:W-:Y:S04]  /*1ff90*/  STS.U16 [R0+UR4+0x29c0], R40 ;  /* 0x0029c02800007988 */ /* 0x0003e80008000404 */
[----:B------:R1:W-:Y:S04]  /*1ffa0*/  STS.U16 [R0+UR4+0x2bc0], R50 ;  /* 0x002bc03200007988 */ /* 0x0003e80008000404 */
[----:B------:R1:W-:Y:S04]  /*1ffb0*/  STS.U16 [R0+UR4+0x2b80], R52 ;  /* 0x002b803400007988 */ /* 0x0003e80008000404 */
[----:B---3--:R3:W-:Y:S04]  /*1ffc0*/  STS.U16 [R0+UR4+0x2d80], R54 ;  /* 0x002d803600007988 */ /* 0x0087e80008000404 */
[----:B0-----:R-:W2:Y:S04]  /*1ffd0*/  LDL.LU R17, [R1+0x148] ;  /* 0x0001480001117983 */ /* 0x001ea80000300800 */
[----:B-1----:R-:W2:Y:S04]  /*1ffe0*/  LDL.LU R38, [R1+0x144] ;  /* 0x0001440001267983 */ /* 0x002ea80000300800 */
[----:B------:R-:W2:Y:S04]  /*1fff0*/  LDL.LU R40, [R1+0x140] ;  /* 0x0001400001287983 */ /* 0x000ea80000300800 */
[----:B------:R-:W2:Y:S04]  /*20000*/  LDL.LU R50, [R1+0x13c] ;  /* 0x00013c0001327983 */ /* 0x000ea80000300800 */
[----:B------:R-:W2:Y:S04]  /*20010*/  LDL.LU R52, [R1+0x138] ;  /* 0x0001380001347983 */ /* 0x000ea80000300800 */
[----:B------:R0:W-:Y:S04]  /*20020*/  STS.U16 [R0+UR4+0x2dc0], R56 ;  /* 0x002dc03800007988 */ /* 0x0001e80008000404 */
[----:B---3--:R-:W3:Y:S04]  /*20030*/  LDL.LU R54, [R1+0x134] ;  /* 0x0001340001367983 */ /* 0x008ee80000300800 */
[----:B0-----:R-:W3:Y:S04]  /*20040*/  LDL.LU R56, [R1+0x130] ;  /* 0x0001300001387983 */ /* 0x001ee80000300800 */
[----:B----4-:R0:W-:Y:S04]  /*20050*/  STS.U16 [R0+UR4+0x2fc0], R2 ;  /* 0x002fc00200007988 */ /* 0x0101e80008000404 */
[----:B0-----:R-:W4:Y:S01]  /*20060*/  LDL.LU R2, [R1+0x12c] ;  /* 0x00012c0001027983 */ /* 0x001f220000300800 */
[----:B------:R-:W0:Y:S03]  /*20070*/  S2R R3, SR_TID.X ;  /* 0x0000000000037919 */ /* 0x000e260000002100 */
[----:B------:R-:W-:Y:S04]  /*20080*/  STL [R1+0x2068], R0 ;  /* 0x0020680001007387 */ /* 0x000fe80000100800 */
[----:B------:R1:W-:Y:S04]  /*20090*/  STS.U16 [R0+UR4+0x2f80], R43 ;  /* 0x002f802b00007988 */ /* 0x0003e80008000404 */
[----:B------:R-:W4:Y:S04]  /*200a0*/  LDL.LU R45, [R1+0x128] ;  /* 0x00012800012d7983 */ /* 0x000f280000300800 */
[----:B------:R1:W-:Y:S04]  /*200b0*/  STS.U16 [R0+UR4+0x3180], R41 ;  /* 0x0031802900007988 */ /* 0x0003e80008000404 */
[----:B------:R0:W-:Y:S04]  /*200c0*/  STS.U16 [R0+UR4+0x31c0], R39 ;  /* 0x0031c02700007988 */ /* 0x0001e80008000404 */
[----:B------:R0:W-:Y:S04]  /*200d0*/  STS.U16 [R0+UR4+0x33c0], R37 ;  /* 0x0033c02500007988 */ /* 0x0001e80008000404 */
[----:B------:R0:W-:Y:S04]  /*200e0*/  STS.U16 [R0+UR4+0x3380], R35 ;  /* 0x0033802300007988 */ /* 0x0001e80008000404 */
[----:B------:R0:W-:Y:S04]  /*200f0*/  STS.U16 [R0+UR4+0x3580], R33 ;  /* 0x0035802100007988 */ /* 0x0001e80008000404 */
[----:B-1----:R-:W4:Y:S04]  /*20100*/  LDL.LU R43, [R1+0x124] ;  /* 0x00012400012b7983 */ /* 0x002f280000300800 */
[----:B------:R-:W4:Y:S04]  /*20110*/  LDL.LU R41, [R1+0x120] ;  /* 0x0001200001297983 */ /* 0x000f280000300800 */
[----:B0-----:R-:W4:Y:S04]  /*20120*/  LDL.LU R39, [R1+0x11c] ;  /* 0x00011c0001277983 */ /* 0x001f280000300800 */
[----:B------:R-:W4:Y:S04]  /*20130*/  LDL.LU R37, [R1+0x118] ;  /* 0x0001180001257983 */ /* 0x000f280000300800 */
        /* <DEDUP_REMOVED lines=10> */
[----:B------:R-:W4:Y:S01]  /*201e0*/  LDL.LU R36, [R1+0x104] ;  /* 0x0001040001247983 */ /* 0x000f220000300800 */
[----:B------:R-:W-:-:S03]  /*201f0*/  LOP3.LUT R3, R3, 0x1f, RZ, 0xc0, !PT ;  /* 0x0000001f03037812 */ /* 0x000fc600078ec0ff */
[----:B------:R-:W4:Y:S04]  /*20200*/  LDL.LU R4, [R1+0x100] ;  /* 0x0001000001047983 */ /* 0x000f280000300800 */
[----:B------:R-:W4:Y:S01]  /*20210*/  LDL.LU R5, [R1+0xfc] ;  /* 0x0000fc0001057983 */ /* 0x000f220000300800 */
[----:B------:R-:W-:-:S03]  /*20220*/  IMAD.SHL.U32 R3, R3, 0x2, RZ ;  /* 0x0000000203037824 */ /* 0x000fc600078e00ff */
[----:B------:R0:W-:Y:S04]  /*20230*/  STS.U16 [R0+UR4+0x3b80], R7 ;  /* 0x003b800700007988 */ /* 0x0001e80008000404 */
[----:B------:R-:W4:Y:S04]  /*20240*/  LDL.LU R6, [R1+0xf8] ;  /* 0x0000f80001067983 */ /* 0x000f280000300800 */
[----:B------:R1:W-:Y:S04]  /*20250*/  STS.U16 [R0+UR4+0x3d80], R8 ;  /* 0x003d800800007988 */ /* 0x0003e80008000404 */
[----:B------:R1:W-:Y:S04]  /*20260*/  STS.U16 [R0+UR4+0x3dc0], R9 ;  /* 0x003dc00900007988 */ /* 0x0003e80008000404 */
[----:B--2---:R2:W-:Y:S04]  /*20270*/  STS.U16 [R0+UR4+0x3fc0], R10 ;  /* 0x003fc00a00007988 */ /* 0x0045e80008000404 */
[----:B------:R2:W-:Y:S04]  /*20280*/  STS.U16 [R0+UR4+0x3f80], R11 ;  /* 0x003f800b00007988 */ /* 0x0005e80008000404 */
[----:B------:R2:W-:Y:S04]  /*20290*/  STS.U16 [R3+UR4+0x4000], R12 ;  /* 0x0040000c03007988 */ /* 0x0005e80008000404 */
[----:B0-----:R-:W4:Y:S04]  /*202a0*/  LDL.LU R7, [R1+0xf4] ;  /* 0x0000f40001077983 */ /* 0x001f280000300800 */
[----:B-1----:R-:W4:Y:S04]  /*202b0*/  LDL.LU R8, [R1+0xf0] ;  /* 0x0000f00001087983 */ /* 0x002f280000300800 */
[----:B------:R-:W4:Y:S04]  /*202c0*/  LDL.LU R9, [R1+0xec] ;  /* 0x0000ec0001097983 */ /* 0x000f280000300800 */
[----:B--2---:R-:W2:Y:S04]  /*202d0*/  LDL.LU R10, [R1+0xe8] ;  /* 0x0000e800010a7983 */ /* 0x004ea80000300800 */
[----:B------:R-:W2:Y:S04]  /*202e0*/  LDL.LU R11, [R1+0xe4] ;  /* 0x0000e400010b7983 */ /* 0x000ea80000300800 */
[----:B------:R0:W-:Y:S04]  /*202f0*/  STS.U16 [R3+UR4+0x4040], R13 ;  /* 0x0040400d03007988 */ /* 0x0001e80008000404 */
        /* <DEDUP_REMOVED lines=9> */
[----:B------:R-:W3:Y:S04]  /*20390*/  LDL.LU R16, [R1+0xd0] ;  /* 0x0000d00001107983 */ /* 0x000ee80000300800 */
[----:B------:R-:W3:Y:S04]  /*203a0*/  LDL.LU R17, [R1+0xcc] ;  /* 0x0000cc0001117983 */ /* 0x000ee80000300800 */
[----:B------:R0:W-:Y:S04]  /*203b0*/  STS.U16 [R3+UR4+0x4480], R40 ;  /* 0x0044802803007988 */ /* 0x0001e80008000404 */
[----:B------:R-:W3:Y:S04]  /*203c0*/  LDL.LU R38, [R1+0xc8] ;  /* 0x0000c80001267983 */ /* 0x000ee80000300800 */
[----:B------:R1:W-:Y:S04]  /*203d0*/  STS.U16 [R3+UR4+0x4800], R50 ;  /* 0x0048003203007988 */ /* 0x0003e80008000404 */
[----:B------:R1:W-:Y:S04]  /*203e0*/  STS.U16 [R3+UR4+0x4840], R52 ;  /* 0x0048403403007988 */ /* 0x0003e80008000404 */
[----:B------:R1:W-:Y:S04]  /*203f0*/  STS.U16 [R3+UR4+0x4880], R54 ;  /* 0x0048803603007988 */ /* 0x0003e80008000404 */
[----:B------:R1:W-:Y:S04]  /*20400*/  STS.U16 [R3+UR4+0x48c0], R56 ;  /* 0x0048c03803007988 */ /* 0x0003e80008000404 */
[----:B0-----:R-:W3:Y:S04]  /*20410*/  LDL.LU R40, [R1+0xc4] ;  /* 0x0000c40001287983 */ /* 0x001ee80000300800 */
[----:B-1----:R-:W3:Y:S04]  /*20420*/  LDL.LU R50, [R1+0xc0] ;  /* 0x0000c00001327983 */ /* 0x002ee80000300800 */
[----:B------:R-:W3:Y:S04]  /*20430*/  LDL.LU R52, [R1+0xbc] ;  /* 0x0000bc0001347983 */ /* 0x000ee80000300800 */
[----:B------:R-:W3:Y:S04]  /*20440*/  LDL.LU R54, [R1+0xb8] ;  /* 0x0000b80001367983 */ /* 0x000ee80000300800 */
[----:B------:R-:W3:Y:S04]  /*20450*/  LDL.LU R56, [R1+0x14] ;  /* 0x0000140001387983 */ /* 0x000ee80000300800 */
[----:B----4-:R0:W-:Y:S04]  /*20460*/  STS.U16 [R3+UR4+0x4c40], R2 ;  /* 0x004c400203007988 */ /* 0x0101e80008000404 */
[----:B0-----:R-:W4:Y:S04]  /*20470*/  LDL.LU R2, [R1+0x10] ;  /* 0x0000100001027983 */ /* 0x001f280000300800 */
[----:B--2---:R0:W-:Y:S04]  /*20480*/  STS.U16 [R3+UR4+0x6000], R13 ;  /* 0x0060000d03007988 */ /* 0x0041e80008000404 */
[----:B------:R1:W-:Y:S04]  /*20490*/  STS.U16 [R3+UR4+0x6040], R14 ;  /* 0x0060400e03007988 */ /* 0x0003e80008000404 */
[----:B---3--:R2:W-:Y:S04]  /*204a0*/  STS.U16 [R3+UR4+0x6080], R15 ;  /* 0x0060800f03007988 */ /* 0x0085e80008000404 */
[----:B------:R3:W-:Y:S04]  /*204b0*/  STS.U16 [R3+UR4+0x60c0], R16 ;  /* 0x0060c01003007988 */ /* 0x0007e80008000404 */
[----:B------:R3:W-:Y:S04]  /*204c0*/  STS.U16 [R3+UR4+0x6440], R17 ;  /* 0x0064401103007988 */ /* 0x0007e80008000404 */
[----:B------:R3:W-:Y:S04]  /*204d0*/  STS.U16 [R3+UR4+0x6400], R38 ;  /* 0x0064002603007988 */ /* 0x0007e80008000404 */
[----:B0-----:R-:W4:Y:S04]  /*204e0*/  LDL.LU R13, [R1+0xb4] ;  /* 0x0000b400010d7983 */ /* 0x001f280000300800 */
[----:B-1----:R-:W4:Y:S04]  /*204f0*/  LDL.LU R14, [R1+0xb0] ;  /* 0x0000b000010e7983 */ /* 0x002f280000300800 */
[----:B--2---:R-:W2:Y:S04]  /*20500*/  LDL.LU R15, [R1+0xac] ;  /* 0x0000ac00010f7983 */ /* 0x004ea80000300800 */
[----:B---3--:R-:W3:Y:S04]  /*20510*/  LDL.LU R16, [R1+0xa8] ;  /* 0x0000a80001107983 */ /* 0x008ee80000300800 */
        /* <DEDUP_REMOVED lines=14> */
[----:B------:R0:W-:Y:S02]  /*20600*/  STS.U16 [R3+UR4+0x5c80], R12 ;  /* 0x005c800c03007988 */ /* 0x0001e40008000404 */
[----:B0-----:R-:W0:Y:S02]  /*20610*/  S2R R12, SR_TID.X ;  /* 0x00000000000c7919 */ /* 0x001e240000002100 */
[----:B------:R1:W-:Y:S04]  /*20620*/  STS.U16 [R3+UR4+0x4c00], R45 ;  /* 0x004c002d03007988 */ /* 0x0003e80008000404 */
[----:B------:R1:W-:Y:S04]  /*20630*/  STS.U16 [R3+UR4+0x4cc0], R43 ;  /* 0x004cc02b03007988 */ /* 0x0003e80008000404 */
[----:B------:R1:W-:Y:S04]  /*20640*/  STS.U16 [R3+UR4+0x4c80], R41 ;  /* 0x004c802903007988 */ /* 0x0003e80008000404 */
[----:B------:R0:W-:Y:S04]  /*20650*/  STS.U16 [R3+UR4+0x5000], R39 ;  /* 0x0050002703007988 */ /* 0x0001e80008000404 */
[----:B------:R0:W-:Y:S04]  /*20660*/  STS.U16 [R3+UR4+0x5040], R37 ;  /* 0x0050402503007988 */ /* 0x0001e80008000404 */
[----:B------:R0:W-:Y:S04]  /*20670*/  STS.U16 [R3+UR4+0x5080], R35 ;  /* 0x0050802303007988 */ /* 0x0001e80008000404 */
[----:B-1----:R-:W4:Y:S04]  /*20680*/  LDL.LU R45, [R1+0x84] ;  /* 0x00008400012d7983 */ /* 0x002f280000300800 */
[----:B------:R-:W4:Y:S04]  /*20690*/  LDL.LU R43, [R1+0x80] ;  /* 0x00008000012b7983 */ /* 0x000f280000300800 */
        /* <DEDUP_REMOVED lines=10> */
[----:B------:R1:W-:Y:S04]  /*20740*/  STS.U16 [R3+UR4+0x5840], R6 ;  /* 0x0058400603007988 */ /* 0x0003e80008000404 */
[----:B0-----:R-:W4:Y:S04]  /*20750*/  LDL.LU R33, [R1+0x6c] ;  /* 0x00006c0001217983 */ /* 0x001f280000300800 */
[----:B------:R0:W-:Y:S04]  /*20760*/  STS.U16 [R3+UR4+0x5880], R7 ;  /* 0x0058800703007988 */ /* 0x0001e80008000404 */
[----:B------:R-:W-:Y:S04]  /*20770*/  STS.U16 [R3+UR4+0x58c0], R8 ;  /* 0x0058c00803007988 */ /* 0x000fe80008000404 */
[----:B------:R-:W-:Y:S04]  /*20780*/  STS.U16 [R3+UR4+0x5c40], R9 ;  /* 0x005c400903007988 */ /* 0x000fe80008000404 */
[----:B------:R-:W-:Y:S04]  /*20790*/  STS.U16 [R3+UR4+0x5c00], R10 ;  /* 0x005c000a03007988 */ /* 0x000fe80008000404 */
[----:B------:R-:W-:Y:S04]  /*207a0*/  STS.U16 [R3+UR4+0x5cc0], R11 ;  /* 0x005cc00b03007988 */ /* 0x000fe80008000404 */
[----:B------:R-:W-:Y:S04]  /*207b0*/  STS.U16 [R3+UR4+0x6c40], R61 ;  /* 0x006c403d03007988 */ /* 0x000fe80008000404 */
[----:B------:R-:W-:Y:S01]  /*207c0*/  STS.U16 [R3+UR4+0x6c00], R60 ;  /* 0x006c003c03007988 */ /* 0x000fe20008000404 */
[----:B------:R-:W-:-:S03]  /*207d0*/  LOP3.LUT R12, R12, 0x1f, RZ, 0xc0, !PT ;  /* 0x0000001f0c0c7812 */ /* 0x000fc600078ec0ff */
        /* <DEDUP_REMOVED lines=18> */
[----:B-1----:R-:W4:Y:S04]  /*20900*/  LDL.LU R32, [R1+0x68] ;  /* 0x0000680001207983 */ /* 0x002f280000300800 */
[----:B------:R-:W4:Y:S04]  /*20910*/  LDL.LU R34, [R1+0x64] ;  /* 0x0000640001227983 */ /* 0x000f280000300800 */
[----:B------:R-:W4:Y:S04]  /*20920*/  LDL.LU R36, [R1+0x60] ;  /* 0x0000600001247983 */ /* 0x000f280000300800 */
[----:B------:R-:W4:Y:S04]  /*20930*/  LDL.LU R4, [R1+0x5c] ;  /* 0x00005c0001047983 */ /* 0x000f280000300800 */
[----:B------:R-:W4:Y:S04]  /*20940*/  LDL.LU R5, [R1+0x58] ;  /* 0x0000580001057983 */ /* 0x000f280000300800 */
[----:B------:R-:W4:Y:S04]  /*20950*/  LDL.LU R6, [R1+0x54] ;  /* 0x0000540001067983 */ /* 0x000f280000300800 */
[----:B0-----:R-:W4:Y:S01]  /*20960*/  LDL.LU R7, [R1+0x50] ;  /* 0x0000500001077983 */ /* 0x001f220000300800 */
[----:B--2---:R-:W-:-:S03]  /*20970*/  IMAD.SHL.U32 R3, R12, 0x2, RZ ;  /* 0x000000020c037824 */ /* 0x004fc600078e00ff */
[----:B------:R-:W2:Y:S04]  /*20980*/  LDL.LU R8, [R1+0x4c] ;  /* 0x00004c0001087983 */ /* 0x000ea80000300800 */
[----:B------:R-:W2:Y:S04]  /*20990*/  LDL.LU R9, [R1+0x48] ;  /* 0x0000480001097983 */ /* 0x000ea80000300800 */
[----:B------:R-:W2:Y:S04]  /*209a0*/  LDL.LU R10, [R1+0x44] ;  /* 0x00004400010a7983 */ /* 0x000ea80000300800 */
[----:B------:R-:W2:Y:S01]  /*209b0*/  LDL.LU R11, [R1+0x40] ;  /* 0x00004000010b7983 */ /* 0x000ea20000300800 */
[----:B------:R-:W-:-:S03]  /*209c0*/  LOP3.LUT R3, R3, 0x10, RZ, 0x3c, !PT ;  /* 0x0000001003037812 */ /* 0x000fc600078e3cff */
[----:B------:R-:W2:Y:S04]  /*209d0*/  LDL.LU R12, [R1+0x3c] ;  /* 0x00003c00010c7983 */ /* 0x000ea80000300800 */
[----:B------:R0:W-:Y:S04]  /*209e0*/  STS.U16 [R3+UR4+0x4100], R13 ;  /* 0x0041000d03007988 */ /* 0x0001e80008000404 */
[----:B------:R1:W-:Y:S04]  /*209f0*/  STS.U16 [R3+UR4+0x4140], R14 ;  /* 0x0041400e03007988 */ /* 0x0003e80008000404 */
[----:B------:R1:W-:Y:S04]  /*20a00*/  STS.U16 [R3+UR4+0x4180], R15 ;  /* 0x0041800f03007988 */ /* 0x0003e80008000404 */
[----:B---3--:R3:W-:Y:S04]  /*20a10*/  STS.U16 [R3+UR4+0x41c0], R16 ;  /* 0x0041c01003007988 */ /* 0x0087e80008000404 */
[----:B------:R3:W-:Y:S04]  /*20a20*/  STS.U16 [R3+UR4+0x4540], R17 ;  /* 0x0045401103007988 */ /* 0x0007e80008000404 */
[----:B------:R3:W-:Y:S04]  /*20a30*/  STS.U16 [R3+UR4+0x4500], R38 ;  /* 0x0045002603007988 */ /* 0x0007e80008000404 */
[----:B0-----:R-:W2:Y:S04]  /*20a40*/  LDL.LU R13, [R1+0x38] ;  /* 0x00003800010d7983 */ /* 0x001ea80000300800 */
[----:B-1----:R-:W2:Y:S04]  /*20a50*/  LDL.LU R14, [R1+0x34] ;  /* 0x00003400010e7983 */ /* 0x002ea80000300800 */
[----:B------:R-:W2:Y:S04]  /*20a60*/  LDL.LU R15, [R1+0x30] ;  /* 0x00003000010f7983 */ /* 0x000ea80000300800 */
        /* <DEDUP_REMOVED lines=15> */
[----:B------:R0:W-:Y:S04]  /*20b60*/  STS.U16 [R3+UR4+0x4d40], R45 ;  /* 0x004d402d03007988 */ /* 0x0001e80008000404 */
        /* <DEDUP_REMOVED lines=10> */
[----:B------:R-:W4:Y:S04]  /*20c10*/  LDL.LU R35, [R1+0x21cc] ;  /* 0x0021cc0001237983 */ /* 0x000f280000300800 */
[----:B------:R0:W-:Y:S04]  /*20c20*/  STS.U16 [R3+UR4+0x5180], R33 ;  /* 0x0051802103007988 */ /* 0x0001e80008000404 */
        /* <DEDUP_REMOVED lines=14> */
[----:B--2---:R1:W-:Y:S04]  /*20d10*/  STS.U16 [R3+UR4+0x5980], R8 ;  /* 0x0059800803007988 */ /* 0x0043e80008000404 */
[----:B------:R2:W-:Y:S04]  /*20d20*/  STS.U16 [R3+UR4+0x59c0], R9 ;  /* 0x0059c00903007988 */ /* 0x0005e80008000404 */
[----:B------:R2:W-:Y:S04]  /*20d30*/  STS.U16 [R3+UR4+0x5d40], R10 ;  /* 0x005d400a03007988 */ /* 0x0005e80008000404 */
[----:B------:R2:W-:Y:S04]  /*20d40*/  STS.U16 [R3+UR4+0x5d00], R11 ;  /* 0x005d000b03007988 */ /* 0x0005e80008000404 */
[----:B------:R2:W-:Y:S04]  /*20d50*/  STS.U16 [R3+UR4+0x5dc0], R12 ;  /* 0x005dc00c03007988 */ /* 0x0005e80008000404 */
[----:B0-----:R-:W4:Y:S04]  /*20d60*/  LDL.LU R7, [R1+0x21ac] ;  /* 0x0021ac0001077983 */ /* 0x001f280000300800 */
[----:B-1----:R-:W4:Y:S04]  /*20d70*/  LDL.LU R8, [R1+0x21a8] ;  /* 0x0021a80001087983 */ /* 0x002f280000300800 */
[----:B--2---:R-:W2:Y:S04]  /*20d80*/  LDL.LU R9, [R1+0x21a4] ;  /* 0x0021a40001097983 */ /* 0x004ea80000300800 */
[----:B------:R-:W2:Y:S04]  /*20d90*/  LDL.LU R10, [R1+0x21a0] ;  /* 0x0021a000010a7983 */ /* 0x000ea80000300800 */
[----:B------:R-:W2:Y:S04]  /*20da0*/  LDL.LU R11, [R1+0x219c] ;  /* 0x00219c00010b7983 */ /* 0x000ea80000300800 */
        /* <DEDUP_REMOVED lines=11> */
[----:B------:R-:W2:Y:S04]  /*20e60*/  LDL.LU R17, [R1+0x2184] ;  /* 0x0021840001117983 */ /* 0x000ea80000300800 */
[----:B------:R-:W3:Y:S04]  /*20e70*/  LDL.LU R38, [R1+0x2180] ;  /* 0x0021800001267983 */ /* 0x000ee80000300800 */
[----:B------:R0:W-:Y:S04]  /*20e80*/  STS.U16 [R3+UR4+0x6500], R40 ;  /* 0x0065002803007988 */ /* 0x0001e80008000404 */
[----:B------:R1:W-:Y:S04]  /*20e90*/  STS.U16 [R3+UR4+0x65c0], R50 ;  /* 0x0065c03203007988 */ /* 0x0003e80008000404 */
[----:B------:R1:W-:Y:S04]  /*20ea0*/  STS.U16 [R3+UR4+0x6580], R52 ;  /* 0x0065803403007988 */ /* 0x0003e80008000404 */
[----:B------:R1:W-:Y:S04]  /*20eb0*/  STS.U16 [R3+UR4+0x6900], R54 ;  /* 0x0069003603007988 */ /* 0x0003e80008000404 */
[----:B------:R1:W-:Y:S04]  /*20ec0*/  STS.U16 [R3+UR4+0x6940], R56 ;  /* 0x0069403803007988 */ /* 0x0003e80008000404 */
[----:B0-----:R-:W2:Y:S04]  /*20ed0*/  LDL.LU R40, [R1+0x217c] ;  /* 0x00217c0001287983 */ /* 0x001ea80000300800 */
[----:B-1----:R-:W3:Y:S04]  /*20ee0*/  LDL.LU R50, [R1+0x2178] ;  /* 0x0021780001327983 */ /* 0x002ee80000300800 */
[----:B------:R-:W2:Y:S04]  /*20ef0*/  LDL.LU R52, [R1+0x2174] ;  /* 0x0021740001347983 */ /* 0x000ea80000300800 */
[----:B------:R-:W3:Y:S04]  /*20f00*/  LDL.LU R54, [R1+0x2170] ;  /* 0x0021700001367983 */ /* 0x000ee80000300800 */
[----:B------:R-:W2:Y:S04]  /*20f10*/  LDL.LU R56, [R1+0x216c] ;  /* 0x00216c0001387983 */ /* 0x000ea80000300800 */
[----:B----4-:R0:W-:Y:S04]  /*20f20*/  STS.U16 [R3+UR4+0x6980], R2 ;  /* 0x0069800203007988 */ /* 0x0101e80008000404 */
[----:B0-----:R-:W4:Y:S04]  /*20f30*/  LDL.LU R2, [R1+0x2168] ;  /* 0x0021680001027983 */ /* 0x001f280000300800 */
[----:B----4-:R0:W-:Y:S04]  /*20f40*/  STS.U16 [R3+UR4+0x69c0], R2 ;  /* 0x0069c00203007988 */ /* 0x0101e80008000404 */
[----:B--2---:R-:W-:Y:S04]  /*20f50*/  STS.U16 [R3+UR4+0x6d40], R56 ;  /* 0x006d403803007988 */ /* 0x004fe80008000404 */
[----:B---3--:R-:W-:Y:S04]  /*20f60*/  STS.U16 [R3+UR4+0x6d00], R54 ;  /* 0x006d003603007988 */ /* 0x008fe80008000404 */
        /* <DEDUP_REMOVED lines=17> */
[----:B0-----:R-:W2:Y:S04]  /*21080*/  LDL.LU R2, [R1+0x2164] ;  /* 0x0021640001027983 */ /* 0x001ea80000300800 */
[----:B------:R0:W-:Y:S04]  /*21090*/  STS.U16 [R3+UR4+0x7d80], R4 ;  /* 0x007d800403007988 */ /* 0x0001e80008000404 */
[----:B-1----:R-:W3:Y:S04]  /*210a0*/  LDL R5, [R1+0xbc0] ;  /* 0x000bc00001057983 */ /* 0x002ee80000100800 */
[----:B0-----:R-:W3:Y:S01]  /*210b0*/  LDL R4, [R1+0xbbc] ;  /* 0x000bbc0001047983 */ /* 0x001ee20000100800 */
[----:B------:R-:W-:-:S03]  /*210c0*/  PRMT R31, RZ, 0x7610, R31 ;  /* 0x00007610ff1f7816 */ /* 0x000fc6000000001f */
[----:B------:R-:W4:Y:S01]  /*210d0*/  LDL.LU R3, [R1+0x1544] ;  /* 0x0015440001037983 */ /* 0x000f220000300800 */
[----:B---3--:R-:W-:-:S04]  /*210e0*/  @!P0 LOP3.LUT R5, R5, R4, RZ, 0x3c, !PT ;  /* 0x0000000405058212 */ /* 0x008fc800078e3cff */
[----:B------:R-:W-:-:S04]  /*210f0*/  @!P0 LOP3.LUT R4, R5, R4, RZ, 0x3c, !PT ;  /* 0x0000000405048212 */ /* 0x000fc800078e3cff */
[----:B------:R-:W-:-:S05]  /*21100*/  @!P0 LOP3.LUT R5, R5, R4, RZ, 0x3c, !PT ;  /* 0x0000000405058212 */ /* 0x000fca00078e3cff */
[----:B------:R-:W3:Y:S04]  /*21110*/  @!P0 LDG.E.U16 R31, desc[UR6][R4.64] ;  /* 0x00000006041f8981 */ /* 0x000ee8000c1e1500 */
        /* <DEDUP_REMOVED lines=294> */
[----:B----4-:R0:W-:Y:S04]  /*22380*/  STL [R1+0x5c], R28 ;  /* 0x00005c1c01007387 */ /* 0x0101e80000100800 */
[----:B0-----:R-:W4:Y:S04]  /*22390*/  LDL R28, [R1+0x8c0] ;  /* 0x0008c000011c7983 */ /* 0x001f280000100800 */
        /* <DEDUP_REMOVED lines=35> */
[----:B------:R-:W2:Y:S01]  /*225d0*/  @!P3 LDG.E.U16 R2, desc[UR6][R4.64] ;  /* 0x000000060402b981 */ /* 0x000ea2000c1e1500 */
[----:B------:R-:W-:-:S03]  /*225e0*/  PRMT R24, RZ, 0x7610, R24 ;  /* 0x00007610ff187816 */ /* 0x000fc60000000018 */
[----:B--2---:R0:W-:Y:S04]  /*225f0*/  STL [R1+0x48], R2 ;  /* 0x0000480201007387 */ /* 0x0041e80000100800 */
[----:B0-----:R-:W2:Y:S04]  /*22600*/  LDL.LU R2, [R1+0x20d4] ;  /* 0x0020d40001027983 */ /* 0x001ea80000300800 */
[----:B------:R-:W4:Y:S01]  /*22610*/  LDL R5, [R1+0x8bc] ;  /* 0x0008bc0001057983 */ /* 0x000f220000100800 */
[----:B------:R-:W-:Y:S01]  /*22620*/  @!P0 IMAD.MOV.U32 R4, RZ, RZ, R28 ;  /* 0x000000ffff048224 */ /* 0x000fe200078e001c */
[----:B---3--:R-:W-:-:S02]  /*22630*/  PRMT R31, RZ, 0x7610, R31 ;  /* 0x00007610ff1f7816 */ /* 0x008fc4000000001f */
[----:B------:R-:W3:Y:S04]  /*22640*/  LDL R28, [R1+0x84c] ;  /* 0x00084c00011c7983 */ /* 0x000ee80000100800 */
[----:B----4-:R0:W4:Y:S04]  /*22650*/  @!P0 LDG.E.U16 R24, desc[UR6][R4.64] ;  /* 0x0000000604188981 */ /* 0x010128000c1e1500 */
[----:B------:R-:W0:Y:S04]  /*22660*/  LDL R4, [R1+0x8b4] ;  /* 0x0008b40001047983 */ /* 0x000e280000100800 */
[----:B------:R-:W0:Y:S02]  /*22670*/  LDL R5, [R1+0x8b8] ;  /* 0x0008b80001057983 */ /* 0x000e240000100800 */
        /* <DEDUP_REMOVED lines=8> */
[----:B------:R-:W3:Y:S04]  /*22700*/  LDL R4, [R1+0x8ac] ;  /* 0x0008ac0001047983 */ /* 0x000ee80000100800 */
[----:B------:R-:W3:Y:S01]  /*22710*/  LDL R5, [R1+0x8b0] ;  /* 0x0008b00001057983 */ /* 0x000ee20000100800 */
[----:B------:R-:W-:-:S02]  /*22720*/  PRMT R2, RZ, 0x7610, R2 ;  /* 0x00007610ff027816 */ /* 0x000fc40000000002 */
        /* <DEDUP_REMOVED lines=27> */
[----:B--2---:R-:W-:Y:S02]  /*228e0*/  PRMT R31, RZ, 0x7610, R31 ;  /* 0x00007610ff1f7816 */ /* 0x004fe4000000001f */
[----:B----4-:R-:W-:-:S04]  /*228f0*/  @!P1 LOP3.LUT R5, R5, R4, RZ, 0x3c, !PT ;  /* 0x0000000405059212 */ /* 0x010fc800078e3cff */
[----:B------:R-:W-:-:S04]  /*22900*/  @!P1 LOP3.LUT R4, R5, R4, RZ, 0x3c, !PT ;  /* 0x0000000405049212 */ /* 0x000fc800078e3cff */
[----:B------:R-:W-:-:S05]  /*22910*/  @!P1 LOP3.LUT R5, R5, R4, RZ, 0x3c, !PT ;  /* 0x0000000405059212 */ /* 0x000fca00078e3cff */
[----:B------:R0:W2:Y:S02]  /*22920*/  @!P1 LDG.E.U16 R29, desc[UR6][R4.64] ;  /* 0x00000006041d9981 */ /* 0x0000a4000c1e1500 */
[----:B0-----:R-:W-:Y:S02]  /*22930*/  @!P2 IMAD.MOV.U32 R4, RZ, RZ, R24 ;  /* 0x000000ffff04a224 */ /* 0x001fe400078e0018 */
[----:B------:R-:W-:-:S05]  /*22940*/  @!P2 IMAD.MOV.U32 R5, RZ, RZ, R28 ;  /* 0x000000ffff05a224 */ /* 0x000fca00078e001c */
[----:B------:R-:W4:Y:S04]  /*22950*/  @!P2 LDG.E.U16 R31, desc[UR6][R4.64] ;  /* 0x00000006041fa981 */ /* 0x000f28000c1e1500 */
[----:B--2---:R0:W-:Y:S04]  /*22960*/  STL [R1+0x30], R29 ;  /* 0x0000301d01007387 */ /* 0x0041e80000100800 */
[----:B------:R-:W2:Y:S04]  /*22970*/  LDL R28, [R1+0x824] ;  /* 0x00082400011c7983 */ /* 0x000ea80000100800 */
[----:B------:R-:W2:Y:S04]  /*22980*/  LDL R24, [R1+0x828] ;  /* 0x0008280001187983 */ /* 0x000ea80000100800 */
[----:B0-----:R-:W2:Y:S04]  /*22990*/  LDL R29, [R1+0x830] ;  /* 0x00083000011d7983 */ /* 0x001ea80000100800 */
[----:B----4-:R0:W-:Y:S04]  /*229a0*/  STL [R1+0x2c], R31 ;  /* 0x00002c1f01007387 */ /* 0x0101e80000100800 */
[----:B0-----:R-:W4:Y:S04]  /*229b0*/  LDL.LU R31, [R1+0x20c0] ;  /* 0x0020c000011f7983 */ /* 0x001f280000300800 */
[----:B------:R-:W2:Y:S04]  /*229c0*/  LDL R4, [R1+0x844] ;  /* 0x0008440001047983 */ /* 0x000ea80000100800 */
[----:B------:R-:W2:Y:S01]  /*229d0*/  LDL R5, [R1+0x848] ;  /* 0x0008480001057983 */ /* 0x000ea20000100800 */
[----:B---3--:R-:W-:-:S02]  /*229e0*/  PRMT R2, RZ, 0x7610, R2 ;  /* 0x00007610ff027816 */ /* 0x008fc40000000002 */
[----:B--2---:R-:W-:-:S04]  /*229f0*/  @!P3 LOP3.LUT R5, R5, R4, RZ, 0x3c, !PT ;  /* 0x000000040505b212 */ /* 0x004fc800078e3cff */
        /* <DEDUP_REMOVED lines=11> */
[----:B------:R0:W3:Y:S04]  /*22ab0*/  @!P0 LDG.E.U16 R31, desc[UR6][R4.64] ;  /* 0x00000006041f8981 */ /* 0x0000e8000c1e1500 */
[----:B------:R-:W0:Y:S04]  /*22ac0*/  LDL R4, [R1+0x834] ;  /* 0x0008340001047983 */ /* 0x000e280000100800 */
[----:B------:R-:W0:Y:S01]  /*22ad0*/  LDL R5, [R1+0x838] ;  /* 0x0008380001057983 */ /* 0x000e220000100800 */
[----:B--2---:R-:W-:Y:S02]  /*22ae0*/  PRMT R2, RZ, 0x7610, R2 ;  /* 0x00007610ff027816 */ /* 0x004fe40000000002 */
[----:B0-----:R-:W-:-:S04]  /*22af0*/  @!P1 LOP3.LUT R5, R5, R4, RZ, 0x3c, !PT ;  /* 0x0000000405059212 */ /* 0x001fc800078e3cff */
[----:B------:R-:W-:-:S04]  /*22b00*/  @!P1 LOP3.LUT R4, R5, R4, RZ, 0x3c, !PT ;  /* 0x0000000405049212 */ /* 0x000fc800078e3cff */
[----:B------:R-:W-:-:S05]  /*22b10*/  @!P1 LOP3.LUT R5, R5, R4, RZ, 0x3c, !PT ;  /* 0x0000000405059212 */ /* 0x000fca00078e3cff */
[----:B------:R-:W2:Y:S04]  /*22b20*/  @!P1 LDG.E.U16 R2, desc[UR6][R4.64] ;  /* 0x0000000604029981 */ /* 0x000ea8000c1e1500 */
[----:B---3--:R0:W-:Y:S04]  /*22b30*/  STL [R1+0x24], R31 ;  /* 0x0000241f01007387 */ /* 0x0081e80000100800 */
[----:B0-----:R-:W3:Y:S04]  /*22b40*/  LDL R31, [R1+0x7d8] ;  /* 0x0007d800011f7983 */ /* 0x001ee80000100800 */
[----:B--2---:R0:W-:Y:S04]  /*22b50*/  STL [R1+0x20], R2 ;  /* 0x0000200201007387 */ /* 0x0041e80000100800 */
[----:B0-----:R-:W2:Y:S04]  /*22b60*/  LDL.LU R2, [R1+0x20b8] ;  /* 0x0020b80001027983 */ /* 0x001ea80000300800 */
[----:B------:R-:W4:Y:S01]  /*22b70*/  LDL R5, [R1+0x82c] ;  /* 0x00082c0001057983 */ /* 0x000f220000100800 */
[----:B------:R-:W-:Y:S01]  /*22b80*/  PRMT R30, RZ, 0x7610, R30 ;  /* 0x00007610ff1e7816 */ /* 0x000fe2000000001e */
[----:B------:R-:W-:-:S02]  /*22b90*/  @!P2 IMAD.MOV.U32 R4, RZ, RZ, R29 ;  /* 0x000000ffff04a224 */ /* 0x000fc400078e001d */
[----:B------:R-:W3:Y:S01]  /*22ba0*/  LDL R29, [R1+0x7d0] ;  /* 0x0007d000011d7983 */ /* 0x000ee20000100800 */
[----:B--2---:R-:W-:-:S03]  /*22bb0*/  PRMT R2, RZ, 0x7610, R2 ;  /* 0x00007610ff027816 */ /* 0x004fc60000000002 */
[----:B----4-:R0:W2:Y:S02]  /*22bc0*/  @!P2 LDG.E.U16 R30, desc[UR6][R4.64] ;  /* 0x00000006041ea981 */ /* 0x0100a4000c1e1500 */
[----:B0-----:R-:W-:Y:S02]  /*22bd0*/  @!P3 IMAD.MOV.U32 R4, RZ, RZ, R24 ;  /* 0x000000ffff04b224 */ /* 0x001fe400078e0018 */
[----:B------:R-:W-:-:S05]  /*22be0*/  @!P3 IMAD.MOV.U32 R5, RZ, RZ, R28 ;  /* 0x000000ffff05b224 */ /* 0x000fca00078e001c */
[----:B------:R-:W4:Y:S04]  /*22bf0*/  @!P3 LDG.E.U16 R2, desc[UR6][R4.64] ;  /* 0x000000060402b981 */ /* 0x000f28000c1e1500 */
[----:B--2---:R0:W-:Y:S04]  /*22c00*/  STL [R1+0x1c], R30 ;  /* 0x00001c1e01007387 */ /* 0x0041e80000100800 */
[----:B0-----:R-:W2:Y:S04]  /*22c10*/  LDL.LU R30, [R1+0x20b4] ;  /* 0x0020b400011e7983 */ /* 0x001ea80000300800 */
[----:B------:R-:W3:Y:S04]  /*22c20*/  LDL R28, [R1+0x7c4] ;  /* 0x0007c400011c7983 */ /* 0x000ee80000100800 */
[----:B------:R-:W3:Y:S04]  /*22c30*/  LDL R24, [R1+0x7c8] ;  /* 0x0007c80001187983 */ /* 0x000ee80000100800 */
[----:B----4-:R0:W-:Y:S04]  /*22c40*/  STL [R1+0x18], R2 ;  /* 0x0000180201007387 */ /* 0x0101e80000100800 */
[----:B0-----:R-:W4:Y:S04]  /*22c50*/  LDL.LU R2, [R1+0x20b0] ;  /* 0x0020b00001027983 */ /* 0x001f280000300800 */
[----:B------:R-:W2:Y:S04]  /*22c60*/  LDL R4, [R1+0x7dc] ;  /* 0x0007dc0001047983 */ /* 0x000ea80000100800 */
[----:B------:R-:W2:Y:S01]  /*22c70*/  LDL R5, [R1+0x7e0] ;  /* 0x0007e00001057983 */ /* 0x000ea20000100800 */
[----:B------:R-:W-:-:S02]  /*22c80*/  PRMT R27, RZ, 0x7610, R27 ;  /* 0x00007610ff1b7816 */ /* 0x000fc4000000001b */
[----:B--2---:R-:W-:-:S04]  /*22c90*/  @!P0 LOP3.LUT R5, R5, R4, RZ, 0x3c, !PT ;  /* 0x0000000405058212 */ /* 0x004fc800078e3cff */
[----:B------:R-:W-:-:S04]  /*22ca0*/  @!P0 LOP3.LUT R4, R5, R4, RZ, 0x3c, !PT ;  /* 0x0000000405048212 */ /* 0x000fc800078e3cff */
[----:B------:R-:W-:-:S05]  /*22cb0*/  @!P0 LOP3.LUT R5, R5, R4, RZ, 0x3c, !PT ;  /* 0x0000000405058212 */ /* 0x000fca00078e3cff */
[----:B------:R3:W2:Y:S04]  /*22cc0*/  @!P0 LDG.E.U16 R27, desc[UR6][R4.64] ;  /* 0x00000006041b8981 */ /* 0x0006a8000c1e1500 */
[----:B------:R-:W4:Y:S01]  /*22cd0*/  LDL R5, [R1+0x7d4] ;  /* 0x0007d40001057983 */ /* 0x000f220000100800 */
[----:B------:R-:W-:Y:S01]  /*22ce0*/  PRMT R30, RZ, 0x7610, R30 ;  /* 0x00007610ff1e7816 */ /* 0x000fe2000000001e */
[----:B---3--:R-:W-:Y:S02]  /*22cf0*/  @!P1 IMAD.MOV.U32 R4, RZ, RZ, R31 ;  /* 0x000000ffff049224 */ /* 0x008fe400078e001f */
[----:B--2---:R0:W-:Y:S01]  /*22d00*/  STL [R1+0x14], R27 ;  /* 0x0000141b01007387 */ /* 0x0041e20000100800 */
[----:B------:R-:W-:Y:S02]  /*22d10*/  PRMT R26, RZ, 0x7610, R26 ;  /* 0x00007610ff1a7816 */ /* 0x000fe4000000001a */
[----:B------:R-:W-:Y:S01]  /*22d20*/  PRMT R0, RZ, 0x7610, R0 ;  /* 0x00007610ff007816 */ /* 0x000fe20000000000 */
[----:B------:R-:W2:Y:S04]  /*22d30*/  LDL R31, [R1+0x7b4] ;  /* 0x0007b400011f7983 */ /* 0x000ea80000100800 */
[----:B----4-:R1:W3:Y:S04]  /*22d40*/  @!P1 LDG.E.U16 R30, desc[UR6][R4.64] ;  /* 0x00000006041e9981 */ /* 0x0102e8000c1e1500 */
[----:B0-----:R-:W4:Y:S04]  /*22d50*/  LDL R27, [R1+0x7c0] ;  /* 0x0007c000011b7983 */ /* 0x001f280000100800 */
[----:B------:R-:W2:Y:S01]  /*22d60*/  LDL R5, [R1+0x7cc] ;  /* 0x0007cc0001057983 */ /* 0x000ea20000100800 */
[----:B-1----:R-:W-:-:S05]  /*22d70*/  @!P2 IMAD.MOV.U32 R4, RZ, RZ, R29 ;  /* 0x000000ffff04a224 */ /* 0x002fca00078e001d */
[----:B--2---:R0:W2:Y:S04]  /*22d80*/  @!P2 LDG.E.U16 R26, desc[UR6][R4.64] ;  /* 0x00000006041aa981 */ /* 0x0040a8000c1e1500 */
[----:B---3--:R1:W-:Y:S04]  /*22d90*/  STL [R1+0x10], R30 ;  /* 0x0000101e01007387 */ /* 0x0083e80000100800 */
[----:B------:R-:W3:Y:S01]  /*22da0*/  LDL R29, [R1+0x7ac] ;  /* 0x0007ac00011d7983 */ /* 0x000ee20000100800 */
[----:B0-----:R-:W-:Y:S01]  /*22db0*/  @!P3 MOV R4, R24 ;  /* 0x000000180004b202 */ /* 0x001fe20000000f00 */
[----:B------:R-:W-:-:S02]  /*22dc0*/  @!P3 IMAD.MOV.U32 R5, RZ, RZ, R28 ;  /* 0x000000ffff05b224 */ /* 0x000fc400078e001c */
[----:B-1----:R-:W3:Y:S04]  /*22dd0*/  LDL R30, [R1+0x7b8] ;  /* 0x0007b800011e7983 */ /* 0x002ee80000100800 */
[----:B------:R4:W3:Y:S04]  /*22de0*/  @!P3 LDG.E.U16 R0, desc[UR6][R4.64] ;  /* 0x000000060400b981 */ /* 0x0008e8000c1e1500 */
[----:B--2---:R0:W-:Y:S04]  /*22df0*/  STL [R1+0xc], R26 ;  /* 0x00000c1a01007387 */ /* 0x0041e80000100800 */
[----:B------:R-:W2:Y:S04]  /*22e00*/  LDL R5, [R1+0x7bc] ;  /* 0x0007bc0001057983 */ /* 0x000ea80000100800 */
[----:B------:R-:W3:Y:S04]  /*22e10*/  LDL R28, [R1+0x7a4] ;  /* 0x0007a400011c7983 */ /* 0x000ee80000100800 */
[----:B------:R-:W3:Y:S04]  /*22e20*/  LDL R24, [R1+0x7a8] ;  /* 0x0007a80001187983 */ /* 0x000ee80000100800 */
[----:B0-----:R-:W3:Y:S01]  /*22e30*/  LDL R26, [R1+0x7b0] ;  /* 0x0007b000011a7983 */ /* 0x001ee20000100800 */
[----:B------:R-:W-:Y:S01]  /*22e40*/  PRMT R25, RZ, 0x7610, R25 ;  /* 0x00007610ff197816 */ /* 0x000fe20000000019 */
[----:B----4-:R-:W-:Y:S01]  /*22e50*/  @!P0 IMAD.MOV.U32 R4, RZ, RZ, R27 ;  /* 0x000000ffff048224 */ /* 0x010fe200078e001b */
[----:B------:R-:W-:-:S02]  /*22e60*/  PRMT R2, RZ, 0x7610, R2 ;  /* 0x00007610ff027816 */ /* 0x000fc40000000002 */
[----:B------:R-:W-:Y:S02]  /*22e70*/  PRMT R61, RZ, 0x7610, R61 ;  /* 0x00007610ff3d7816 */ /* 0x000fe4000000003d */
[----:B------:R-:W-:Y:S01]  /*22e80*/  PRMT R60, RZ, 0x7610, R60 ;  /* 0x00007610ff3c7816 */ /* 0x000fe2000000003c */
[----:B--2---:R3:W2:Y:S02]  /*22e90*/  @!P0 LDG.E.U16 R25, desc[UR6][R4.64] ;  /* 0x0000000604198981 */ /* 0x0046a4000c1e1500 */
[----:B---3--:R-:W-:Y:S02]  /*22ea0*/  @!P1 IMAD.MOV.U32 R4, RZ, RZ, R30 ;  /* 0x000000ffff049224 */ /* 0x008fe400078e001e */
[----:B------:R-:W-:-:S05]  /*22eb0*/  @!P1 IMAD.MOV.U32 R5, RZ, RZ, R31 ;  /* 0x000000ffff059224 */ /* 0x000fca00078e001f */
[----:B------:R0:W3:Y:S02]  /*22ec0*/  @!P1 LDG.E.U16 R2, desc[UR6][R4.64] ;  /* 0x0000000604029981 */ /* 0x0000e4000c1e1500 */
[----:B0-----:R-:W-:Y:S02]  /*22ed0*/  @!P2 IMAD.MOV.U32 R4, RZ, RZ, R26 ;  /* 0x000000ffff04a224 */ /* 0x001fe400078e001a */
[----:B------:R-:W-:-:S05]  /*22ee0*/  @!P2 IMAD.MOV.U32 R5, RZ, RZ, R29 ;  /* 0x000000ffff05a224 */ /* 0x000fca00078e001d */
[----:B------:R0:W4:Y:S02]  /*22ef0*/  @!P2 LDG.E.U16 R61, desc[UR6][R4.64] ;  /* 0x00000006043da981 */ /* 0x000124000c1e1500 */
[----:B0-----:R-:W-:Y:S02]  /*22f00*/  @!P3 IMAD.MOV.U32 R4, RZ, RZ, R24 ;  /* 0x000000ffff04b224 */ /* 0x001fe400078e0018 */
[----:B------:R-:W-:-:S05]  /*22f10*/  @!P3 IMAD.MOV.U32 R5, RZ, RZ, R28 ;  /* 0x000000ffff05b224 */ /* 0x000fca00078e001c */
[----:B------:R-:W4:Y:S04]  /*22f20*/  @!P3 LDG.E.U16 R60, desc[UR6][R4.64] ;  /* 0x00000006043cb981 */ /* 0x000f28000c1e1500 */
[----:B------:R-:W-:Y:S04]  /*22f30*/  STL [R1+0x206c], R0 ;  /* 0x00206c0001007387 */ /* 0x000fe80000100800 */
[----:B------:R-:W4:Y:S04]  /*22f40*/  LDL R27, [R1+0x75c] ;  /* 0x00075c00011b7983 */ /* 0x000f280000100800 */
[----:B--2---:R0:W-:Y:S04]  /*22f50*/  STL [R1+0x4], R25 ;  /* 0x0000041901007387 */ /* 0x0041e80000100800 */
[----:B0-----:R-:W2:Y:S04]  /*22f60*/  LDL R25, [R1+0x760] ;  /* 0x0007600001197983 */ /* 0x001ea80000100800 */
[----:B---3--:R0:W-:Y:S04]  /*22f70*/  STL [R1+0x2070], R2 ;  /* 0x0020700201007387 */ /* 0x0081e80000100800 */
[----:B------:R-:W3:Y:S04]  /*22f80*/  LDL R26, [R1+0x754] ;  /* 0x00075400011a7983 */ /* 0x000ee80000100800 */
[----:B------:R-:W3:Y:S04]  /*22f90*/  LDL R0, [R1+0x758] ;  /* 0x0007580001007983 */ /* 0x000ee80000100800 */
[----:B----4-:R-:W-:Y:S04]  /*22fa0*/  STL [R1+0x2074], R61 ;  /* 0x0020743d01007387 */ /* 0x010fe80000100800 */
[----:B------:R-:W4:Y:S04]  /*22fb0*/  LDL R24, [R1+0x74c] ;  /* 0x00074c0001187983 */ /* 0x000f280000100800 */
[----:B0-----:R-:W4:Y:S04]  /*22fc0*/  LDL R2, [R1+0x750] ;  /* 0x0007500001027983 */ /* 0x001f280000100800 */
[----:B------:R-:W-:Y:S04]  /*22fd0*/  STL [R1+0x2078], R60 ;  /* 0x0020783c01007387 */ /* 0x000fe80000100800 */
[----:B------:R-:W4:Y:S04]  /*22fe0*/  LDL R29, [R1+0x744] ;  /* 0x00074400011d7983 */ /* 0x000f280000100800 */
[----:B------:R-:W4:Y:S01]  /*22ff0*/  LDL R28, [R1+0x748] ;  /* 0x00074800011c7983 */ /* 0x000f220000100800 */
[----:B------:R-:W-:Y:S01]  /*23000*/  PRMT R59, RZ, 0x7610, R59 ;  /* 0x00007610ff3b7816 */ /* 0x000fe2000000003b */
[----:B------:R-:W-:Y:S01]  /*23010*/  @!P0 IMAD.MOV.U32 R5, RZ, RZ, R27 ;  /* 0x000000ffff058224 */ /* 0x000fe200078e001b */
[----:B------:R-:W-:-:S02]  /*23020*/  PRMT R58, RZ, 0x7610, R58 ;  /* 0x00007610ff3a7816 */ /* 0x000fc4000000003a */
[----:B------:R-:W-:Y:S02]  /*23030*/  PRMT R54, RZ, 0x7610, R54 ;  /* 0x00007610ff367816 */ /* 0x000fe40000000036 */
[----:B------:R-:W-:Y:S01]  /*23040*/  PRMT R52, RZ, 0x7610, R52 ;  /* 0x00007610ff347816 */ /* 0x000fe20000000034 */
[----:B------:R-:W4:Y:S01]  /*23050*/  LDL R27, [R1+0x73c] ;  /* 0x00073c00011b7983 */ /* 0x000f220000100800 */
[----:B--2---:R-:W-:-:S03]  /*23060*/  @!P0 IMAD.MOV.U32 R4, RZ, RZ, R25 ;  /* 0x000000ffff048224 */ /* 0x004fc600078e0019 */
[----:B------:R-:W2:Y:S04]  /*23070*/  LDL R25, [R1+0x740] ;  /* 0x0007400001197983 */ /* 0x000ea80000100800 */
[----:B------:R3:W2:Y:S02]  /*23080*/  @!P0 LDG.E.U16 R59, desc[UR6][R4.64] ;  /* 0x00000006043b8981 */ /* 0x0006a4000c1e1500 */
[----:B---3--:R-:W-:Y:S02]  /*23090*/  @!P1 IMAD.MOV.U32 R4, RZ, RZ, R0 ;  /* 0x000000ffff049224 */ /* 0x008fe400078e0000 */
[----:B------:R-:W-:-:S05]  /*230a0*/  @!P1 IMAD.MOV.U32 R5, RZ, RZ, R26 ;  /* 0x000000ffff059224 */ /* 0x000fca00078e001a */
[----:B------:R4:W3:Y:S02]  /*230b0*/  @!P1 LDG.E.U16 R58, desc[UR6][R4.64] ;  /* 0x00000006043a9981 */ /* 0x0008e4000c1e1500 */
[----:B----4-:R-:W-:Y:S02]  /*230c0*/  @!P2 IMAD.MOV.U32 R4, RZ, RZ, R2 ;  /* 0x000000ffff04a224 */ /* 0x010fe400078e0002 */
[----:B------:R-:W-:-:S05]  /*230d0*/  @!P2 IMAD.MOV.U32 R5, RZ, RZ, R24 ;  /* 0x000000ffff05a224 */ /* 0x000fca00078e0018 */
[----:B------:R0:W4:Y:S02]  /*230e0*/  @!P2 LDG.E.U16 R54, desc[UR6][R4.64] ;  /* 0x000000060436a981 */ /* 0x000124000c1e1500 */
[----:B0-----:R-:W-:Y:S02]  /*230f0*/  @!P3 IMAD.MOV.U32 R4, RZ, RZ, R28 ;  /* 0x000000ffff04b224 */ /* 0x001fe400078e001c */
[----:B------:R-:W-:-:S05]  /*23100*/  @!P3 IMAD.MOV.U32 R5, RZ, RZ, R29 ;  /* 0x000000ffff05b224 */ /* 0x000fca00078e001d */
[----:B------:R0:W4:Y:S01]  /*23110*/  @!P3 LDG.E.U16 R52, desc[UR6][R4.64] ;  /* 0x000000060434b981 */ /* 0x000122000c1e1500 */
[----:B------:R-:W-:Y:S01]  /*23120*/  PRMT R50, RZ, 0x7610, R50 ;  /* 0x00007610ff327816 */ /* 0x000fe20000000032 */
[----:B0-----:R-:W-:Y:S02]  /*23130*/  @!P0 IMAD.MOV.U32 R5, RZ, RZ, R27 ;  /* 0x000000ffff058224 */ /* 0x001fe400078e001b */
[----:B--2---:R-:W-:Y:S04]  /*23140*/  STL [R1+0x207c], R59 ;  /* 0x00207c3b01007387 */ /* 0x004fe80000100800 */
[----:B------:R-:W2:Y:S04]  /*23150*/  LDL R26, [R1+0x734] ;  /* 0x00073400011a7983 */ /* 0x000ea80000100800 */
[----:B------:R-:W2:Y:S04]  /*23160*/  LDL R0, [R1+0x738] ;  /* 0x0007380001007983 */ /* 0x000ea80000100800 */
[----:B---3--:R-:W-:Y:S04]  /*23170*/  STL [R1+0x2080], R58 ;  /* 0x0020803a01007387 */ /* 0x008fe80000100800 */
[----:B------:R-:W3:Y:S04]  /*23180*/  LDL R24, [R1+0x72c] ;  /* 0x00072c0001187983 */ /* 0x000ee80000100800 */
[----:B------:R-:W3:Y:S01]  /*23190*/  LDL R2, [R1+0x730] ;  /* 0x0007300001027983 */ /* 0x000ee20000100800 */
[----:B------:R-:W-:-:S05]  /*231a0*/  @!P0 IMAD.MOV.U32 R4, RZ, RZ, R25 ;  /* 0x000000ffff048224 */ /* 0x000fca00078e0019 */
[----:B------:R2:W3:Y:S04]  /*231b0*/  @!P0 LDG.E.U16 R50, desc[UR6][R4.64] ;  /* 0x0000000604328981 */ /* 0x0004e8000c1e1500 */
[----:B----4-:R-:W-:Y:S04]  /*231c0*/  STL [R1+0x2084], R54 ;  /* 0x0020843601007387 */ /* 0x010fe80000100800 */
[----:B------:R-:W-:Y:S04]  /*231d0*/  STL [R1+0x2088], R52 ;  /* 0x0020883401007387 */ /* 0x000fe80000100800 */
[----:B------:R-:W4:Y:S04]  /*231e0*/  LDL R27, [R1+0x724] ;  /* 0x00072400011b7983 */ /* 0x000f280000100800 */
[----:B------:R-:W4:Y:S01]  /*231f0*/  LDL R25, [R1+0x728] ;  /* 0x0007280001197983 */ /* 0x000f220000100800 */
[----:B------:R-:W-:-:S02]  /*23200*/  PRMT R48, RZ, 0x7610, R48 ;  /* 0x00007610ff307816 */ /* 0x000fc40000000030 */
[----:B------:R-:W-:Y:S02]  /*23210*/  PRMT R46, RZ, 0x7610, R46 ;  /* 0x00007610ff2e7816 */ /* 0x000fe4000000002e */
[----:B------:R-:W-:Y:S01]  /*23220*/  PRMT R44, RZ, 0x7610, R44 ;  /* 0x00007610ff2c7816 */ /* 0x000fe2000000002c */
[----:B--2---:R-:W-:Y:S01]  /*23230*/  @!P1 IMAD.MOV.U32 R5, RZ, RZ, R26 ;  /* 0x000000ffff059224 */ /* 0x004fe200078e001a */
[----:B------:R-:W-:-:S05]  /*23240*/  @!P1 MOV R4, R0 ;  /* 0x0000000000049202 */ /* 0x000fca0000000f00 */
[----:B------:R3:W2:Y:S02]  /*23250*/  @!P1 LDG.E.U16 R48, desc[UR6][R4.64] ;  /* 0x0000000604309981 */ /* 0x0006a4000c1e1500 */
[----:B---3--:R-:W-:Y:S02]  /*23260*/  @!P2 IMAD.MOV.U32 R5, RZ, RZ, R24 ;  /* 0x000000ffff05a224 */ /* 0x008fe400078e0018 */
[----:B------:R-:W-:-:S05]  /*23270*/  @!P2 IMAD.MOV.U32 R4, RZ, RZ, R2 ;  /* 0x000000ffff04a224 */ /* 0x000fca00078e0002 */
[----:B------:R4:W3:Y:S04]  /*23280*/  @!P2 LDG.E.U16 R46, desc[UR6][R4.64] ;  /* 0x00000006042ea981 */ /* 0x0008e8000c1e1500 */
[----:B------:R-:W-:Y:S04]  /*23290*/  STL [R1+0x208c], R50 ;  /* 0x00208c3201007387 */ /* 0x000fe80000100800 */
[----:B------:R-:W3:Y:S04]  /*232a0*/  LDL R28, [R1+0x6dc] ;  /* 0x0006dc00011c7983 */ /* 0x000ee80000100800 */
[----:B------:R-:W3:Y:S01]  /*232b0*/  LDL R0, [R1+0x6e0] ;  /* 0x0006e00001007983 */ /* 0x000ee20000100800 */
[----:B----4-:R-:W-:-:S02]  /*232c0*/  @!P3 IMAD.MOV.U32 R5, RZ, RZ, R27 ;  /* 0x000000ffff05b224 */ /* 0x010fc400078e001b */
[----:B------:R-:W-:-:S05]  /*232d0*/  @!P3 IMAD.MOV.U32 R4, RZ, RZ, R25 ;  /* 0x000000ffff04b224 */ /* 0x000fca00078e0019 */
[----:B------:R0:W4:Y:S01]  /*232e0*/  @!P3 LDG.E.U16 R44, desc[UR6][R4.64] ;  /* 0x00000006042cb981 */ /* 0x000122000c1e1500 */
[----:B------:R-:W-:-:S03]  /*232f0*/  PRMT R42, RZ, 0x7610, R42 ;  /* 0x00007610ff2a7816 */ /* 0x000fc6000000002a */
[----:B--2---:R-:W-:Y:S04]  /*23300*/  STL [R1+0x2090], R48 ;  /* 0x0020903001007387 */ /* 0x004fe80000100800 */
[----:B------:R-:W2:Y:S04]  /*23310*/  LDL R26, [R1+0x6d4] ;  /* 0x0006d400011a7983 */ /* 0x000ea80000100800 */
[----:B------:R-:W2:Y:S04]  /*23320*/  LDL R2, [R1+0x6d8] ;  /* 0x0006d80001027983 */ /* 0x000ea80000100800 */
[----:B------:R-:W2:Y:S04]  /*23330*/  LDL R24, [R1+0x6d0] ;  /* 0x0006d00001187983 */ /* 0x000ea80000100800 */
[----:B---3--:R-:W-:Y:S04]  /*23340*/  STL [R1+0x2094], R46 ;  /* 0x0020942e01007387 */ /* 0x008fe80000100800 */
        /* <DEDUP_REMOVED lines=8> */
[----:B------:R-:W4:Y:S01]  /*233d0*/  LDL R0, [R1+0x660] ;  /* 0x0006600001007983 */ /* 0x000f220000100800 */
[----:B------:R-:W-:-:S02]  /*233e0*/  PRMT R40, RZ, 0x7610, R40 ;  /* 0x00007610ff287816 */ /* 0x000fc40000000028 */
[----:B------:R-:W-:Y:S02]  /*233f0*/  PRMT R38, RZ, 0x7610, R38 ;  /* 0x00007610ff267816 */ /* 0x000fe40000000026 */
[----:B------:R-:W-:Y:S02]  /*23400*/  PRMT R36, RZ, 0x7610, R36 ;  /* 0x00007610ff247816 */ /* 0x000fe40000000024 */
[----:B------:R-:W-:Y:S01]  /*23410*/  PRMT R23, RZ, 0x7610, R23 ;  /* 0x00007610ff177816 */ /* 0x000fe20000000017 */
[----:B--2---:R-:W-:Y:S02]  /*23420*/  @!P1 IMAD.MOV.U32 R5, RZ, RZ, R26 ;  /* 0x000000ffff059224 */ /* 0x004fe400078e001a */
[----:B------:R-:W-:-:S05]  /*23430*/  @!P1 IMAD.MOV.U32 R4, RZ, RZ, R2 ;  /* 0x000000ffff049224 */ /* 0x000fca00078e0002 */
[----:B------:R0:W2:Y:S02]  /*23440*/  @!P1 LDG.E.U16 R40, desc[UR6][R4.64] ;  /* 0x0000000604289981 */ /* 0x0000a4000c1e1500 */
[----:B0-----:R-:W-:Y:S02]  /*23450*/  @!P2 IMAD.MOV.U32 R4, RZ, RZ, R24 ;  /* 0x000000ffff04a224 */ /* 0x001fe400078e0018 */
[----:B---3--:R-:W-:-:S05]  /*23460*/  @!P2 IMAD.MOV.U32 R5, RZ, RZ, R27 ;  /* 0x000000ffff05a224 */ /* 0x008fca00078e001b */
[----:B------:R0:W3:Y:S02]  /*23470*/  @!P2 LDG.E.U16 R38, desc[UR6][R4.64] ;  /* 0x000000060426a981 */ /* 0x0000e4000c1e1500 */
[----:B0-----:R-:W-:Y:S02]  /*23480*/  @!P3 IMAD.MOV.U32 R4, RZ, RZ, R25 ;  /* 0x000000ffff04b224 */ /* 0x001fe400078e0019 */
[----:B------:R-:W-:-:S05]  /*23490*/  @!P3 IMAD.MOV.U32 R5, RZ, RZ, R29 ;  /* 0x000000ffff05b224 */ /* 0x000fca00078e001d */
[----:B------:R4:W3:Y:S02]  /*234a0*/  @!P3 LDG.E.U16 R36, desc[UR6][R4.64] ;  /* 0x000000060424b981 */ /* 0x0008e4000c1e1500 */
[----:B----4-:R-:W-:Y:S02]  /*234b0*/  @!P0 IMAD.MOV.U32 R5, RZ, RZ, R28 ;  /* 0x000000ffff058224 */ /* 0x010fe400078e001c */
[----:B------:R-:W-:-:S05]  /*234c0*/  @!P0 IMAD.MOV.U32 R4, RZ, RZ, R0 ;  /* 0x000000ffff048224 */ /* 0x000fca00078e0000 */
[----:B------:R-:W4:Y:S04]  /*234d0*/  @!P0 LDG.E.U16 R23, desc[UR6][R4.64] ;  /* 0x0000000604178981 */ /* 0x000f28000c1e1500 */
[----:B------:R-:W-:Y:S04]  /*234e0*/  STL [R1+0x209c], R42 ;  /* 0x00209c2a01007387 */ /* 0x000fe80000100800 */
[----:B------:R-:W4:Y:S04]  /*234f0*/  LDL R2, [R1+0x658] ;  /* 0x0006580001027983 */ /* 0x000f280000100800 */
[----:B------:R-:W4:Y:S04]  /*23500*/  LDL R26, [R1+0x654] ;  /* 0x00065400011a7983 */ /* 0x000f280000100800 */
[----:B--2---:R-:W-:Y:S04]  /*23510*/  STL [R1+0x20a0], R40 ;  /* 0x0020a02801007387 */ /* 0x004fe80000100800 */
[----:B------:R-:W2:Y:S04]  /*23520*/  LDL R27, [R1+0x64c] ;  /* 0x00064c00011b7983 */ /* 0x000ea80000100800 */
[----:B------:R-:W2:Y:S04]  /*23530*/  LDL R24, [R1+0x650] ;  /* 0x0006500001187983 */ /* 0x000ea80000100800 */
[----:B---3--:R-:W-:Y:S04]  /*23540*/  STL [R1+0x20a4], R38 ;  /* 0x0020a42601007387 */ /* 0x008fe80000100800 */
[----:B------:R-:W3:Y:S04]  /*23550*/  LDL R25, [R1+0x648] ;  /* 0x0006480001197983 */ /* 0x000ee80000100800 */
[----:B------:R-:W3:Y:S04]  /*23560*/  LDL R29, [R1+0x644] ;  /* 0x00064400011d7983 */ /* 0x000ee80000100800 */
[----:B------:R-:W-:Y:S04]  /*23570*/  STL [R1+0x20a8], R36 ;  /* 0x0020a82401007387 */ /* 0x000fe80000100800 */
[----:B------:R-:W3:Y:S04]  /*23580*/  LDL R28, [R1+0x5e0] ;  /* 0x0005e000011c7983 */ /* 0x000ee80000100800 */
[----:B------:R-:W3:Y:S04]  /*23590*/  LDL R31, [R1+0x5dc] ;  /* 0x0005dc00011f7983 */ /* 0x000ee80000100800 */
[----:B------:R-:W3:Y:S04]  /*235a0*/  LDL R0, [R1+0x5d8] ;  /* 0x0005d80001007983 */ /* 0x000ee80000100800 */
[----:B----4-:R0:W-:Y:S04]  /*235b0*/  STL [R1+0x20ac], R23 ;  /* 0x0020ac1701007387 */ /* 0x0101e80000100800 */
[----:B------:R-:W4:Y:S01]  /*235c0*/  LDL R30, [R1+0x5d4] ;  /* 0x0005d400011e7983 */ /* 0x000f220000100800 */
[----:B------:R-:W-:Y:S01]  /*235d0*/  @!P1 IMAD.MOV.U32 R4, RZ, RZ, R2 ;  /* 0x000000ffff049224 */ /* 0x000fe200078e0002 */
[----:B------:R-:W-:-:S02]  /*235e0*/  PRMT R22, RZ, 0x7610, R22 ;  /* 0x00007610ff167816 */ /* 0x000fc40000000016 */
[----:B------:R-:W4:Y:S01]  /*235f0*/  LDL R2, [R1+0x5d0] ;  /* 0x0005d00001027983 */ /* 0x000f220000100800 */
[----:B------:R-:W-:-:S03]  /*23600*/  @!P1 IMAD.MOV.U32 R5, RZ, RZ, R26 ;  /* 0x000000ffff059224 */ /* 0x000fc600078e001a */
[----:B------:R-:W4:Y:S01]  /*23610*/  LDL R26, [R1+0x5cc] ;  /* 0x0005cc00011a7983 */ /* 0x000f220000100800 */
[----:B------:R-:W-:Y:S02]  /*23620*/  PRMT R21, RZ, 0x7610, R21 ;  /* 0x00007610ff157816 */ /* 0x000fe40000000015 */
[----:B------:R-:W-:Y:S02]  /*23630*/  PRMT R20, RZ, 0x7610, R20 ;  /* 0x00007610ff147816 */ /* 0x000fe40000000014 */
[----:B------:R-:W-:Y:S01]  /*23640*/  PRMT R19, RZ, 0x7610, R19 ;  /* 0x00007610ff137816 */ /* 0x000fe20000000013 */
[----:B------:R2:W4:Y:S04]  /*23650*/  @!P1 LDG.E.U16 R22, desc[UR6][R4.64] ;  /* 0x0000000604169981 */ /* 0x000528000c1e1500 */
[----:B0-----:R-:W4:Y:S01]  /*23660*/  LDL R23, [R1+0x142c] ;  /* 0x00142c0001177983 */ /* 0x001f220000100800 */
[----:B------:R-:W-:-:S02]  /*23670*/  PRMT R18, RZ, 0x7610, R18 ;  /* 0x00007610ff127816 */ /* 0x000fc40000000012 */
[----:B------:R-:W-:Y:S02]  /*23680*/  PRMT R17, RZ, 0x7610, R17 ;  /* 0x00007610ff117816 */ /* 0x000fe40000000011 */
[----:B------:R-:W-:Y:S02]  /*23690*/  PRMT R16, RZ, 0x7610, R16 ;  /* 0x00007610ff107816 */ /* 0x000fe40000000010 */
[----:B------:R-:W-:Y:S02]  /*236a0*/  PRMT R15, RZ, 0x7610, R15 ;  /* 0x00007610ff0f7816 */ /* 0x000fe4000000000f */
[----:B------:R-:W-:Y:S02]  /*236b0*/  PRMT R14, RZ, 0x7610, R14 ;  /* 0x00007610ff0e7816 */ /* 0x000fe4000000000e */
[----:B------:R-:W-:Y:S02]  /*236c0*/  PRMT R13, RZ, 0x7610, R13 ;  /* 0x00007610ff0d7816 */ /* 0x000fe4000000000d */
[----:B------:R-:W-:-:S02]  /*236d0*/  PRMT R12, RZ, 0x7610, R12 ;  /* 0x00007610ff0c7816 */ /* 0x000fc4000000000c */
[----:B------:R-:W-:Y:S02]  /*236e0*/  PRMT R11, RZ, 0x7610, R11 ;  /* 0x00007610ff0b7816 */ /* 0x000fe4000000000b */
[----:B------:R-:W-:Y:S02]  /*236f0*/  PRMT R10, RZ, 0x7610, R10 ;  /* 0x00007610ff0a7816 */ /* 0x000fe4000000000a */
[----:B------:R-:W-:Y:S02]  /*23700*/  PRMT R9, RZ, 0x7610, R9 ;  /* 0x00007610ff097816 */ /* 0x000fe40000000009 */
[----:B------:R-:W-:Y:S02]  /*23710*/  PRMT R8, RZ, 0x7610, R8 ;  /* 0x00007610ff087816 */ /* 0x000fe40000000008 */
[----:B------:R-:W-:Y:S01]  /*23720*/  PRMT R6, RZ, 0x7610, R6 ;  /* 0x00007610ff067816 */ /* 0x000fe20000000006 */
[----:B------:R-:W4:Y:S01]  /*23730*/  LDL R36, [R1+0x6bc] ;  /* 0x0006bc0001247983 */ /* 0x000f220000100800 */
[----:B------:R-:W-:-:S02]  /*23740*/  PRMT R7, RZ, 0x7610, R7 ;  /* 0x00007610ff077816 */ /* 0x000fc40000000007 */
[----:B------:R-:W-:Y:S02]  /*23750*/  PRMT R32, RZ, 0x7610, R32 ;  /* 0x00007610ff207816 */ /* 0x000fe40000000020 */
[----:B------:R-:W-:Y:S01]  /*23760*/  PRMT R34, RZ, 0x7610, R34 ;  /* 0x00007610ff227816 */ /* 0x000fe20000000022 */
[----:B------:R-:W4:Y:S04]  /*23770*/  LDL R48, [R1+0x624] ;  /* 0x0006240001307983 */ /* 0x000f280000100800 */
[----:B------:R-:W4:Y:S04]  /*23780*/  LDL R46, [R1+0x628] ;  /* 0x00062800012e7983 */ /* 0x000f280000100800 */
[----:B------:R-:W4:Y:S04]  /*23790*/  LDL R44, [R1+0x5bc] ;  /* 0x0005bc00012c7983 */ /* 0x000f280000100800 */
[----:B------:R-:W4:Y:S04]  /*237a0*/  LDL R42, [R1+0x5c0] ;  /* 0x0005c000012a7983 */ /* 0x000f280000100800 */
[----:B------:R-:W4:Y:S04]  /*237b0*/  LDL R40, [R1+0x5ac] ;  /* 0x0005ac0001287983 */ /* 0x000f280000100800 */
[----:B------:R-:W4:Y:S01]  /*237c0*/  LDL R38, [R1+0x5b0] ;  /* 0x0005b00001267983 */ /* 0x000f220000100800 */
[----:B------:R-:W-:-:S03]  /*237d0*/  PRMT R33, RZ, 0x7610, R33 ;  /* 0x00007610ff217816 */ /* 0x000fc60000000021 */
[----:B------:R-:W4:Y:S04]  /*237e0*/  LDL R52, [R1+0x1438] ;  /* 0x0014380001347983 */ /* 0x000f280000100800 */
[----:B------:R-:W4:Y:S01]  /*237f0*/  LDL R50, [R1+0x143c] ;  /* 0x00143c0001327983 */ /* 0x000f220000100800 */
[----:B--2---:R-:W-:Y:S01]  /*23800*/  @!P2 MOV R5, R27 ;  /* 0x0000001b0005a202 */ /* 0x004fe20000000f00 */
[----:B------:R-:W-:Y:S02]  /*23810*/  @!P2 IMAD.MOV.U32 R4, RZ, RZ, R24 ;  /* 0x000000ffff04a224 */ /* 0x000fe400078e0018 */
[----:B------:R-:W2:Y:S04]  /*23820*/  LDL R27, [R1+0x5c4] ;  /* 0x0005c400011b7983 */ /* 0x000ea80000100800 */
[----:B------:R-:W2:Y:S04]  /*23830*/  LDL R24, [R1+0x5c8] ;  /* 0x0005c80001187983 */ /* 0x000ea80000100800 */
[----:B------:R3:W2:Y:S02]  /*23840*/  @!P2 LDG.E.U16 R21, desc[UR6][R4.64] ;  /* 0x000000060415a981 */ /* 0x0006a4000c1e1500 */
[----:B---3--:R-:W-:-:S02]  /*23850*/  @!P3 IMAD.MOV.U32 R4, RZ, RZ, R25 ;  /* 0x000000ffff04b224 */ /* 0x008fc400078e0019 */
[----:B------:R-:W3:Y:S01]  /*23860*/  LDL R25, [R1+0x1430] ;  /* 0x0014300001197983 */ /* 0x000ee20000100800 */
[----:B------:R-:W-:-:S03]  /*23870*/  @!P3 IMAD.MOV.U32 R5, RZ, RZ, R29 ;  /* 0x000000ffff05b224 */ /* 0x000fc600078e001d */
[----:B------:R-:W3:Y:S04]  /*23880*/  LDL R29, [R1+0x560] ;  /* 0x00056000011d7983 */ /* 0x000ee80000100800 */
[----:B------:R0:W3:Y:S02]  /*23890*/  @!P3 LDG.E.U16 R20, desc[UR6][R4.64] ;  /* 0x000000060414b981 */ /* 0x0000e4000c1e1500 */
[----:B0-----:R-:W-:Y:S02]  /*238a0*/  @!P0 IMAD.MOV.U32 R4, RZ, RZ, R28 ;  /* 0x000000ffff048224 */ /* 0x001fe400078e001c */
[----:B------:R-:W3:Y:S01]  /*238b0*/  LDL R28, [R1+0x1428] ;  /* 0x00142800011c7983 */ /* 0x000ee20000100800 */
[----:B------:R-:W-:-:S03]  /*238c0*/  @!P0 IMAD.MOV.U32 R5, RZ, RZ, R31 ;  /* 0x000000ffff058224 */ /* 0x000fc600078e001f */
[----:B------:R-:W3:Y:S04]  /*238d0*/  LDL R31, [R1+0x6c0] ;  /* 0x0006c000011f7983 */ /* 0x000ee80000100800 */
[----:B------:R0:W3:Y:S02]  /*238e0*/  @!P0 LDG.E.U16 R19, desc[UR6][R4.64] ;  /* 0x0000000604138981 */ /* 0x0000e4000c1e1500 */
[----:B0-----:R-:W-:Y:S02]  /*238f0*/  @!P1 IMAD.MOV.U32 R4, RZ, RZ, R0 ;  /* 0x000000ffff049224 */ /* 0x001fe400078e0000 */
[----:B----4-:R-:W-:Y:S01]  /*23900*/  @!P1 IMAD.MOV.U32 R5, RZ, RZ, R30 ;  /* 0x000000ffff059224 */ /* 0x010fe200078e001e */
[----:B------:R-:W4:Y:S04]  /*23910*/  LDL R0, [R1+0x1424] ;  /* 0x0014240001007983 */ /* 0x000f280000100800 */
[----:B------:R-:W4:Y:S04]  /*23920*/  LDL R30, [R1+0x1494] ;  /* 0x00149400011e7983 */ /* 0x000f280000100800 */
[----:B------:R0:W4:Y:S02]  /*23930*/  @!P1 LDG.E.U16 R18, desc[UR6][R4.64] ;  /* 0x0000000604129981 */ /* 0x000124000c1e1500 */
[----:B0-----:R-:W-:-:S02]  /*23940*/  @!P2 IMAD.MOV.U32 R4, RZ, RZ, R2 ;  /* 0x000000ffff04a224 */ /* 0x001fc400078e0002 */
[----:B------:R-:W4:Y:S01]  /*23950*/  LDL R2, [R1+0x1420] ;  /* 0x0014200001027983 */ /* 0x000f220000100800 */
[----:B------:R-:W-:-:S03]  /*23960*/  @!P2 IMAD.MOV.U32 R5, RZ, RZ, R26 ;  /* 0x000000ffff05a224 */ /* 0x000fc600078e001a */
[----:B------:R-:W4:Y:S04]  /*23970*/  LDL R26, [R1+0x141c] ;  /* 0x00141c00011a7983 */ /* 0x000f280000100800 */
[----:B------:R2:W4:Y:S02]  /*23980*/  @!P2 LDG.E.U16 R17, desc[UR6][R4.64] ;  /* 0x000000060411a981 */ /* 0x000524000c1e1500 */
[----:B--2---:R-:W-:Y:S02]  /*23990*/  @!P3 IMAD.MOV.U32 R5, RZ, RZ, R27 ;  /* 0x000000ffff05b224 */ /* 0x004fe400078e001b */
[----:B------:R-:W-:Y:S01]  /*239a0*/  @!P3 IMAD.MOV.U32 R4, RZ, RZ, R24 ;  /* 0x000000ffff04b224 */ /* 0x000fe200078e0018 */
        /* <DEDUP_REMOVED lines=9> */
[----:B------:R-:W-:Y:S01]  /*23a40*/  @!P1 IMAD.MOV.U32 R4, RZ, RZ, R23 ;  /* 0x000000ffff049224 */ /* 0x000fe200078e0017 */
[----:B------:R-:W3:Y:S04]  /*23a50*/  LDL R28, [R1+0x149c] ;  /* 0x00149c00011c7983 */ /* 0x000ee80000100800 */
[----:B------:R-:W3:Y:S04]  /*23a60*/  LDL R23, [R1+0x14a8] ;  /* 0x0014a80001177983 */ /* 0x000ee80000100800 */
[----:B------:R4:W3:Y:S02]  /*23a70*/  @!P1 LDG.E.U16 R14, desc[UR6][R4.64] ;  /* 0x00000006040e9981 */ /* 0x0008e4000c1e1500 */
[----:B----4-:R-:W-:-:S02]  /*23a80*/  @!P2 IMAD.MOV.U32 R4, RZ, RZ, R0 ;  /* 0x000000ffff04a224 */ /* 0x010fc400078e0000 */
[----:B------:R-:W4:Y:S01]  /*23a90*/  LDL R0, [R1+0x14b0] ;  /* 0x0014b00001007983 */ /* 0x000f220000100800 */
[----:B------:R-:W-:-:S03]  /*23aa0*/  @!P2 IMAD.MOV.U32 R5, RZ, RZ, R2 ;  /* 0x000000ffff05a224 */ /* 0x000fc600078e0002 */
[----:B------:R-:W4:Y:S04]  /*23ab0*/  LDL R2, [R1+0x14a4] ;  /* 0x0014a40001027983 */ /* 0x000f280000100800 */
[----:B------:R0:W4:Y:S02]  /*23ac0*/  @!P2 LDG.E.U16 R13, desc[UR6][R4.64] ;  /* 0x00000006040da981 */ /* 0x000124000c1e1500 */
[----:B0-----:R-:W-:Y:S02]  /*23ad0*/  @!P3 IMAD.MOV.U32 R4, RZ, RZ, R26 ;  /* 0x000000ffff04b224 */ /* 0x001fe400078e001a */
[----:B------:R-:W4:Y:S01]  /*23ae0*/  LDL R26, [R1+0x1518] ;  /* 0x00151800011a7983 */ /* 0x000f220000100800 */
[----:B--2---:R-:W-:-:S03]  /*23af0*/  @!P3 IMAD.MOV.U32 R5, RZ, RZ, R27 ;  /* 0x000000ffff05b224 */ /* 0x004fc600078e001b */
[----:B------:R-:W2:Y:S04]  /*23b00*/  LDL R27, [R1+0x150c] ;  /* 0x00150c00011b7983 */ /* 0x000ea80000100800 */
[----:B------:R0:W2:Y:S02]  /*23b10*/  @!P3 LDG.E.U16 R12, desc[UR6][R4.64] ;  /* 0x00000006040cb981 */ /* 0x0000a4000c1e1500 */
[----:B0-----:R-:W-:Y:S02]  /*23b20*/  @!P0 MOV R4, R24 ;  /* 0x0000001800048202 */ /* 0x001fe40000000f00 */
[----:B------:R-:W2:Y:S01]  /*23b30*/  LDL R24, [R1+0x1520] ;  /* 0x0015200001187983 */ /* 0x000ea20000100800 */
[----:B---3--:R-:W-:-:S03]  /*23b40*/  @!P0 IMAD.MOV.U32 R5, RZ, RZ, R25 ;  /* 0x000000ffff058224 */ /* 0x008fc600078e0019 */
[----:B------:R-:W3:Y:S04]  /*23b50*/  LDL R25, [R1+0x1514] ;  /* 0x0015140001197983 */ /* 0x000ee80000100800 */
[----:B------:R0:W3:Y:S02]  /*23b60*/  @!P0 LDG.E.U16 R11, desc[UR6][R4.64] ;  /* 0x00000006040b8981 */ /* 0x0000e4000c1e1500 */
[----:B0-----:R-:W-:Y:S02]  /*23b70*/  @!P1 IMAD.MOV.U32 R4, RZ, RZ, R29 ;  /* 0x000000ffff049224 */ /* 0x001fe400078e001d */
[----:B------:R-:W-:Y:S01]  /*23b80*/  @!P1 IMAD.MOV.U32 R5, RZ, RZ, R30 ;  /* 0x000000ffff059224 */ /* 0x000fe200078e001e */
[----:B------:R-:W3:Y:S04]  /*23b90*/  LDL R29, [R1+0x6b0] ;  /* 0x0006b000011d7983 */ /* 0x000ee80000100800 */
[----:B------:R-:W3:Y:S04]  /*23ba0*/  LDL R30, [R1+0x6ac] ;  /* 0x0006ac00011e7983 */ /* 0x000ee80000100800 */
[----:B------:R0:W3:Y:S02]  /*23bb0*/  @!P1 LDG.E.U16 R10, desc[UR6][R4.64] ;  /* 0x00000006040a9981 */ /* 0x0000e4000c1e1500 */
[----:B0-----:R-:W-:-:S02]  /*23bc0*/  @!P2 IMAD.MOV.U32 R5, RZ, RZ, R28 ;  /* 0x000000ffff05a224 */ /* 0x001fc400078e001c */
        /* <DEDUP_REMOVED lines=13> */
[----:B------:R0:W2:Y:S04]  /*23ca0*/  @!P0 LDG.E.U16 R7, desc[UR6][R4.64] ;  /* 0x0000000604078981 */ /* 0x0000a8000c1e1500 */
[----:B---3--:R1:W3:Y:S01]  /*23cb0*/  @!P1 LDG.E.U16 R6, desc[UR6][R24.64] ;  /* 0x0000000618069981 */ /* 0x0082e2000c1e1500 */
[----:B0-----:R-:W-:Y:S01]  /*23cc0*/  PRMT R5, RZ, 0x7610, R5 ;  /* 0x00007610ff057816 */ /* 0x001fe20000000005 */
[----:B-1----:R-:W-:-:S02]  /*23cd0*/  @!P2 IMAD.MOV.U32 R25, RZ, RZ, R28 ;  /* 0x000000ffff19a224 */ /* 0x002fc400078e001c */
[----:B------:R-:W-:Y:S01]  /*23ce0*/  @!P2 IMAD.MOV.U32 R24, RZ, RZ, R23 ;  /* 0x000000ffff18a224 */ /* 0x000fe200078e0017 */
[----:B------:R-:W3:Y:S04]  /*23cf0*/  LDL R28, [R1+0x6a4] ;  /* 0x0006a400011c7983 */ /* 0x000ee80000100800 */
[----:B------:R-:W3:Y:S04]  /*23d00*/  LDL R23, [R1+0x6a8] ;  /* 0x0006a80001177983 */ /* 0x000ee80000100800 */
[----:B------:R4:W3:Y:S02]  /*23d10*/  @!P2 LDG.E.U16 R5, desc[UR6][R24.64] ;  /* 0x000000061805a981 */ /* 0x0008e4000c1e1500 */
[----:B----4-:R-:W-:-:S02]  /*23d20*/  @!P3 IMAD.MOV.U32 R24, RZ, RZ, R0 ;  /* 0x000000ffff18b224 */ /* 0x010fc400078e0000 */
[----:B------:R-:W4:Y:S01]  /*23d30*/  LDL R0, [R1+0x640] ;  /* 0x0006400001007983 */ /* 0x000f220000100800 */
[----:B------:R-:W-:-:S03]  /*23d40*/  @!P3 IMAD.MOV.U32 R25, RZ, RZ, R2 ;  /* 0x000000ffff19b224 */ /* 0x000fc600078e0002 */
[----:B------:R-:W4:Y:S01]  /*23d50*/  LDL R2, [R1+0x63c] ;  /* 0x00063c0001027983 */ /* 0x000f220000100800 */
[----:B------:R-:W-:-:S06]  /*23d60*/  PRMT R4, RZ, 0x7610, R4 ;  /* 0x00007610ff047816 */ /* 0x000fcc0000000004 */
[----:B------:R0:W4:Y:S02]  /*23d70*/  @!P3 LDG.E.U16 R4, desc[UR6][R24.64] ;  /* 0x000000061804b981 */ /* 0x000124000c1e1500 */
[----:B0-----:R-:W-:Y:S02]  /*23d80*/  @!P0 IMAD.MOV.U32 R24, RZ, RZ, R31 ;  /* 0x000000ffff188224 */ /* 0x001fe400078e001f */
[----:B------:R-:W-:Y:S01]  /*23d90*/  @!P0 IMAD.MOV.U32 R25, RZ, RZ, R36 ;  /* 0x000000ffff198224 */ /* 0x000fe200078e0024 */
[----:B------:R-:W4:Y:S04]  /*23da0*/  LDL R31, [R1+0x634] ;  /* 0x00063400011f7983 */ /* 0x000f280000100800 */
[----:B------:R-:W4:Y:S04]  /*23db0*/  LDL R36, [R1+0x62c] ;  /* 0x00062c0001247983 */ /* 0x000f280000100800 */
[----:B------:R0:W4:Y:S02]  /*23dc0*/  @!P0 LDG.E.U16 R34, desc[UR6][R24.64] ;  /* 0x0000000618228981 */ /* 0x000124000c1e1500 */
[----:B0-----:R-:W-:-:S02]  /*23dd0*/  PRMT R25, RZ, 0x7610, R25 ;  /* 0x00007610ff197816 */ /* 0x001fc40000000019 */
[----:B--2---:R0:W2:Y:S02]  /*23de0*/  @!P1 LDG.E.U16 R32, desc[UR6][R26.64] ;  /* 0x000000061a209981 */ /* 0x0040a4000c1e1500 */
[----:B0-----:R-:W-:Y:S02]  /*23df0*/  @!P2 IMAD.MOV.U32 R26, RZ, RZ, R29 ;  /* 0x000000ffff1aa224 */ /* 0x001fe400078e001d */
[----:B------:R-:W-:Y:S02]  /*23e00*/  @!P2 IMAD.MOV.U32 R27, RZ, RZ, R30 ;  /* 0x000000ffff1ba224 */ /* 0x000fe400078e001e */
[----:B------:R-:W2:Y:S01]  /*23e10*/  LDL R30, [R1+0x638] ;  /* 0x00063800011e7983 */ /* 0x000ea20000100800 */
[----:B---3--:R-:W-:Y:S01]  /*23e20*/  @!P3 IMAD.MOV.U32 R29, RZ, RZ, R28 ;  /* 0x000000ffff1db224 */ /* 0x008fe200078e001c */
[----:B------:R-:W-:Y:S02]  /*23e30*/  @!P3 MOV R28, R23 ;  /* 0x00000017001cb202 */ /* 0x000fe40000000f00 */
        /* <DEDUP_REMOVED lines=8> */
[----:B0-----:R-:W-:Y:S02]  /*23ec0*/  PRMT R26, RZ, 0x7610, R26 ;  /* 0x00007610ff1a7816 */ /* 0x001fe4000000001a */
[----:B------:R-:W-:-:S04]  /*23ed0*/  PRMT R27, RZ, 0x7610, R27 ;  /* 0x00007610ff1b7816 */ /* 0x000fc8000000001b */
[----:B------:R0:W4:Y:S02]  /*23ee0*/  @!P0 LDG.E.U16 R26, desc[UR6][R28.64] ;  /* 0x000000061c1a8981 */ /* 0x000124000c1e1500 */
[----:B0-----:R-:W-:Y:S02]  /*23ef0*/  PRMT R28, RZ, 0x7610, R28 ;  /* 0x00007610ff1c7816 */ /* 0x001fe4000000001c */
[----:B------:R-:W-:Y:S01]  /*23f00*/  PRMT R29, RZ, 0x7610, R29 ;  /* 0x00007610ff1d7816 */ /* 0x000fe2000000001d */
[----:B--2---:R0:W2:Y:S02]  /*23f10*/  @!P1 LDG.E.U16 R27, desc[UR6][R30.64] ;  /* 0x000000061e1b9981 */ /* 0x0040a4000c1e1500 */
[----:B0-----:R-:W-:Y:S02]  /*23f20*/  @!P2 IMAD.MOV.U32 R31, RZ, RZ, R36 ;  /* 0x000000ffff1fa224 */ /* 0x001fe400078e0024 */
        /* <DEDUP_REMOVED lines=11> */
[----:B------:R-:W-:Y:S01]  /*23fe0*/  PRMT R35, RZ, 0x7610, R35 ;  /* 0x00007610ff237816 */ /* 0x000fe20000000023 */
[----:B------:R-:W3:Y:S04]  /*23ff0*/  LDL R44, [R1+0x1444] ;  /* 0x00144400012c7983 */ /* 0x000ee80000100800 */
[----:B------:R4:W3:Y:S04]  /*24000*/  @!P0 LDG.E.U16 R33, desc[UR6][R30.64] ;  /* 0x000000061e218981 */ /* 0x0008e8000c1e1500 */
[----:B------:R-:W3:Y:S01]  /*24010*/  LDL R42, [R1+0x1450] ;  /* 0x00145000012a7983 */ /* 0x000ee20000100800 */
[----:B----4-:R-:W-:-:S02]  /*24020*/  @!P1 IMAD.MOV.U32 R30, RZ, RZ, R0 ;  /* 0x000000ffff1e9224 */ /* 0x010fc400078e0000 */
[----:B------:R-:W-:Y:S01]  /*24030*/  @!P1 IMAD.MOV.U32 R31, RZ, RZ, R2 ;  /* 0x000000ffff1f9224 */ /* 0x000fe200078e0002 */
[----:B------:R-:W4:Y:S04]  /*24040*/  LDL R0, [R1+0x1440] ;  /* 0x0014400001007983 */ /* 0x000f280000100800 */
[----:B------:R-:W4:Y:S01]  /*24050*/  LDL R2, [R1+0x1414] ;  /* 0x0014140001027983 */ /* 0x000f220000100800 */
[----:B------:R-:W-:-:S03]  /*24060*/  PRMT R37, RZ, 0x7610, R37 ;  /* 0x00007610ff257816 */ /* 0x000fc60000000025 */
[----:B------:R0:W4:Y:S02]  /*24070*/  @!P1 LDG.E.U16 R35, desc[UR6][R30.64] ;  /* 0x000000061e239981 */ /* 0x000124000c1e1500 */
[----:B0-----:R-:W-:Y:S02]  /*24080*/  @!P2 IMAD.MOV.U32 R30, RZ, RZ, R38 ;  /* 0x000000ffff1ea224 */ /* 0x001fe400078e0026 */
[----:B------:R-:W-:Y:S01]  /*24090*/  @!P2 IMAD.MOV.U32 R31, RZ, RZ, R40 ;  /* 0x000000ffff1fa224 */ /* 0x000fe200078e0028 */
[----:B------:R-:W4:Y:S04]  /*240a0*/  LDL R38, [R1+0x14b8] ;  /* 0x0014b80001267983 */ /* 0x000f280000100800 */
[----:B------:R-:W4:Y:S04]  /*240b0*/  LDL R40, [R1+0x14ac] ;  /* 0x0014ac0001287983 */ /* 0x000f280000100800 */
[----:B------:R2:W4:Y:S01]  /*240c0*/  @!P2 LDG.E.U16 R37, desc[UR6][R30.64] ;  /* 0x000000061e25a981 */ /* 0x000522000c1e1500 */
[----:B------:R-:W-:Y:S01]  /*240d0*/  PRMT R39, RZ, 0x7610, R39 ;  /* 0x00007610ff277816 */ /* 0x000fe20000000027 */
[----:B--2---:R-:W-:-:S02]  /*240e0*/  @!P3 IMAD.MOV.U32 R31, RZ, RZ, R36 ;  /* 0x000000ffff1fb224 */ /* 0x004fc400078e0024 */
[----:B------:R-:W2:Y:S01]  /*240f0*/  LDL R36, [R1+0x14b4] ;  /* 0x0014b40001247983 */ /* 0x000ea20000100800 */
[----:B---3--:R-:W-:-:S03]  /*24100*/  @!P3 IMAD.MOV.U32 R30, RZ, RZ, R23 ;  /* 0x000000ffff1eb224 */ /* 0x008fc600078e0017 */
[----:B------:R-:W3:Y:S04]  /*24110*/  LDL R23, [R1+0x14c0] ;  /* 0x0014c00001177983 */ /* 0x000ee80000100800 */
[----:B------:R4:W3:Y:S02]  /*24120*/  @!P3 LDG.E.U16 R39, desc[UR6][R30.64] ;  /* 0x000000061e27b981 */ /* 0x0008e4000c1e1500 */
[----:B----4-:R-:W-:Y:S02]  /*24130*/  @!P0 IMAD.MOV.U32 R30, RZ, RZ, R0 ;  /* 0x000000ffff1e8224 */ /* 0x010fe400078e0000 */
[----:B------:R-:W-:Y:S01]  /*24140*/  @!P0 IMAD.MOV.U32 R31, RZ, RZ, R2 ;  /* 0x000000ffff1f8224 */ /* 0x000fe200078e0002 */
[----:B------:R-:W4:Y:S04]  /*24150*/  LDL R0, [R1+0x14c8] ;  /* 0x0014c80001007983 */ /* 0x000f280000100800 */
[----:B------:R-:W4:Y:S01]  /*24160*/  LDL R2, [R1+0x14bc] ;  /* 0x0014bc0001027983 */ /* 0x000f220000100800 */
[----:B------:R-:W-:-:S02]  /*24170*/  PRMT R41, RZ, 0x7610, R41 ;  /* 0x00007610ff297816 */ /* 0x000fc40000000029 */
[----:B------:R-:W-:-:S04]  /*24180*/  PRMT R43, RZ, 0x7610, R43 ;  /* 0x00007610ff2b7816 */ /* 0x000fc8000000002b */
[----:B------:R0:W4:Y:S01]  /*24190*/  @!P0 LDG.E.U16 R41, desc[UR6][R30.64] ;  /* 0x000000061e298981 */ /* 0x000122000c1e1500 */
[----:B------:R-:W-:Y:S01]  /*241a0*/  PRMT R45, RZ, 0x7610, R45 ;  /* 0x00007610ff2d7816 */ /* 0x000fe2000000002d */
[----:B0-----:R-:W-:Y:S02]  /*241b0*/  @!P1 IMAD.MOV.U32 R30, RZ, RZ, R50 ;  /* 0x000000ffff1e9224 */ /* 0x001fe400078e0032 */
[----:B------:R-:W-:-:S05]  /*241c0*/  @!P1 IMAD.MOV.U32 R31, RZ, RZ, R52 ;  /* 0x000000ffff1f9224 */ /* 0x000fca00078e0034 */
[----:B------:R0:W4:Y:S01]  /*241d0*/  @!P1 LDG.E.U16 R43, desc[UR6][R30.64] ;  /* 0x000000061e2b9981 */ /* 0x000122000c1e1500 */
[----:B------:R-:W-:Y:S02]  /*241e0*/  PRMT R47, RZ, 0x7610, R47 ;  /* 0x00007610ff2f7816 */ /* 0x000fe4000000002f */
[----:B0-----:R-:W-:Y:S01]  /*241f0*/  @!P2 MOV R30, R46 ;  /* 0x0000002e001ea202 */ /* 0x001fe20000000f00 */
[----:B------:R-:W-:-:S05]  /*24200*/  @!P2 IMAD.MOV.U32 R31, RZ, RZ, R48 ;  /* 0x000000ffff1fa224 */ /* 0x000fca00078e0030 */
[----:B------:R0:W4:Y:S01]  /*24210*/  @!P2 LDG.E.U16 R45, desc[UR6][R30.64] ;  /* 0x000000061e2da981 */ /* 0x000122000c1e1500 */
[----:B------:R-:W-:Y:S01]  /*24220*/  PRMT R49, RZ, 0x7610, R49 ;  /* 0x00007610ff317816 */ /* 0x000fe20000000031 */
[----:B0-----:R-:W-:Y:S02]  /*24230*/  @!P3 IMAD.MOV.U32 R30, RZ, RZ, R42 ;  /* 0x000000ffff1eb224 */ /* 0x001fe400078e002a */
[----:B------:R-:W-:-:S05]  /*24240*/  @!P3 IMAD.MOV.U32 R31, RZ, RZ, R44 ;  /* 0x000000ffff1fb224 */ /* 0x000fca00078e002c */
[----:B------:R0:W4:Y:S02]  /*24250*/  @!P3 LDG.E.U16 R47, desc[UR6][R30.64] ;  /* 0x000000061e2fb981 */ /* 0x000124000c1e1500 */
[----:B0-----:R-:W-:Y:S02]  /*24260*/  @!P0 IMAD.MOV.U32 R30, RZ, RZ, R38 ;  /* 0x000000ffff1e8224 */ /* 0x001fe400078e0026 */
[----:B------:R-:W-:-:S05]  /*24270*/  @!P0 IMAD.MOV.U32 R31, RZ, RZ, R40 ;  /* 0x000000ffff1f8224 */ /* 0x000fca00078e0028 */
[----:B------:R2:W4:Y:S01]  /*24280*/  @!P0 LDG.E.U16 R49, desc[UR6][R30.64] ;  /* 0x000000061e318981 */ /* 0x000522000c1e1500 */
[----:B------:R-:W-:Y:S02]  /*24290*/  PRMT R51, RZ, 0x7610, R51 ;  /* 0x00007610ff337816 */ /* 0x000fe40000000033 */
[----:B------:R-:W-:Y:S01]  /*242a0*/  PRMT R53, RZ, 0x7610, R53 ;  /* 0x00007610ff357816 */ /* 0x000fe20000000035 */
[----:B--2---:R-:W-:Y:S02]  /*242b0*/  @!P1 IMAD.MOV.U32 R31, RZ, RZ, R36 ;  /* 0x000000ffff1f9224 */ /* 0x004fe400078e0024 */
[----:B---3--:R-:W-:Y:S02]  /*242c0*/  @!P1 IMAD.MOV.U32 R30, RZ, RZ, R23 ;  /* 0x000000ffff1e9224 */ /* 0x008fe400078e0017 */
[----:B------:R-:W2:Y:S04]  /*242d0*/  LDL.LU R23, [R1+0x94] ;  /* 0x0000940001177983 */ /* 0x000ea80000300800 */
        /* <DEDUP_REMOVED lines=9> */
[----:B------:R4:W3:Y:S04]  /*24370*/  @!P1 LDG.E.U16 R51, desc[UR6][R30.64] ;  /* 0x000000061e339981 */ /* 0x0008e8000c1e1500 */
[----:B------:R-:W3:Y:S04]  /*24380*/  LDL.LU R54, [R1+0x4c] ;  /* 0x00004c0001367983 */ /* 0x000ee80000300800 */
[----:B------:R-:W3:Y:S04]  /*24390*/  LDL.LU R58, [R1+0x48] ;  /* 0x00004800013a7983 */ /* 0x000ee80000300800 */
[----:B------:R-:W3:Y:S04]  /*243a0*/  LDL.LU R59, [R1+0x34] ;  /* 0x00003400013b7983 */ /* 0x000ee80000300800 */
[----:B------:R-:W3:Y:S04]  /*243b0*/  LDL.LU R60, [R1+0x30] ;  /* 0x00003000013c7983 */ /* 0x000ee80000300800 */
[----:B------:R-:W3:Y:S01]  /*243c0*/  LDL.LU R61, [R1+0x2c] ;  /* 0x00002c00013d7983 */ /* 0x000ee20000300800 */
[----:B----4-:R-:W-:-:S02]  /*243d0*/  @!P2 IMAD.MOV.U32 R30, RZ, RZ, R0 ;  /* 0x000000ffff1ea224 */ /* 0x010fc400078e0000 */
[----:B------:R-:W-:Y:S02]  /*243e0*/  @!P2 IMAD.MOV.U32 R31, RZ, RZ, R2 ;  /* 0x000000ffff1fa224 */ /* 0x000fe400078e0002 */
[----:B------:R-:W4:Y:S04]  /*243f0*/  LDL.LU R2, [R1+0x28] ;  /* 0x0000280001027983 */ /* 0x000f280000300800 */
[----:B------:R-:W4:Y:S04]  /*24400*/  LDL.LU R0, [R1+0x14] ;  /* 0x0000140001007983 */ /* 0x000f280000300800 */
[----:B------:R0:W4:Y:S04]  /*24410*/  @!P2 LDG.E.U16 R53, desc[UR6][R30.64] ;  /* 0x000000061e35a981 */ /* 0x000128000c1e1500 */
[----:B------:R-:W0:Y:S04]  /*24420*/  LDL R30, [R1+0x14c4] ;  /* 0x0014c400011e7983 */ /* 0x000e280000100800 */
[----:B------:R-:W0:Y:S01]  /*24430*/  LDL R31, [R1+0x14d0] ;  /* 0x0014d000011f7983 */ /* 0x000e220000100800 */
[----:B------:R-:W-:-:S02]  /*24440*/  PRMT R55, RZ, 0x7610, R55 ;  /* 0x00007610ff377816 */ /* 0x000fc40000000037 */
        /* <DEDUP_REMOVED lines=11> */
[----:B------:R-:W0:Y:S01]  /*24500*/  LDL R31, [R1+0x154c] ;  /* 0x00154c00011f7983 */ /* 0x000e220000100800 */
[----:B------:R-:W-:-:S03]  /*24510*/  PRMT R57, RZ, 0x7610, R57 ;  /* 0x00007610ff397816 */ /* 0x000fc60000000039 */
[----:B------:R1:W-:Y:S01]  /*24520*/  STL [R1+0x1568], R3 ;  /* 0x0015680301007387 */ /* 0x0003e20000100800 */
[----:B0-----:R-:W-:Y:S02]  /*24530*/  @!P3 IMAD.MOV.U32 R30, RZ, RZ, R31 ;  /* 0x000000ffff1eb224 */ /* 0x001fe400078e001f */
[----:B------:R-:W-:Y:S02]  /*24540*/  @!P3 IMAD.MOV.U32 R31, RZ, RZ, R3 ;  /* 0x000000ffff1fb224 */ /* 0x000fe400078e0003 */
[----:B-1----:R-:W4:Y:S04]  /*24550*/  LDL.LU R3, [R1+0xc] ;  /* 0x00000c0001037983 */ /* 0x002f280000300800 */
[----:B------:R0:W4:Y:S02]  /*24560*/  @!P3 LDG.E.U16 R57, desc[UR6][R30.64] ;  /* 0x000000061e39b981 */ /* 0x000124000c1e1500 */
[----:B0-----:R-:W0:Y:S02]  /*24570*/  S2R R31, SR_TID.X ;  /* 0x00000000001f7919 */ /* 0x001e240000002100 */
[----:B0-----:R-:W-:-:S02]  /*24580*/  LOP3.LUT R30, R31, 0x1f, RZ, 0xc0, !PT ;  /* 0x0000001f1f1e7812 */ /* 0x001fc400078ec0ff */
[----:B------:R-:W4:Y:S03]  /*24590*/  LDL.LU R31, [R1+0x10] ;  /* 0x00001000011f7983 */ /* 0x000f260000300800 */
[----:B------:R-:W-:-:S05]  /*245a0*/  IMAD.SHL.U32 R30, R30, 0x2, RZ ;  /* 0x000000021e1e7824 */ /* 0x000fca00078e00ff */
[----:B------:R-:W-:-:S05]  /*245b0*/  LOP3.LUT R30, R30, 0x20, RZ, 0x3c, !PT ;  /* 0x000000201e1e7812 */ /* 0x000fca00078e3cff */
[----:B--2---:R0:W-:Y:S04]  /*245c0*/  STS.U16 [R30+UR4+0x5200], R23 ;  /* 0x005200171e007988 */ /* 0x0041e80008000404 */
[----:B---3--:R1:W-:Y:S04]  /*245d0*/  STS.U16 [R30+UR4+0x5240], R36 ;  /* 0x005240241e007988 */ /* 0x0083e80008000404 */
        /* <DEDUP_REMOVED lines=15> */
[----:B------:R1:W-:Y:S04]  /*246d0*/  STS.U16 [R30+UR4+0x5ac0], R58 ;  /* 0x005ac03a1e007988 */ /* 0x0003e80008000404 */
[----:B0-----:R-:W3:Y:S04]  /*246e0*/  LDL.LU R46, [R1+0x2094] ;  /* 0x00209400012e7983 */ /* 0x001ee80000300800 */
[----:B-1----:R-:W3:Y:S04]  /*246f0*/  LDL.LU R48, [R1+0x2090] ;  /* 0x0020900001307983 */ /* 0x002ee80000300800 */
[----:B------:R-:W3:Y:S04]  /*24700*/  LDL.LU R50, [R1+0x208c] ;  /* 0x00208c0001327983 */ /* 0x000ee80000300800 */
[----:B------:R-:W2:Y:S04]  /*24710*/  LDL.LU R52, [R1+0x2088] ;  /* 0x0020880001347983 */ /* 0x000ea80000300800 */
[----:B------:R-:W3:Y:S04]  /*24720*/  LDL.LU R54, [R1+0x2084] ;  /* 0x0020840001367983 */ /* 0x000ee80000300800 */
[----:B------:R-:W2:Y:S04]  /*24730*/  LDL.LU R58, [R1+0x2080] ;  /* 0x00208000013a7983 */ /* 0x000ea80000300800 */
[----:B------:R0:W-:Y:S04]  /*24740*/  STS.U16 [R30+UR4+0x5e40], R59 ;  /* 0x005e403b1e007988 */ /* 0x0001e80008000404 */
[----:B------:R1:W-:Y:S04]  /*24750*/  STS.U16 [R30+UR4+0x5e00], R60 ;  /* 0x005e003c1e007988 */ /* 0x0003e80008000404 */
[----:B------:R1:W-:Y:S04]  /*24760*/  STS.U16 [R30+UR4+0x5ec0], R61 ;  /* 0x005ec03d1e007988 */ /* 0x0003e80008000404 */
[----:B----4-:R4:W-:Y:S04]  /*24770*/  STS.U16 [R30+UR4+0x5e80], R2 ;  /* 0x005e80021e007988 */ /* 0x0109e80008000404 */
[----:B------:R4:W-:Y:S04]  /*24780*/  STS.U16 [R30+UR4+0x6200], R0 ;  /* 0x006200001e007988 */ /* 0x0009e80008000404 */
[----:B0-----:R-:W3:Y:S04]  /*24790*/  LDL.LU R59, [R1+0x207c] ;  /* 0x00207c00013b7983 */ /* 0x001ee80000300800 */
[----:B-1----:R-:W2:Y:S04]  /*247a0*/  LDL.LU R60, [R1+0x2078] ;  /* 0x00207800013c7983 */ /* 0x002ea80000300800 */
[----:B------:R-:W2:Y:S04]  /*247b0*/  LDL.LU R61, [R1+0x2074] ;  /* 0x00207400013d7983 */ /* 0x000ea80000300800 */
[----:B----4-:R-:W4:Y:S04]  /*247c0*/  LDL.LU R2, [R1+0x2070] ;  /* 0x0020700001027983 */ /* 0x010f280000300800 */
[----:B------:R-:W3:Y:S04]  /*247d0*/  LDL.LU R0, [R1+0x206c] ;  /* 0x00206c0001007983 */ /* 0x000ee80000300800 */
[----:B------:R0:W-:Y:S04]  /*247e0*/  STS.U16 [R30+UR4+0x6240], R31 ;  /* 0x0062401f1e007988 */ /* 0x0001e80008000404 */
[----:B------:R1:W-:Y:S04]  /*247f0*/  STS.U16 [R30+UR4+0x6280], R3 ;  /* 0x006280031e007988 */ /* 0x0003e80008000404 */
[----:B0-----:R-:W4:Y:S04]  /*24800*/  LDL.LU R31, [R1+0xd4] ;  /* 0x0000d400011f7983 */ /* 0x001f280000300800 */
[----:B-1----:R-:W4:Y:S04]  /*24810*/  LDL.LU R3, [R1+0xd0] ;  /* 0x0000d00001037983 */ /* 0x002f280000300800 */
[----:B---3--:R0:W-:Y:S04]  /*24820*/  STS.U16 [R30+UR4+0x62c0], R0 ;  /* 0x0062c0001e007988 */ /* 0x0081e80008000404 */
[----:B------:R-:W-:Y:S04]  /*24830*/  STS.U16 [R30+UR4+0x6640], R59 ;  /* 0x0066403b1e007988 */ /* 0x000fe80008000404 */
        /* <DEDUP_REMOVED lines=25> */
[----:B0-----:R-:W4:Y:S04]  /*249d0*/  LDL.LU R0, [R1+0x2068] ;  /* 0x0020680001007983 */ /* 0x001f280000300800 */
[----:B------:R-:W-:Y:S04]  /*249e0*/  STS.U16 [R30+UR4+0x7ec0], R5 ;  /* 0x007ec0051e007988 */ /* 0x000fe80008000404 */
[----:B------:R0:W-:Y:S04]  /*249f0*/  STS.U16 [R30+UR4+0x7e80], R4 ;  /* 0x007e80041e007988 */ /* 0x0001e80008000404 */
[----:B0-----:R-:W2:Y:S04]  /*24a00*/  LDL.LU R4, [R1+0xcc] ;  /* 0x0000cc0001047983 */ /* 0x001ea80000300800 */
        /* <DEDUP_REMOVED lines=28> */
[----:B----4-:R0:W-:Y:S04]  /*24bd0*/  STS.U16 [R0+UR4+0x4300], R31 ;  /* 0x0043001f00007988 */ /* 0x0101e80008000404 */
[----:B------:R1:W-:Y:S04]  /*24be0*/  STS.U16 [R0+UR4+0x4340], R3 ;  /* 0x0043400300007988 */ /* 0x0003e80008000404 */
[----:B0-----:R-:W4:Y:S04]  /*24bf0*/  LDL.LU R31, [R1+0x18] ;  /* 0x00001800011f7983 */ /* 0x001f280000300800 */
[----:B-1----:R-:W4:Y:S04]  /*24c00*/  LDL.LU R3, [R1+0x4] ;  /* 0x0000040001037983 */ /* 0x002f280000300800 */
        /* <DEDUP_REMOVED lines=29> */
[----:B0-----:R-:W2:Y:S04]  /*24de0*/  LDL.LU R59, [R1+0x164] ;  /* 0x00016400013b7983 */ /* 0x001ea80000300800 */
[----:B-1----:R-:W3:Y:S04]  /*24df0*/  LDL.LU R30, [R1+0x160] ;  /* 0x00016000011e7983 */ /* 0x002ee80000300800 */
[----:B----4-:R-:W-:Y:S04]  /*24e00*/  STS.U16 [R0+UR4+0x5f80], R31 ;  /* 0x005f801f00007988 */ /* 0x010fe80008000404 */
[----:B------:R-:W-:Y:S04]  /*24e10*/  STS.U16 [R0+UR4+0x6300], R3 ;  /* 0x0063000300007988 */ /* 0x000fe80008000404 */
[----:B------:R0:W-:Y:S04]  /*24e20*/  STS.U16 [R0+UR4+0x6340], R2 ;  /* 0x0063400200007988 */ /* 0x0001e80008000404 */
        /* <DEDUP_REMOVED lines=8> */
[----:B0-----:R-:W0:Y:S03]  /*24eb0*/  S2R R2, SR_TID.X ;  /* 0x0000000000027919 */ /* 0x001e260000002100 */
[----:B------:R-:W-:Y:S04]  /*24ec0*/  STS.U16 [R0+UR4+0x6b80], R24 ;  /* 0x006b801800007988 */ /* 0x000fe80008000404 */
[----:B------:R-:W-:Y:S04]  /*24ed0*/  STS.U16 [R0+UR4+0x6bc0], R25 ;  /* 0x006bc01900007988 */ /* 0x000fe80008000404 */
[----:B------:R-:W-:Y:S04]  /*24ee0*/  STS.U16 [R0+UR4+0x6f40], R26 ;  /* 0x006f401a00007988 */ /* 0x000fe80008000404 */
[----:B------:R-:W-:Y:S04]  /*24ef0*/  STS.U16 [R0+UR4+0x6f00], R27 ;  /* 0x006f001b00007988 */ /* 0x000fe80008000404 */
[----:B------:R-:W-:Y:S01]  /*24f00*/  STS.U16 [R0+UR4+0x6fc0], R28 ;  /* 0x006fc01c00007988 */ /* 0x000fe20008000404 */
[----:B------:R-:W1:Y:S03]  /*24f10*/  S2R R31, SR_TID.X ;  /* 0x00000000001f7919 */ /* 0x000e660000002100 */
        /* <DEDUP_REMOVED lines=16> */
[----:B------:R-:W-:Y:S01]  /*25020*/  STS.U16 [R0+UR4+0x7f80], R57 ;  /* 0x007f803900007988 */ /* 0x000fe20008000404 */
[----:B0-----:R-:W-:-:S05]  /*25030*/  LOP3.LUT R2, R2, 0x7, RZ, 0xc0, !PT ;  /* 0x0000000702027812 */ /* 0x001fca00078ec0ff */
[C---:B------:R-:W-:Y:S02]  /*25040*/  IMAD R18, R2.reuse, 0x90, RZ ;  /* 0x0000009002127824 */ /* 0x040fe400078e02ff */
[----:B------:R-:W-:Y:S02]  /*25050*/  IMAD R2, R2, 0x110, RZ ;  /* 0x0000011002027824 */ /* 0x000fe400078e02ff */
[----:B-1----:R-:W-:-:S05]  /*25060*/  IMAD.SHL.U32 R31, R31, 0x2, RZ ;  /* 0x000000021f1f7824 */ /* 0x002fca00078e00ff */
[----:B------:R-:W-:Y:S01]  /*25070*/  LOP3.LUT R4, R2, 0x30, R31, 0x78, !PT ;  /* 0x0000003002047812 */ /* 0x000fe200078e781f */
[----:B------:R-:W-:Y:S06]  /*25080*/  BAR.SYNC.DEFER_BLOCKING 0x0 ;  /* 0x0000000000007b1d */ /* 0x000fec0000010000 */
[----:B------:R-:W0:Y:S04]  /*25090*/  LDSM.16.M88.4 R8, [R4+UR4+0x4000] ;  /* 0x004000040408783b */ /* 0x000e280008000200 */
[----:B------:R-:W1:Y:S04]  /*250a0*/  LDSM.16.M88.4 R24, [R4+UR4+0x5000] ;  /* 0x005000040418783b */ /* 0x000e680008000200 */
[----:B------:R-:W2:Y:S01]  /*250b0*/  LDSM.16.M88.4 R12, [R4+UR4+0x5800] ;  /* 0x00580004040c783b */ /* 0x000ea20008000200 */
[----:B------:R-:W3:Y:S03]  /*250c0*/  S2R R3, SR_TID.X ;  /* 0x0000000000037919 */ /* 0x000ee60000002100 */
[----:B------:R-:W4:Y:S04]  /*250d0*/  LDSM.16.M88.4 R48, [R4+UR4+0x4800] ;  /* 0x004800040430783b */ /* 0x000f280008000200 */
[----:B------:R-:W4:Y:S04]  /*250e0*/  LDSM.16.M88.4 R56, [R4+UR4+0x6000] ;  /* 0x006000040438783b */ /* 0x000f280008000200 */
[----:B------:R-:W4:Y:S04]  /*250f0*/  LDSM.16.M88.4 R52, [R4+UR4+0x6800] ;  /* 0x006800040434783b */ /* 0x000f280008000200 */
[----:B------:R-:W4:Y:S04]  /*25100*/  LDSM.16.M88.4 R40, [R4+UR4+0x7000] ;  /* 0x007000040428783b */ /* 0x000f280008000200 */
[----:B------:R-:W4:Y:S04]  /*25110*/  LDSM.16.M88.4 R44, [R4+UR4+0x7800] ;  /* 0x00780004042c783b */ /* 0x000f280008000200 */
[----:B0-----:R-:W-:Y:S04]  /*25120*/  STL.64 [R1+0x30], R8 ;  /* 0x0000300801007387 */ /* 0x001fe80000100a00 */
[----:B------:R-:W-:Y:S04]  /*25130*/  STL.64 [R1+0x38], R10 ;  /* 0x0000380a01007387 */ /* 0x000fe80000100a00 */
[----:B-1----:R-:W-:Y:S04]  /*25140*/  STL.64 [R1+0x18], R26 ;  /* 0x0000181a01007387 */ /* 0x002fe80000100a00 */
[----:B------:R0:W-:Y:S04]  /*25150*/  STL.64 [R1+0x2040], R24 ;  /* 0x0020401801007387 */ /* 0x0001e80000100a00 */
[----:B--2---:R-:W-:Y:S04]  /*25160*/  STL.64 [R1+0x8], R14 ;  /* 0x0000080e01007387 */ /* 0x004fe80000100a00 */
[----:B------:R1:W-:Y:S01]  /*25170*/  STL.64 [R1+0x2038], R12 ;  /* 0x0020380c01007387 */ /* 0x0003e20000100a00 */
[----:B------:R-:W-:Y:S01]  /*25180*/  IMAD.MOV.U32 R2, RZ, RZ, R26 ;  /* 0x000000ffff027224 */ /* 0x000fe200078e001a */
[----:B------:R-:W-:-:S02]  /*25190*/  MOV R0, R27 ;  /* 0x0000001b00007202 */ /* 0x000fc40000000f00 */
[----:B0-----:R-:W2:Y:S04]  /*251a0*/  LDL.LU.64 R24, [R1+0x370] ;  /* 0x0003700001187983 */ /* 0x001ea80000300a00 */
[----:B------:R-:W3:Y:S01]  /*251b0*/  LDL.LU.64 R26, [R1+0x378] ;  /* 0x00037800011a7983 */ /* 0x000ee20000300a00 */
[----:B------:R-:W-:Y:S02]  /*251c0*/  IMAD.MOV.U32 R5, RZ, RZ, R9 ;  /* 0x000000ffff057224 */ /* 0x000fe400078e0009 */
[----:B------:R-:W-:Y:S02]  /*251d0*/  IMAD.MOV.U32 R10, RZ, RZ, R14 ;  /* 0x000000ffff0a7224 */ /* 0x000fe400078e000e */
[----:B------:R-:W-:Y:S01]  /*251e0*/  IMAD.MOV.U32 R9, RZ, RZ, R15 ;  /* 0x000000ffff097224 */ /* 0x000fe200078e000f */
[----:B---3--:R-:W-:Y:S04]  /*251f0*/  STL.64 [R1+0x2050], R26 ;  /* 0x0020501a01007387 */ /* 0x008fe80000100a00 */
[----:B--2---:R-:W-:Y:S04]  /*25200*/  STL.64 [R1+0x2048], R24 ;  /* 0x0020481801007387 */ /* 0x004fe80000100a00 */
[----:B-1----:R-:W2:Y:S04]  /*25210*/  LDL.LU.64 R12, [R1+0x310] ;  /* 0x00031000010c7983 */ /* 0x002ea80000300a00 */
[----:B------:R-:W3:Y:S01]  /*25220*/  LDL.LU.64 R14, [R1+0x318] ;  /* 0x00031800010e7983 */ /* 0x000ee20000300a00 */
[----:B------:R-:W-:-:S02]  /*25230*/  IMAD.SHL.U32 R17, R3, 0x2, RZ ;  /* 0x0000000203117824 */ /* 0x000fc400078e00ff */
[----:B------:R-:W-:-:S03]  /*25240*/  IMAD.SHL.U32 R19, R3, 0x40, RZ ;  /* 0x0000004003137824 */ /* 0x000fc600078e00ff */
[----:B------:R-:W-:-:S04]  /*25250*/  LOP3.LUT R16, R18, 0x10, R17, 0x78, !PT ;  /* 0x0000001012107812 */ /* 0x000fc800078e7811 */
[----:B------:R-:W-:Y:S01]  /*25260*/  LOP3.LUT R16, R16, 0x400, R19, 0xf8, !PT ;  /* 0x0000040010107812 */ /* 0x000fe200078ef813 */
[----:B------:R-:W-:-:S04]  /*25270*/  IMAD.SHL.U32 R3, R3, 0x40, RZ ;  /* 0x0000004003037824 */ /* 0x000fc800078e00ff */
[----:B------:R-:W-:Y:S01]  /*25280*/  LDSM.16.MT88.4 R36, [R16+UR4] ;  /* 0x000000041024783b */ /* 0x000fe20008004200 */
[----:B------:R-:W-:Y:S01]  /*25290*/  LOP3.LUT R60, R18, 0x10, R17, 0x78, !PT ;  /* 0x00000010123c7812 */ /* 0x000fe200078e7811 */
[----:B------:R-:W-:-:S03]  /*252a0*/  IMAD.MOV.U32 R6, RZ, RZ, R8 ;  /* 0x000000ffff067224 */ /* 0x000fc600078e0008 */
[----:B------:R-:W-:-:S04]  /*252b0*/  LOP3.LUT R60, R60, 0x400, R3, 0xf8, !PT ;  /* 0x000004003c3c7812 */ /* 0x000fc800078ef803 */
[----:B------:R-:W-:Y:S01]  /*252c0*/  LOP3.LUT R60, R60, 0x40, RZ, 0x3c, !PT ;  /* 0x000000403c3c7812 */ /* 0x000fe200078e3cff */
[----:B---3--:R-:W-:Y:S04]  /*252d0*/  STL.64 [R1+0x2060], R14 ;  /* 0x0020600e01007387 */ /* 0x008fe80000100a00 */
[----:B--2---:R0:W-:Y:S04]  /*252e0*/  STL.64 [R1+0x2058], R12 ;  /* 0x0020580c01007387 */ /* 0x0041e80000100a00 */
[----:B0-----:R-:W2:Y:S04]  /*252f0*/  LDL.LU.64 R12, [R1+0x3b0] ;  /* 0x0003b000010c7983 */ /* 0x001ea80000300a00 */
[----:B------:R-:W2:Y:S01]  /*25300*/  LDL.LU.64 R14, [R1+0x3b8] ;  /* 0x0003b800010e7983 */ /* 0x000ea20000300a00 */
[----:B------:R-:W-:-:S02]  /*25310*/  IMAD.MOV.U32 R24, RZ, RZ, R6 ;  /* 0x000000ffff187224 */ /* 0x000fc400078e0006 */
[----:B------:R-:W-:Y:S02]  /*25320*/  IMAD.MOV.U32 R25, RZ, RZ, R5 ;  /* 0x000000ffff197224 */ /* 0x000fe400078e0005 */
[----:B------:R-:W0:Y:S04]  /*25330*/  LDSM.16.MT88.4 R4, [R60+UR4] ;  /* 0x000000043c04783b */ /* 0x000e280008004200 */
[----:B----4-:R-:W-:Y:S04]  /*25340*/  STL.64 [R1+0x20], R48 ;  /* 0x0000203001007387 */ /* 0x010fe80000100a00 */
[----:B------:R-:W-:Y:S04]  /*25350*/  STL.64 [R1+0x28], R50 ;  /* 0x0000283201007387 */ /* 0x000fe80000100a00 */
[----:B------:R-:W-:Y:S04]  /*25360*/  STL [R1+0x1f64], R58 ;  /* 0x001f643a01007387 */ /* 0x000fe80000100800 */
[----:B------:R-:W-:Y:S04]  /*25370*/  STL [R1+0x1f60], R59 ;  /* 0x001f603b01007387 */ /* 0x000fe80000100800 */
[----:B------:R1:W-:Y:S04]  /*25380*/  STL.64 [R1+0x2030], R56 ;  /* 0x0020303801007387 */ /* 0x0003e80000100a00 */
[----:B-1----:R-:W3:Y:S04]  /*25390*/  LDL.LU.64 R56, [R1+0x2d0] ;  /* 0x0002d00001387983 */ /* 0x002ee80000300a00 */
[----:B------:R-:W3:Y:S04]  /*253a0*/  LDL.LU.64 R58, [R1+0x2d8] ;  /* 0x0002d800013a7983 */ /* 0x000ee80000300a00 */
[----:B------:R-:W-:Y:S04]  /*253b0*/  STL [R1+0x1f68], R55 ;  /* 0x001f683701007387 */ /* 0x000fe80000100800 */
[----:B------:R-:W-:Y:S04]  /*253c0*/  STL [R1+0x1eb8], R3 ;  /* 0x001eb80301007387 */ /* 0x000fe80000100800 */
[----:B------:R-:W-:Y:S04]  /*253d0*/  STL [R1+0x1f00], R42 ;  /* 0x001f002a01007387 */ /* 0x000fe80000100800 */
[----:B------:R-:W-:Y:S04]  /*253e0*/  STL [R1+0x1efc], R43 ;  /* 0x001efc2b01007387 */ /* 0x000fe80000100800 */
[----:B------:R-:W4:Y:S04]  /*253f0*/  LDL.LU.64 R32, [R1+0x290] ;  /* 0x0002900001207983 */ /* 0x000f280000300a00 */
[----:B------:R-:W4:Y:S04]  /*25400*/  LDL.LU.64 R34, [R1+0x298] ;  /* 0x0002980001227983 */ /* 0x000f280000300a00 */
[----:B------:R-:W4:Y:S04]  /*25410*/  LDL.LU.64 R28, [R1+0x230] ;  /* 0x00023000011c7983 */ /* 0x000f280000300a00 */
[----:B------:R-:W4:Y:S04]  /*25420*/  LDL.LU.64 R30, [R1+0x238] ;  /* 0x00023800011e7983 */ /* 0x000f280000300a00 */
[----:B------:R-:W-:Y:S04]  /*25430*/  STL [R1+0x1ef4], R46 ;  /* 0x001ef42e01007387 */ /* 0x000fe80000100800 */
[----:B------:R-:W-:Y:S04]  /*25440*/  STL [R1+0x1ef0], R47 ;  /* 0x001ef02f01007387 */ /* 0x000fe80000100800 */
[----:B0-----:R-:W-:Y:S04]  /*25450*/  STL.64 [R1+0x2018], R6 ;  /* 0x0020180601007387 */ /* 0x001fe80000100a00 */
[----:B------:R0:W-:Y:S04]  /*25460*/  STL.64 [R1+0x2010], R4 ;  /* 0x0020100401007387 */ /* 0x0001e80000100a00 */
[----:B0-----:R-:W4:Y:S04]  /*25470*/  LDL.LU.64 R4, [R1+0x270] ;  /* 0x0002700001047983 */ /* 0x001f280000300a00 */
[----:B------:R-:W4:Y:S01]  /*25480*/  LDL.LU.64 R6, [R1+0x278] ;  /* 0x0002780001067983 */ /* 0x000f220000300a00 */
[----:B--2---:R-:W-:Y:S03]  /*25490*/  HMMA.16816.F32.BF16 R24, R36, R24, R12 ;  /* 0x000000182418723c */ /* 0x004fe6000004180c */
[----:B------:R-:W2:Y:S04]  /*254a0*/  LDL.LU.64 R14, [R1+0x2060] ;  /* 0x00206000010e7983 */ /* 0x000ea80000300a00 */
[----:B------:R-:W2:-:S15]  /*254b0*/  LDL.LU.64 R12, [R1+0x2058] ;  /* 0x00205800010c7983 */ /* 0x000e9e0000300a00 */
[----:B------:R-:W-:-:S01]  /*254c0*/  NOP ;  /* 0x0000000000007918 */ /* 0x000fc20000000000 */
[----:B------:R-:W-:Y:S04]  /*254d0*/  STL.64 [R1+0xf0], R24 ;  /* 0x0000f01801007387 */ /* 0x000fe80000100a00 */
[----:B------:R0:W-:Y:S04]  /*254e0*/  STL.64 [R1+0xf8], R26 ;  /* 0x0000f81a01007387 */ /* 0x0001e80000100a00 */
[----:B0-----:R-:W3:Y:S04]  /*254f0*/  LDL.LU.64 R26, [R1+0x2050] ;  /* 0x00205000011a7983 */ /* 0x001ee80000300a00 */
[----:B------:R-:W3:Y:S02]  /*25500*/  LDL.LU.64 R24, [R1+0x2048] ;  /* 0x0020480001187983 */ /* 0x000ee40000300a00 */
[----:B---3--:R-:W-:-:S15]  /*25510*/  HMMA.16816.F32.BF16 R24, R36, R48, R24 ;  /* 0x000000302418723c */ /* 0x008fde0000041818 */
[----:B------:R-:W-:-:S08]  /*25520*/  NOP ;  /* 0x0000000000007918 */ /* 0x000fd00000000000 */
[----:B------:R0:W-:Y:S04]  /*25530*/  STL.64 [R1+0xe0], R24 ;  /* 0x0000e01801007387 */ /* 0x0001e80000100a00 */
[----:B------:R-:W-:Y:S04]  /*25540*/  STL.64 [R1+0xe8], R26 ;  /* 0x0000e81a01007387 */ /* 0x000fe80000100a00 */
[----:B0-----:R-:W2:Y:S02]  /*25550*/  LDL.LU.64 R24, [R1+0x2040] ;  /* 0x0020400001187983 */ /* 0x001ea40000300a00 */
[----:B--2---:R-:W-:-:S15]  /*25560*/  HMMA.16816.F32.BF16 R12, R36, R24, R12 ;  /* 0x00000018240c723c */ /* 0x004fde000004180c */
        /* <DEDUP_REMOVED lines=8> */
[----:B0-----:R-:W2:Y:S01]  /*255f0*/  LDL.LU.64 R56, [R1+0x2030] ;  /* 0x0020300001387983 */ /* 0x001ea20000300a00 */
[----:B------:R-:W-:Y:S01]  /*25600*/  IMAD.MOV.U32 R11, RZ, RZ, R12 ;  /* 0x000000ffff0b7224 */ /* 0x000fe200078e000c */
[----:B------:R-:W-:-:S04]  /*25610*/  LOP3.LUT R12, R18, 0x10, R17, 0x78, !PT ;  /* 0x00000010120c7812 */ /* 0x000fc800078e7811 */
[----:B------:R-:W-:-:S04]  /*25620*/  LOP3.LUT R12, R12, 0x400, R19, 0xf8, !PT ;  /* 0x000004000c0c7812 */ /* 0x000fc800078ef813 */
[----:B------:R-:W-:Y:S01]  /*25630*/  LOP3.LUT R12, R12, 0x60, RZ, 0x3c, !PT ;  /* 0x000000600c0c7812 */ /* 0x000fe200078e3cff */
[----:B------:R-:W-:-:S05]  /*25640*/  IMAD.MOV.U32 R3, RZ, RZ, R13 ;  /* 0x000000ffff037224 */ /* 0x000fca00078e000d */
[----:B------:R-:W0:Y:S01]  /*25650*/  LDSM.16.MT88.4 R12, [R12+UR4] ;  /* 0x000000040c0c783b */ /* 0x000e220008004200 */
[C---:B----4-:R-:W-:Y:S06]  /*25660*/  HMMA.16816.F32.BF16 R4, R36.reuse, R52, R4 ;  /* 0x000000342404723c */ /* 0x050fec0000041804 */
[----:B--2---:R-:W-:-:S15]  /*25670*/  HMMA.16816.F32.BF16 R32, R36, R56, R32 ;  /* 0x000000382420723c */ /* 0x004fde0000041820 */
[----:B------:R-:W-:-:S08]  /*25680*/  NOP ;  /* 0x0000000000007918 */ /* 0x000fd00000000000 */
[----:B------:R1:W-:Y:S04]  /*25690*/  STL.64 [R1+0xb0], R32 ;  /* 0x0000b02001007387 */ /* 0x0003e80000100a00 */
[----:B------:R2:W-:Y:S04]  /*256a0*/  STL.64 [R1+0xb8], R34 ;  /* 0x0000b82201007387 */ /* 0x0005e80000100a00 */
[----:B-1----:R-:W3:Y:S04]  /*256b0*/  LDL.LU.64 R32, [R1+0x1c0] ;  /* 0x0001c00001207983 */ /* 0x002ee80000300a00 */
[----:B--2---:R-:W3:Y:S04]  /*256c0*/  LDL.LU.64 R34, [R1+0x1c8] ;  /* 0x0001c80001227983 */ /* 0x004ee80000300a00 */
[----:B0-----:R-:W-:Y:S04]  /*256d0*/  STL.64 [R1+0x2008], R14 ;  /* 0x0020080e01007387 */ /* 0x001fe80000100a00 */
[----:B------:R0:W-:Y:S04]  /*256e0*/  STL.64 [R1+0x2000], R12 ;  /* 0x0020000c01007387 */ /* 0x0001e80000100a00 */
[----:B0-----:R-:W2:Y:S04]  /*256f0*/  LDL.LU.64 R12, [R1+0x30] ;  /* 0x00003000010c7983 */ /* 0x001ea80000300a00 */
[----:B------:R-:W-:Y:S04]  /*25700*/  STL.64 [R1+0xa0], R4 ;  /* 0x0000a00401007387 */ /* 0x000fe80000100a00 */
[----:B------:R0:W-:Y:S02]  /*25710*/  STL.64 [R1+0xa8], R6 ;  /* 0x0000a80601007387 */ /* 0x0001e40000100a00 */
[----:B0-----:R-:W-:-:S15]  /*25720*/  HMMA.16816.F32.BF16 R4, R36, R40, R28 ;  /* 0x000000282404723c */ /* 0x001fde000004181c */
[----:B------:R-:W-:-:S09]  /*25730*/  NOP ;  /* 0x0000000000007918 */ /* 0x000fd20000000000 */
[----:B------:R-:W-:Y:S02]  /*25740*/  IMAD.MOV.U32 R55, RZ, RZ, R4 ;  /* 0x000000ffff377224 */ /* 0x000fe400078e0004 */
[----:B------:R-:W-:Y:S02]  /*25750*/  IMAD.MOV.U32 R58, RZ, RZ, R5 ;  /* 0x000000ffff3a7224 */ /* 0x000fe400078e0005 */
[----:B------:R-:W-:Y:S02]  /*25760*/  IMAD.MOV.U32 R59, RZ, RZ, R6 ;  /* 0x000000ffff3b7224 */ /* 0x000fe400078e0006 */
[----:B------:R-:W-:Y:S01]  /*25770*/  IMAD.MOV.U32 R61, RZ, RZ, R7 ;  /* 0x000000ffff3d7224 */ /* 0x000fe200078e0007 */
[----:B------:R-:W2:Y:S04]  /*25780*/  LDL.LU.64 R4, [R1+0x3a0] ;  /* 0x0003a00001047983 */ /* 0x000ea80000300a00 */
[----:B------:R-:W2:Y:S04]  /*25790*/  LDL.LU.64 R6, [R1+0x3a8] ;  /* 0x0003a80001067983 */ /* 0x000ea80000300a00 */
[----:B------:R-:W4:Y:S04]  /*257a0*/  LDL.LU.64 R28, [R1+0x340] ;  /* 0x00034000011c7983 */ /* 0x000f280000300a00 */
[----:B------:R-:W4:Y:S01]  /*257b0*/  LDL.LU.64 R30, [R1+0x348] ;  /* 0x00034800011e7983 */ /* 0x000f220000300a00 */
[----:B------:R-:W-:-:S04]  /*257c0*/  LOP3.LUT R8, R18, 0x10, R17, 0x78, !PT ;  /* 0x0000001012087812 */ /* 0x000fc800078e7811 */
[----:B------:R-:W-:Y:S02]  /*257d0*/  LOP3.LUT R8, R8, 0x400, R19, 0xf8, !PT ;  /* 0x0000040008087812 */ /* 0x000fe400078ef813 */
[----:B------:R-:W0:Y:S02]  /*257e0*/  LDSM.16.MT88.4 R16, [R16+UR4+0x800] ;  /* 0x000800041010783b */ /* 0x000e240008004200 */
[----:B------:R-:W-:-:S05]  /*257f0*/  LOP3.LUT R8, R8, 0x20, RZ, 0x3c, !PT ;  /* 0x0000002008087812 */ /* 0x000fca00078e3cff */
[----:B------:R-:W2:Y:S04]  /*25800*/  LDSM.16.MT88.4 R20, [R8+UR4] ;  /* 0x000000040814783b */ /* 0x000ea80008004200 */
[----:B------:R-:W-:Y:S04]  /*25810*/  STL.64 [R1+0x2028], R54 ;  /* 0x0020283601007387 */ /* 0x000fe80000100a00 */
[----:B------:R-:W-:Y:S01]  /*25820*/  STL.64 [R1+0x2020], R52 ;  /* 0x0020203401007387 */ /* 0x000fe20000100a00 */
[----:B---3--:R-:W-:-:S15]  /*25830*/  HMMA.16816.F32.BF16 R36, R36, R44, R32 ;  /* 0x0000002c2424723c */ /* 0x008fde0000041820 */
[----:B------:R-:W-:-:S08]  /*25840*/  NOP ;  /* 0x0000000000007918 */ /* 0x000fd00000000000 */
[----:B------:R-:W-:Y:S04]  /*25850*/  STL.64 [R1+0x1ee8], R38 ;  /* 0x001ee82601007387 */ /* 0x000fe80000100a00 */
[----:B------:R1:W-:Y:S04]  /*25860*/  STL.64 [R1+0x1ee0], R36 ;  /* 0x001ee02401007387 */ /* 0x0003e80000100a00 */
[----:B-1----:R-:W3:Y:S04]  /*25870*/  LDL.LU.64 R36, [R1+0x320] ;  /* 0x0003200001247983 */ /* 0x002ee80000300a00 */
[----:B------:R-:W3:Y:S04]  /*25880*/  LDL.LU.64 R38, [R1+0x328] ;  /* 0x0003280001267983 */ /* 0x000ee80000300a00 */
[----:B0-----:R-:W-:Y:S01]  /*25890*/  STL.64 [R1+0x1f78], R18 ;  /* 0x001f781201007387 */ /* 0x001fe20000100a00 */
[C---:B--2---:R-:W-:Y:S06]  /*258a0*/  HMMA.16816.F32.BF16 R32, R20.reuse, R12, R4 ;  /* 0x0000000c1420723c */ /* 0x044fec0000041804 */
[----:B----4-:R-:W-:Y:S01]  /*258b0*/  HMMA.16816.F32.BF16 R28, R20, R48, R28 ;  /* 0x00000030141c723c */ /* 0x010fe2000004181c */
[----:B------:R-:W-:Y:S04]  /*258c0*/  STL.64 [R1+0x1f70], R16 ;  /* 0x001f701001007387 */ /* 0x000fe80000100a00 */
[----:B------:R-:W2:Y:S04]  /*258d0*/  LDL.LU.64 R4, [R1+0x2e0] ;  /* 0x0002e00001047983 */ /* 0x000ea80000300a00 */
[----:B------:R-:W2:Y:S08]  /*258e0*/  LDL.LU.64 R6, [R1+0x2e8] ;  /* 0x0002e80001067983 */ /* 0x000eb00000300a00 */
[----:B------:R-:W-:Y:S04]  /*258f0*/  STL [R1+0x1f0c], R32 ;  /* 0x001f0c2001007387 */ /* 0x000fe80000100800 */
[----:B------:R-:W-:Y:S04]  /*25900*/  STL [R1+0x1f08], R33 ;  /* 0x001f082101007387 */ /* 0x000fe80000100800 */
[----:B------:R-:W-:Y:S04]  /*25910*/  STL [R1+0x1f04], R34 ;  /* 0x001f042201007387 */ /* 0x000fe80000100800 */
[----:B------:R-:W-:Y:S04]  /*25920*/  STL [R1+0x1ef8], R35 ;  /* 0x001ef82301007387 */ /* 0x000fe80000100800 */
[----:B------:R0:W-:Y:S04]  /*25930*/  STL.64 [R1+0x1f18], R30 ;  /* 0x001f181e01007387 */ /* 0x0001e80000100a00 */
[----:B------:R1:W-:Y:S01]  /*25940*/  STL.64 [R1+0x1f10], R28 ;  /* 0x001f101c01007387 */ /* 0x0003e20000100a00 */
[----:B0-----:R-:W-:-:S02]  /*25950*/  IMAD.MOV.U32 R30, RZ, RZ, R10 ;  /* 0x000000ffff1e7224 */ /* 0x001fc400078e000a */
[----:B-1----:R-:W-:Y:S02]  /*25960*/  IMAD.MOV.U32 R28, RZ, RZ, R11 ;  /* 0x000000ffff1c7224 */ /* 0x002fe400078e000b */
[----:B------:R-:W-:Y:S02]  /*25970*/  IMAD.MOV.U32 R31, RZ, RZ, R9 ;  /* 0x000000ffff1f7224 */ /* 0x000fe400078e0009 */
[----:B------:R-:W0:Y:S04]  /*25980*/  LDSM.16.MT88.4 R8, [R8+UR4+0x800] ;  /* 0x000800040808783b */ /* 0x000e280008004200 */
[----:B0-----:R-:W-:Y:S04]  /*25990*/  STL.64 [R1+0x1f28], R10 ;  /* 0x001f280a01007387 */ /* 0x001fe80000100a00 */
[----:B------:R0:W-:Y:S04]  /*259a0*/  STL.64 [R1+0x1f20], R8 ;  /* 0x001f200801007387 */ /* 0x0001e80000100a00 */
[----:B------:R-:W4:Y:S04]  /*259b0*/  LDL.LU.64 R52, [R1+0x2b0] ;  /* 0x0002b00001347983 */ /* 0x000f280000300a00 */
[----:B------:R-:W4:Y:S01]  /*259c0*/  LDL.LU.64 R54, [R1+0x2b8] ;  /* 0x0002b80001367983 */ /* 0x000f220000300a00 */
[----:B------:R-:W-:-:S02]  /*259d0*/  IMAD.MOV.U32 R29, RZ, RZ, R3 ;  /* 0x000000ffff1d7224 */ /* 0x000fc400078e0003 */
[----:B------:R-:W-:Y:S02]  /*259e0*/  IMAD.MOV.U32 R14, RZ, RZ, R24 ;  /* 0x000000ffff0e7224 */ /* 0x000fe400078e0018 */
[----:B------:R-:W-:Y:S01]  /*259f0*/  IMAD.MOV.U32 R3, RZ, RZ, R25 ;  /* 0x000000ffff037224 */ /* 0x000fe200078e0019 */
[C---:B---3--:R-:W-:Y:S06]  /*25a00*/  HMMA.16816.F32.BF16 R16, R20.reuse, R24, R36 ;  /* 0x000000181410723c */ /* 0x048fec0000041824 */
[----:B--2---:R-:W-:-:S15]  /*25a10*/  HMMA.16816.F32.BF16 R4, R20, R28, R4 ;  /* 0x0000001c1404723c */ /* 0x004fde0000041804 */
[----:B------:R-:W-:-:S03]  /*25a20*/  NOP ;  /* 0x0000000000007918 */ /* 0x000fc60000000000 */
[----:B------:R-:W-:Y:S01]  /*25a30*/  IMAD.MOV.U32 R32, RZ, RZ, R16 ;  /* 0x000000ffff207224 */ /* 0x000fe200078e0010 */
[----:B------:R-:W-:Y:S01]  /*25a40*/  MOV R33, R17 ;  /* 0x0000001100217202 */ /* 0x000fe20000000f00 */
[----:B------:R-:W-:Y:S02]  /*25a50*/  IMAD.MOV.U32 R34, RZ, RZ, R18 ;  /* 0x000000ffff227224 */ /* 0x000fe400078e0012 */
[----:B------:R-:W-:Y:S02]  /*25a60*/  IMAD.MOV.U32 R42, RZ, RZ, R19 ;  /* 0x000000ffff2a7224 */ /* 0x000fe400078e0013 */
[----:B------:R-:W-:Y:S02]  /*25a70*/  IMAD.MOV.U32 R43, RZ, RZ, R4 ;  /* 0x000000ffff2b7224 */ /* 0x000fe400078e0004 */
[----:B------:R-:W-:Y:S02]  /*25a80*/  IMAD.MOV.U32 R35, RZ, RZ, R5 ;  /* 0x000000ffff237224 */ /* 0x000fe400078e0005 */
[----:B------:R-:W-:-:S02]  /*25a90*/  IMAD.MOV.U32 R46, RZ, RZ, R6 ;  /* 0x000000ffff2e7224 */ /* 0x000fc400078e0006 */
[----:B------:R-:W-:Y:S01]  /*25aa0*/  IMAD.MOV.U32 R47, RZ, RZ, R7 ;  /* 0x000000ffff2f7224 */ /* 0x000fe200078e0007 */
[----:B------:R-:W2:Y:S04]  /*25ab0*/  LDL.LU.64 R4, [R1+0x260] ;  /* 0x0002600001047983 */ /* 0x000ea80000300a00 */
[----:B------:R-:W2:Y:S04]  /*25ac0*/  LDL.LU.64 R6, [R1+0x268] ;  /* 0x0002680001067983 */ /* 0x000ea80000300a00 */
[----:B------:R-:W3:Y:S04]  /*25ad0*/  LDL.LU.64 R24, [R1+0x220] ;  /* 0x0002200001187983 */ /* 0x000ee80000300a00 */
[----:B------:R-:W3:Y:S04]  /*25ae0*/  LDL.LU.64 R26, [R1+0x228] ;  /* 0x00022800011a7983 */ /* 0x000ee80000300a00 */
[----:B------:R-:W3:Y:S04]  /*25af0*/  LDL.LU.64 R16, [R1+0x1b0] ;  /* 0x0001b00001107983 */ /* 0x000ee80000300a00 */
[----:B------:R-:W3:Y:S04]  /*25b00*/  LDL.LU.64 R18, [R1+0x1b8] ;  /* 0x0001b80001127983 */ /* 0x000ee80000300a00 */
[----:B0-----:R-:W3:Y:S04]  /*25b10*/  LDL.LU.64 R8, [R1+0x3c0] ;  /* 0x0003c00001087983 */ /* 0x001ee80000300a00 */
[----:B------:R-:W3:Y:S04]  /*25b20*/  LDL.LU.64 R10, [R1+0x3c8] ;  /* 0x0003c800010a7983 */ /* 0x000ee80000300a00 */
[----:B------:R-:W3:Y:S04]  /*25b30*/  LDL.LU.64 R36, [R1+0x390] ;  /* 0x0003900001247983 */ /* 0x000ee80000300a00 */
[----:B------:R-:W3:Y:S04]  /*25b40*/  LDL.LU.64 R38, [R1+0x398] ;  /* 0x0003980001267983 */ /* 0x000ee80000300a00 */
[----:B------:R-:W-:Y:S04]  /*25b50*/  STL.64 [R1+0x1f38], R34 ;  /* 0x001f382201007387 */ /* 0x000fe80000100a00 */
[----:B------:R-:W-:Y:S01]  /*25b60*/  STL.64 [R1+0x1f30], R32 ;  /* 0x001f302001007387 */ /* 0x000fe20000100a00 */
[----:B----4-:R-:W-:-:S15]  /*25b70*/  HMMA.16816.F32.BF16 R52, R20, R56, R52 ;  /* 0x000000381434723c */ /* 0x010fde0000041834 */
[----:B------:R-:W-:-:S08]  /*25b80*/  NOP ;  /* 0x0000000000007918 */ /* 0x000fd00000000000 */
[----:B------:R-:W-:Y:S04]  /*25b90*/  STL.64 [R1+0x60], R52 ;  /* 0x0000603401007387 */ /* 0x000fe80000100a00 */
[----:B------:R0:W-:Y:S04]  /*25ba0*/  STL.64 [R1+0x68], R54 ;  /* 0x0000683601007387 */ /* 0x0001e80000100a00 */
[----:B0-----:R-:W4:Y:S04]  /*25bb0*/  LDL.LU.64 R54, [R1+0x2028] ;  /* 0x0020280001367983 */ /* 0x001f280000300a00 */
[----:B------:R-:W2:Y:S01]  /*25bc0*/  LDL.LU.64 R52, [R1+0x2020] ;  /* 0x0020200001347983 */ /* 0x000ea20000300a00 */
[----:B------:R-:W-:Y:S01]  /*25bd0*/  IMAD.MOV.U32 R34, RZ, RZ, R2 ;  /* 0x000000ffff227224 */ /* 0x000fe200078e0002 */
[----:B--2---:R-:W-:-:S15]  /*25be0*/  HMMA.16816.F32.BF16 R4, R20, R52, R4 ;  /* 0x000000341404723c */ /* 0x004fde0000041804 */
[----:B------:R-:W-:-:S08]  /*25bf0*/  NOP ;  /* 0x0000000000007918 */ /* 0x000fd00000000000 */
[----:B------:R-:W-:Y:S04]  /*25c00*/  STL.64 [R1+0x50], R4 ;  /* 0x0000500401007387 */ /* 0x000fe80000100a00 */
[----:B------:R0:W-:Y:S04]  /*25c10*/  STL.64 [R1+0x58], R6 ;  /* 0x0000580601007387 */ /* 0x0001e80000100a00 */
[----:B0-----:R-:W2:Y:S04]  /*25c20*/  LDL.LU.64 R6, [R1+0x2018] ;  /* 0x0020180001067983 */ /* 0x001ea80000300a00 */
[----:B------:R-:W2:Y:S01]  /*25c30*/  LDL.LU.64 R4, [R1+0x2010] ;  /* 0x0020100001047983 */ /* 0x000ea20000300a00 */
[----:B---3--:R-:W-:Y:S01]  /*25c40*/  HMMA.16816.F32.BF16 R24, R20, R40, R24 ;  /* 0x000000281418723c */ /* 0x008fe20000041818 */
[----:B------:R-:W-:-:S15]  /*25c50*/  IMAD.MOV.U32 R35, RZ, RZ, R0 ;  /* 0x000000ffff237224 */ /* 0x000fde00078e0000 */
[----:B------:R-:W-:-:S07]  /*25c60*/  NOP ;  /* 0x0000000000007918 */ /* 0x000fce0000000000 */
[----:B------:R0:W-:Y:S01]  /*25c70*/  STL.64 [R1+0x40], R24 ;  /* 0x0000401801007387 */ /* 0x0001e20000100a00 */
[----:B------:R-:W-:Y:S02]  /*25c80*/  IMAD.MOV.U32 R2, RZ, RZ, R26 ;  /* 0x000000ffff027224 */ /* 0x000fe400078e001a */
[----:B------:R-:W-:Y:S02]  /*25c90*/  IMAD.MOV.U32 R0, RZ, RZ, R27 ;  /* 0x000000ffff007224 */ /* 0x000fe400078e001b */
[----:B0-----:R-:W-:Y:S01]  /*25ca0*/  HMMA.16816.F32.BF16 R24, R20, R44, R16 ;  /* 0x0000002c1418723c */ /* 0x001fe20000041810 */
[----:B------:R-:W-:-:S06]  /*25cb0*/  IMAD.MOV.U32 R32, RZ, RZ, R14 ;  /* 0x000000ffff207224 */ /* 0x000fcc00078e000e */
[----:B------:R-:W-:Y:S02]  /*25cc0*/  IMAD.MOV.U32 R17, RZ, RZ, R12 ;  /* 0x000000ffff117224 */ /* 0x000fe400078e000c */
[----:B------:R-:W-:-:S14]  /*25cd0*/  IMAD.MOV.U32 R16, RZ, RZ, R13 ;  /* 0x000000ffff107224 */ /* 0x000fdc00078e000d */
[----:B------:R-:W-:Y:S04]  /*25ce0*/  STL.64 [R1+0x1ec8], R26 ;  /* 0x001ec81a01007387 */ /* 0x000fe80000100a00 */
[----:B------:R-:W-:Y:S04]  /*25cf0*/  STL.64 [R1+0x1ec0], R24 ;  /* 0x001ec01801007387 */ /* 0x000fe80000100a00 */
[----:B------:R-:W3:Y:S01]  /*25d00*/  LDL.LU.64 R14, [R1+0x2008] ;  /* 0x00200800010e7983 */ /* 0x000ee20000300a00 */
[----:B--2---:R-:W-:Y:S03]  /*25d10*/  HMMA.16816.F32.BF16 R20, R4, R12, R8 ;  /* 0x0000000c0414723c */ /* 0x004fe60000041808 */
[----:B------:R-:W3:Y:S04]  /*25d20*/  LDL.LU.64 R12, [R1+0x2000] ;  /* 0x00200000010c7983 */ /* 0x000ee80000300a00 */
[----:B------:R-:W2:Y:S04]  /*25d30*/  LDL.LU.64 R8, [R1+0x330] ;  /* 0x0003300001087983 */ /* 0x000ea80000300a00 */
[----:B------:R-:W2:-:S12]  /*25d40*/  LDL.LU.64 R10, [R1+0x338] ;  /* 0x00033800010a7983 */ /* 0x000e980000300a00 */
[----:B------:R-:W-:Y:S04]  /*25d50*/  STL.64 [R1+0x1ed8], R22 ;  /* 0x001ed81601007387 */ /* 0x000fe80000100a00 */
[----:B------:R0:W-:Y:S02]  /*25d60*/  STL.64 [R1+0x1ed0], R20 ;  /* 0x001ed01401007387 */ /* 0x0001e40000100a00 */
[----:B0-----:R-:W-:Y:S02]  /*25d70*/  HMMA.16816.F32.BF16 R20, R4, R48, R36 ;  /* 0x000000300414723c */ /* 0x001fe40000041824 */
[----:B------:R-:W0:Y:S01]  /*25d80*/  LDSM.16.MT88.4 R48, [R60+UR4+0x800] ;  /* 0x000800043c30783b */ /* 0x000e220008004200 */
[----:B------:R-:W-:-:S03]  /*25d90*/  IMAD.MOV.U32 R33, RZ, RZ, R3 ;  /* 0x000000ffff217224 */ /* 0x000fc600078e0003 */
[----:B------:R-:W4:Y:S04]  /*25da0*/  LDL.LU.64 R36, [R1+0x2c0] ;  /* 0x0002c00001247983 */ /* 0x000f280000300a00 */
[----:B------:R-:W4:-:S13]  /*25db0*/  LDL.LU.64 R38, [R1+0x2c8] ;  /* 0x0002c80001267983 */ /* 0x000f1a0000300a00 */
[----:B------:R1:W-:Y:S04]  /*25dc0*/  STL.64 [R1+0x100], R20 ;  /* 0x0001001401007387 */ /* 0x0003e80000100a00 */
[----:B------:R0:W-:Y:S04]  /*25dd0*/  STL.64 [R1+0x108], R22 ;  /* 0x0001081601007387 */ /* 0x0001e80000100a00 */
[----:B------:R-:W3:Y:S04]  /*25de0*/  LDL.LU.64 R24, [R1+0x280] ;  /* 0x0002800001187983 */ /* 0x000ee80000300a00 */
[----:B------:R-:W3:Y:S04]  /*25df0*/  LDL.LU.64 R26, [R1+0x288] ;  /* 0x00028800011a7983 */ /* 0x000ee80000300a00 */
[----:B-1----:R-:W4:Y:S04]  /*25e00*/  LDL.LU.64 R20, [R1+0x250] ;  /* 0x0002500001147983 */ /* 0x002f280000300a00 */
[----:B0-----:R-:W4:Y:S04]  /*25e10*/  LDL.LU.64 R22, [R1+0x258] ;  /* 0x0002580001167983 */ /* 0x001f280000300a00 */
[----:B------:R-:W-:Y:S04]  /*25e20*/  STL.64 [R1+0x1f48], R50 ;  /* 0x001f483201007387 */ /* 0x000fe80000100a00 */
[----:B------:R0:W-:Y:S04]  /*25e30*/  STL.64 [R1+0x1f40], R48 ;  /* 0x001f403001007387 */ /* 0x0001e80000100a00 */
[----:B0-----:R-:W4:Y:S04]  /*25e40*/  LDL.LU.64 R48, [R1+0x300] ;  /* 0x0003000001307983 */ /* 0x001f280000300a00 */
[----:B------:R-:W4:Y:S04]  /*25e50*/  LDL.LU.64 R50, [R1+0x308] ;  /* 0x0003080001327983 */ /* 0x000f280000300a00 */
[----:B------:R-:W-:Y:S01]  /*25e60*/  STL [R1+0x1e40], R60 ;  /* 0x001e403c01007387 */ /* 0x000fe20000100800 */
[----:B--2---:R-:W-:-:S15]  /*25e70*/  HMMA.16816.F32.BF16 R8, R4, R32, R8 ;  /* 0x000000200408723c */ /* 0x004fde0000041808 */
[----:B------:R-:W-:-:S08]  /*25e80*/  NOP ;  /* 0x0000000000007918 */ /* 0x000fd00000000000 */
[----:B------:R0:W-:Y:S04]  /*25e90*/  STL.64 [R1+0x110], R8 ;  /* 0x0001100801007387 */ /* 0x0001e80000100a00 */
[----:B------:R1:W-:Y:S04]  /*25ea0*/  STL.64 [R1+0x118], R10 ;  /* 0x0001180a01007387 */ /* 0x0003e80000100a00 */
[----:B0-----:R-:W2:Y:S04]  /*25eb0*/  LDL.LU.64 R8, [R1+0x210] ;  /* 0x0002100001087983 */ /* 0x001ea80000300a00 */
[----:B-1----:R-:W2:Y:S04]  /*25ec0*/  LDL.LU.64 R10, [R1+0x218] ;  /* 0x00021800010a7983 */ /* 0x002ea80000300a00 */
[----:B------:R-:W-:Y:S04]  /*25ed0*/  STL.64 [R1+0x1fd8], R34 ;  /* 0x001fd82201007387 */ /* 0x000fe80000100a00 */
[----:B------:R0:W-:Y:S04]  /*25ee0*/  STL.64 [R1+0x1fd0], R32 ;  /* 0x001fd02001007387 */ /* 0x0001e80000100a00 */
[----:B------:R-:W-:Y:S04]  /*25ef0*/  STL.64 [R1+0x1fc8], R30 ;  /* 0x001fc81e01007387 */ /* 0x000fe80000100a00 */
[----:B------:R1:W-:Y:S01]  /*25f00*/  STL.64 [R1+0x1fc0], R28 ;  /* 0x001fc01c01007387 */ /* 0x0003e20000100a00 */
[C---:B---3--:R-:W-:Y:S06]  /*25f10*/  HMMA.16816.F32.BF16 R24, R4.reuse, R52, R24 ;  /* 0x000000340418723c */ /* 0x048fec0000041818 */
[C---:B----4-:R-:W-:Y:S06]  /*25f20*/  HMMA.16816.F32.BF16 R20, R4.reuse, R40, R20 ;  /* 0x000000280414723c */ /* 0x050fec0000041814 */
[C---:B0-----:R-:W-:Y:S06]  /*25f30*/  HMMA.16816.F32.BF16 R32, R4.reuse, R28, R48 ;  /* 0x0000001c0420723c */ /* 0x041fec0000041830 */
[----:B-1----:R-:W-:-:S12]  /*25f40*/  HMMA.16816.F32.BF16 R28, R4, R56, R36 ;  /* 0x00000038041c723c */ /* 0x002fd80000041824 */
[----:B------:R-:W-:-:S05]  /*25f50*/  IMAD.MOV.U32 R3, RZ, RZ, R20 ;  /* 0x000000ffff037224 */ /* 0x000fca00078e0014 */
[----:B------:R-:W-:Y:S04]  /*25f60*/  STL.64 [R1+0x120], R32 ;  /* 0x0001202001007387 */ /* 0x000fe80000100a00 */
        /* <DEDUP_REMOVED lines=9> */
[----:B------:R-:W-:Y:S04]  /*26000*/  STL [R1+0x184], R21 ;  /* 0x0001841501007387 */ /* 0x000fe80000100800 */
[----:B------:R-:W-:Y:S04]  /*26010*/  STL.64 [R1+0x188], R22 ;  /* 0x0001881601007387 */ /* 0x000fe80000100a00 */
[----:B------:R-:W-:Y:S04]  /*26020*/  STL.64 [R1+0x1f98], R42 ;  /* 0x001f982a01007387 */ /* 0x000fe80000100a00 */
[----:B------:R-:W-:Y:S04]  /*26030*/  STL.64 [R1+0x1f90], R40 ;  /* 0x001f902801007387 */ /* 0x000fe80000100a00 */
[----:B------:R-:W-:Y:S04]  /*26040*/  STL [R1+0x1ebc], R3 ;  /* 0x001ebc0301007387 */ /* 0x000fe80000100800 */
[----:B------:R-:W-:Y:S04]  /*26050*/  STL.64 [R1+0x1f88], R46 ;  /* 0x001f882e01007387 */ /* 0x000fe80000100a00 */
[----:B------:R-:W-:Y:S01]  /*26060*/  STL.64 [R1+0x1f80], R44 ;  /* 0x001f802c01007387 */ /* 0x000fe20000100a00 */
[----:B--2---:R-:W-:-:S15]  /*26070*/  HMMA.16816.F32.BF16 R4, R4, R44, R8 ;  /* 0x0000002c0404723c */ /* 0x004fde0000041808 */
[----:B------:R-:W-:-:S08]  /*26080*/  NOP ;  /* 0x0000000000007918 */ /* 0x000fd00000000000 */
[----:B------:R-:W-:Y:S04]  /*26090*/  STL.64 [R1+0x150], R4 ;  /* 0x0001500401007387 */ /* 0x000fe80000100a00 */
[----:B------:R-:W-:Y:S04]  /*260a0*/  STL.64 [R1+0x158], R6 ;  /* 0x0001580601007387 */ /* 0x000fe80000100a00 */
[----:B------:R-:W2:Y:S04]  /*260b0*/  LDL.LU R8, [R1+0xc0] ;  /* 0x0000c00001087983 */ /* 0x000ea80000300800 */
[----:B------:R-:W2:Y:S04]  /*260c0*/  LDL.LU R9, [R1+0xc4] ;  /* 0x0000c40001097983 */ /* 0x000ea80000300800 */
[----:B------:R-:W3:Y:S04]  /*260d0*/  LDL.LU R10, [R1+0xc8] ;  /* 0x0000c800010a7983 */ /* 0x000ee80000300800 */
[----:B------:R-:W3:Y:S04]  /*260e0*/  LDL.LU R11, [R1+0xcc] ;  /* 0x0000cc00010b7983 */ /* 0x000ee80000300800 */
[----:B------:R-:W4:Y:S04]  /*260f0*/  LDL.LU R36, [R1+0xf0] ;  /* 0x0000f00001247983 */ /* 0x000f280000300800 */
[----:B------:R-:W4:Y:S04]  /*26100*/  LDL.LU R37, [R1+0xf4] ;  /* 0x0000f40001257983 */ /* 0x000f280000300800 */
[----:B------:R-:W2:Y:S04]  /*26110*/  LDL.LU R38, [R1+0xf8] ;  /* 0x0000f80001267983 */ /* 0x000ea80000300800 */
[----:B------:R-:W2:Y:S04]  /*26120*/  LDL.LU R39, [R1+0xfc] ;  /* 0x0000fc0001277983 */ /* 0x000ea80000300800 */
[----:B--2---:R-:W-:Y:S04]  /*26130*/  STL.64 [R1+0x1fe8], R38 ;  /* 0x001fe82601007387 */ /* 0x004fe80000100a00 */
[----:B----4-:R-:W-:Y:S04]  /*26140*/  STL.64 [R1+0x1fe0], R36 ;  /* 0x001fe02401007387 */ /* 0x010fe80000100a00 */
[----:B---3--:R-:W-:Y:S04]  /*26150*/  STL.64 [R1+0x1f58], R10 ;  /* 0x001f580a01007387 */ /* 0x008fe80000100a00 */
[----:B------:R0:W-:Y:S04]  /*26160*/  STL.64 [R1+0x1f50], R8 ;  /* 0x001f500801007387 */ /* 0x0001e80000100a00 */
[----:B0-----:R-:W2:Y:S04]  /*26170*/  LDL.LU R8, [R1+0xe0] ;  /* 0x0000e00001087983 */ /* 0x001ea80000300800 */
[----:B------:R-:W2:Y:S04]  /*26180*/  LDL.LU R9, [R1+0xe4] ;  /* 0x0000e40001097983 */ /* 0x000ea80000300800 */
[----:B------:R-:W3:Y:S04]  /*26190*/  LDL.LU R10, [R1+0xe8] ;  /* 0x0000e800010a7983 */ /* 0x000ee80000300800 */
[----:B------:R-:W3:Y:S01]  /*261a0*/  LDL.LU R11, [R1+0xec] ;  /* 0x0000ec00010b7983 */ /* 0x000ee20000300800 */
[----:B------:R-:W-:-:S02]  /*261b0*/  IMAD.MOV.U32 R36, RZ, RZ, R17 ;  /* 0x000000ffff247224 */ /* 0x000fc400078e0011 */
[----:B------:R-:W-:Y:S01]  /*261c0*/  IMAD.MOV.U32 R37, RZ, RZ, R16 ;  /* 0x000000ffff257224 */ /* 0x000fe200078e0010 */
[----:B---3--:R-:W-:Y:S04]  /*261d0*/  STL.64 [R1+0x1ff8], R10 ;  /* 0x001ff80a01007387 */ /* 0x008fe80000100a00 */
[----:B--2---:R0:W-:Y:S04]  /*261e0*/  STL.64 [R1+0x1ff0], R8 ;  /* 0x001ff00801007387 */ /* 0x0041e80000100a00 */
[----:B0-----:R-:W2:Y:S04]  /*261f0*/  LDL.LU.64 R8, [R1+0x380] ;  /* 0x0003800001087983 */ /* 0x001ea80000300a00 */
[----:B------:R-:W2:Y:S04]  /*26200*/  LDL.LU.64 R10, [R1+0x388] ;  /* 0x00038800010a7983 */ /* 0x000ea80000300a00 */
[----:B------:R-:W3:Y:S04]  /*26210*/  LDL.LU R48, [R1+0xd0] ;  /* 0x0000d00001307983 */ /* 0x000ee80000300800 */
[----:B------:R-:W3:Y:S04]  /*26220*/  LDL.LU R49, [R1+0xd4] ;  /* 0x0000d40001317983 */ /* 0x000ee80000300800 */
[----:B------:R-:W3:Y:S04]  /*26230*/  LDL.LU R50, [R1+0xd8] ;  /* 0x0000d80001327983 */ /* 0x000ee80000300800 */
[----:B------:R-:W3:Y:S04]  /*26240*/  LDL.LU R51, [R1+0xdc] ;  /* 0x0000dc0001337983 */ /* 0x000ee80000300800 */
[----:B------:R-:W4:Y:S04]  /*26250*/  LDL.LU.64 R32, [R1+0x2f0] ;  /* 0x0002f00001207983 */ /* 0x000f280000300a00 */
[----:B------:R-:W4:Y:S04]  /*26260*/  LDL.LU.64 R34, [R1+0x2f8] ;  /* 0x0002f80001227983 */ /* 0x000f280000300a00 */
[----:B------:R-:W3:Y:S04]  /*26270*/  LDL.LU.64 R28, [R1+0x2a0] ;  /* 0x0002a000011c7983 */ /* 0x000ee80000300a00 */
        /* <DEDUP_REMOVED lines=19> */
[----:B------:R-:W4:Y:S04]  /*263b0*/  LDL.LU.64 R4, [R1+0x20] ;  /* 0x0000200001047983 */ /* 0x000f280000300a00 */
[----:B------:R-:W3:Y:S01]  /*263c0*/  LDL.LU.64 R6, [R1+0x28] ;  /* 0x0000280001067983 */ /* 0x000ee20000300a00 */
[C---:B--2---:R-:W-:Y:S03]  /*263d0*/  HMMA.16816.F32.BF16 R36, R12.reuse, R36, R8 ;  /* 0x000000240c24723c */ /* 0x044fe60000041808 */
[----:B------:R-:W2:Y:S04]  /*263e0*/  LDL.LU.64 R10, [R1+0x1ff8] ;  /* 0x001ff800010a7983 */ /* 0x000ea80000300a00 */
[----:B------:R-:W2:Y:S01]  /*263f0*/  LDL.LU.64 R8, [R1+0x1ff0] ;  /* 0x001ff00001087983 */ /* 0x000ea20000300a00 */
[----:B----4-:R-:W-:-:S15]  /*26400*/  HMMA.16816.F32.BF16 R32, R12, R4, R32 ;  /* 0x000000040c20723c */ /* 0x010fde0000041820 */
[----:B------:R-:W-:Y:S04]  /*26410*/  STL.64 [R1+0x140], R36 ;  /* 0x0001402401007387 */ /* 0x000fe80000100a00 */
[----:B------:R0:W-:Y:S01]  /*26420*/  STL [R1+0x148], R38 ;  /* 0x0001482601007387 */ /* 0x0001e20000100800 */
[----:B------:R-:W-:-:S03]  /*26430*/  IMAD.MOV.U32 R3, RZ, RZ, R39 ;  /* 0x000000ffff037224 */ /* 0x000fc600078e0027 */
[----:B0-----:R-:W4:Y:S04]  /*26440*/  LDL.LU.64 R38, [R1+0x1fe8] ;  /* 0x001fe80001267983 */ /* 0x001f280000300a00 */
[----:B------:R-:W4:Y:S04]  /*26450*/  LDL.LU.64 R36, [R1+0x1fe0] ;  /* 0x001fe00001247983 */ /* 0x000f280000300a00 */
[----:B------:R-:W-:Y:S04]  /*26460*/  STL.64 [R1+0x130], R32 ;  /* 0x0001302001007387 */ /* 0x000fe80000100a00 */
[----:B------:R0:W-:Y:S04]  /*26470*/  STL.64 [R1+0x138], R34 ;  /* 0x0001382201007387 */ /* 0x0001e80000100a00 */
[----:B0-----:R-:W4:Y:S04]  /*26480*/  LDL.LU.64 R34, [R1+0x1fd8] ;  /* 0x001fd80001227983 */ /* 0x001f280000300a00 */
[----:B------:R-:W3:Y:S02]  /*26490*/  LDL.LU.64 R32, [R1+0x1fd0] ;  /* 0x001fd00001207983 */ /* 0x000ee40000300a00 */
[----:B---3--:R-:W-:-:S15]  /*264a0*/  HMMA.16816.F32.BF16 R28, R12, R32, R28 ;  /* 0x000000200c1c723c */ /* 0x008fde000004181c */
[----:B------:R-:W-:-:S08]  /*264b0*/  NOP ;  /* 0x0000000000007918 */ /* 0x000fd00000000000 */
[----:B------:R-:W-:Y:S04]  /*264c0*/  STL.64 [R1+0x1b0], R28 ;  /* 0x0001b01c01007387 */ /* 0x000fe80000100a00 */
[----:B------:R0:W-:Y:S04]  /*264d0*/  STL.64 [R1+0x1b8], R30 ;  /* 0x0001b81e01007387 */ /* 0x0001e80000100a00 */
[----:B0-----:R-:W3:Y:S04]  /*264e0*/  LDL.LU.64 R30, [R1+0x1fc8] ;  /* 0x001fc800011e7983 */ /* 0x001ee80000300a00 */
[----:B------:R-:W2:Y:S02]  /*264f0*/  LDL.LU.64 R28, [R1+0x1fc0] ;  /* 0x001fc000011c7983 */ /* 0x000ea40000300a00 */
[----:B--2---:R-:W-:-:S15]  /*26500*/  HMMA.16816.F32.BF16 R56, R12, R28, R56 ;  /* 0x0000001c0c38723c */ /* 0x004fde0000041838 */
[----:B------:R-:W-:-:S08]  /*26510*/  NOP ;  /* 0x0000000000007918 */ /* 0x000fd00000000000 */
[----:B------:R-:W-:Y:S04]  /*26520*/  STL.64 [R1+0x1c0], R56 ;  /* 0x0001c03801007387 */ /* 0x000fe80000100a00 */
[----:B------:R0:W-:Y:S04]  /*26530*/  STL.64 [R1+0x1c8], R58 ;  /* 0x0001c83a01007387 */ /* 0x0001e80000100a00 */
[----:B0-----:R-:W2:Y:S04]  /*26540*/  LDL.LU.64 R58, [R1+0x1fb8] ;  /* 0x001fb800013a7983 */ /* 0x001ea80000300a00 */
[----:B------:R-:W4:Y:S02]  /*26550*/  LDL.LU.64 R56, [R1+0x1fb0] ;  /* 0x001fb00001387983 */ /* 0x000f240000300a00 */
[----:B----4-:R-:W-:-:S15]  /*26560*/  HMMA.16816.F32.BF16 R52, R12, R56, R52 ;  /* 0x000000380c34723c */ /* 0x010fde0000041834 */
[----:B------:R-:W-:-:S08]  /*26570*/  NOP ;  /* 0x0000000000007918 */ /* 0x000fd00000000000 */
        /* <DEDUP_REMOVED lines=16> */
[----:B----4-:R-:W-:Y:S02]  /*26680*/  HMMA.16816.F32.BF16 R12, R12, R44, R16 ;  /* 0x0000002c0c0c723c */ /* 0x010fe40000041810 */
[----:B------:R-:W4:Y:S04]  /*26690*/  LDL.LU.64 R18, [R1+0x1f78] ;  /* 0x001f780001127983 */ /* 0x000f280000300a00 */
[----:B------:R-:W4:-:S15]  /*266a0*/  LDL.LU.64 R16, [R1+0x1f70] ;  /* 0x001f700001107983 */ /* 0x000f1e0000300a00 */
[----:B------:R-:W-:-:S02]  /*266b0*/  NOP ;  /* 0x0000000000007918 */ /* 0x000fc40000000000 */
[----:B------:R-:W-:Y:S04]  /*266c0*/  STL.64 [R1+0x210], R12 ;  /* 0x0002100c01007387 */ /* 0x000fe80000100a00 */
[----:B------:R0:W-:Y:S04]  /*266d0*/  STL.64 [R1+0x218], R14 ;  /* 0x0002180e01007387 */ /* 0x0001e80000100a00 */
[----:B0-----:R-:W3:Y:S01]  /*266e0*/  LDL.LU.64 R14, [R1+0x38] ;  /* 0x00003800010e7983 */ /* 0x001ee20000300a00 */
[C---:B----4-:R-:W-:Y:S06]  /*266f0*/  HMMA.16816.F32.BF16 R8, R16.reuse, R6, R8 ;  /* 0x000000061008723c */ /* 0x050fec0000041808 */
[----:B---3--:R-:W-:-:S15]  /*26700*/  HMMA.16816.F32.BF16 R36, R16, R14, R36 ;  /* 0x0000000e1024723c */ /* 0x008fde0000041824 */
[----:B------:R-:W-:-:S03]  /*26710*/  NOP ;  /* 0x0000000000007918 */ /* 0x000fc60000000000 */
[----:B------:R-:W-:-:S05]  /*26720*/  IMAD.MOV.U32 R40, RZ, RZ, R11 ;  /* 0x000000ffff287224 */ /* 0x000fca00078e000b */
[----:B------:R0:W-:Y:S04]  /*26730*/  STL.64 [R1+0xf0], R36 ;  /* 0x0000f02401007387 */ /* 0x0001e80000100a00 */
[----:B------:R1:W-:Y:S01]  /*26740*/  STL.64 [R1+0xf8], R38 ;  /* 0x0000f82601007387 */ /* 0x0003e20000100a00 */
[----:B0-----:R-:W-:Y:S01]  /*26750*/  MOV R36, R55 ;  /* 0x0000003700247202 */ /* 0x001fe20000000f00 */
[----:B------:R-:W-:Y:S02]  /*26760*/  IMAD.MOV.U32 R37, RZ, RZ, R58 ;  /* 0x000000ffff257224 */ /* 0x000fe400078e003a */
[----:B------:R-:W3:Y:S04]  /*26770*/  LDL.LU R55, [R1+0x1f68] ;  /* 0x001f680001377983 */ /* 0x000ee80000300800 */
[----:B------:R-:W4:Y:S01]  /*26780*/  LDL.LU R58, [R1+0x1f64] ;  /* 0x001f6400013a7983 */ /* 0x000f220000300800 */
[----:B-1----:R-:W-:-:S02]  /*26790*/  IMAD.MOV.U32 R38, RZ, RZ, R59 ;  /* 0x000000ffff267224 */ /* 0x002fc400078e003b */
[----:B------:R-:W-:Y:S01]  /*267a0*/  IMAD.MOV.U32 R39, RZ, RZ, R61 ;  /* 0x000000ffff277224 */ /* 0x000fe200078e003d */
[----:B------:R-:W4:Y:S01]  /*267b0*/  LDL.LU R59, [R1+0x1f60] ;  /* 0x001f6000013b7983 */ /* 0x000f220000300800 */
[----:B------:R-:W-:-:S03]  /*267c0*/  IMAD.MOV.U32 R61, RZ, RZ, R10 ;  /* 0x000000ffff3d7224 */ /* 0x000fc600078e000a */
[----:B------:R0:W-:Y:S04]  /*267d0*/  STL.64 [R1+0xe0], R8 ;  /* 0x0000e00801007387 */ /* 0x0001e80000100a00 */
[----:B------:R-:W2:Y:S04]  /*267e0*/  LDL.LU.64 R10, [R1+0x1f58] ;  /* 0x001f5800010a7983 */ /* 0x000ea80000300a00 */
[----:B0-----:R-:W2:Y:S01]  /*267f0*/  LDL.LU.64 R8, [R1+0x1f50] ;  /* 0x001f500001087983 */ /* 0x001ea20000300a00 */
[C---:B------:R-:W-:Y:S03]  /*26800*/  HMMA.16816.F32.BF16 R32, R16.reuse, R34, R48 ;  /* 0x000000221020723c */ /* 0x040fe60000041830 */
[----:B------:R-:W-:Y:S04]  /*26810*/  STL [R1+0x1e3c], R40 ;  /* 0x001e3c2801007387 */ /* 0x000fe80000100800 */
[----:B------:R-:W-:Y:S04]  /*26820*/  STL [R1+0x1e38], R61 ;  /* 0x001e383d01007387 */ /* 0x000fe80000100800 */
[----:B------:R-:W3:Y:S04]  /*26830*/  LDL.LU.64 R50, [R1+0x1f48] ;  /* 0x001f480001327983 */ /* 0x000ee80000300a00 */
[----:B------:R-:W3:Y:S08]  /*26840*/  LDL.LU.64 R48, [R1+0x1f40] ;  /* 0x001f400001307983 */ /* 0x000ef00000300a00 */
[----:B------:R-:W-:Y:S04]  /*26850*/  STL.64 [R1+0xd0], R32 ;  /* 0x0000d02001007387 */ /* 0x000fe80000100a00 */
[----:B------:R0:W-:Y:S04]  /*26860*/  STL.64 [R1+0xd8], R34 ;  /* 0x0000d82201007387 */ /* 0x0001e80000100a00 */
[----:B0-----:R-:W3:Y:S04]  /*26870*/  LDL.LU.64 R34, [R1+0x1f38] ;  /* 0x001f380001227983 */ /* 0x001ee80000300a00 */
[----:B------:R-:W3:Y:S01]  /*26880*/  LDL.LU.64 R32, [R1+0x1f30] ;  /* 0x001f300001207983 */ /* 0x000ee20000300a00 */
[C---:B----4-:R-:W-:Y:S06]  /*26890*/  HMMA.16816.F32.BF16 R20, R16.reuse, R58, R20 ;  /* 0x0000003a1014723c */ /* 0x050fec0000041814 */
[----:B--2---:R-:W-:Y:S01]  /*268a0*/  HMMA.16816.F32.BF16 R28, R16, R30, R8 ;  /* 0x0000001e101c723c */ /* 0x004fe20000041808 */
[----:B------:R-:W2:Y:S04]  /*268b0*/  LDL.LU.64 R10, [R1+0x1f28] ;  /* 0x001f2800010a7983 */ /* 0x000ea80000300a00 */
[----:B------:R-:W2:-:S13]  /*268c0*/  LDL.LU.64 R8, [R1+0x1f20] ;  /* 0x001f200001087983 */ /* 0x000e9a0000300a00 */
[----:B------:R-:W-:-:S06]  /*268d0*/  IMAD.MOV.U32 R60, RZ, RZ, R23 ;  /* 0x000000ffff3c7224 */ /* 0x000fcc00078e0017 */
[----:B------:R-:W-:Y:S02]  /*268e0*/  IMAD.MOV.U32 R61, RZ, RZ, R31 ;  /* 0x000000ffff3d7224 */ /* 0x000fe400078e001f */
[----:B------:R-:W-:Y:S01]  /*268f0*/  IMAD.MOV.U32 R40, RZ, RZ, R30 ;  /* 0x000000ffff287224 */ /* 0x000fe200078e001e */
[----:B------:R0:W-:Y:S04]  /*26900*/  STL.64 [R1+0xc0], R28 ;  /* 0x0000c01c01007387 */ /* 0x0001e80000100a00 */
[----:B------:R-:W4:Y:S04]  /*26910*/  LDL.LU.64 R30, [R1+0x1f18] ;  /* 0x001f1800011e7983 */ /* 0x000f280000300a00 */
[----:B0-----:R-:W4:Y:S04]  /*26920*/  LDL.LU.64 R28, [R1+0x1f10] ;  /* 0x001f1000011c7983 */ /* 0x001f280000300a00 */
[----:B------:R-:W-:Y:S04]  /*26930*/  STL [R1+0x1e7c], R61 ;  /* 0x001e7c3d01007387 */ /* 0x000fe80000100800 */
[----:B------:R-:W-:Y:S04]  /*26940*/  STL [R1+0x1e78], R40 ;  /* 0x001e782801007387 */ /* 0x000fe80000100800 */
[----:B------:R-:W-:Y:S04]  /*26950*/  STL.64 [R1+0xb0], R20 ;  /* 0x0000b01401007387 */ /* 0x000fe80000100a00 */
[----:B------:R3:W-:Y:S02]  /*26960*/  STL [R1+0xb8], R22 ;  /* 0x0000b81601007387 */ /* 0x0007e40000100800 */
[----:B---3--:R-:W-:Y:S02]  /*26970*/  HMMA.16816.F32.BF16 R20, R16, R54, R24 ;  /* 0x000000361014723c */ /* 0x008fe40000041818 */
[----:B------:R-:W-:Y:S05]  /*26980*/  STL [R1+0x1eb0], R60 ;  /* 0x001eb03c01007387 */ /* 0x000fea0000100800 */
[----:B------:R-:W-:-:S15]  /*26990*/  IMAD.MOV.U32 R24, RZ, RZ, R43 ;  /* 0x000000ffff187224 */ /* 0x000fde00078e002b */
[----:B------:R-:W-:-:S01]  /*269a0*/  NOP ;  /* 0x0000000000007918 */ /* 0x000fc20000000000 */
[----:B------:R0:W-:Y:S01]  /*269b0*/  STL.64 [R1+0x2c0], R20 ;  /* 0x0002c01401007387 */ /* 0x0001e20000100a00 */
[----:B------:R-:W-:Y:S02]  /*269c0*/  IMAD.MOV.U32 R61, RZ, RZ, R22 ;  /* 0x000000ffff3d7224 */ /* 0x000fe400078e0016 */
[----:B------:R-:W-:Y:S02]  /*269d0*/  IMAD.MOV.U32 R40, RZ, RZ, R23 ;  /* 0x000000ffff287224 */ /* 0x000fe400078e0017 */
[----:B------:R-:W-:Y:S02]  /*269e0*/  IMAD.MOV.U32 R22, RZ, RZ, R34 ;  /* 0x000000ffff167224 */ /* 0x000fe400078e0022 */
[----:B------:R-:W-:Y:S02]  /*269f0*/  IMAD.MOV.U32 R23, RZ, RZ, R42 ;  /* 0x000000ffff177224 */ /* 0x000fe400078e002a */
[----:B0-----:R-:W-:Y:S02]  /*26a00*/  IMAD.MOV.U32 R20, RZ, RZ, R32 ;  /* 0x000000ffff147224 */ /* 0x001fe400078e0020 */
[----:B------:R-:W-:Y:S01]  /*26a10*/  IMAD.MOV.U32 R21, RZ, RZ, R33 ;  /* 0x000000ffff157224 */ /* 0x000fe200078e0021 */
[----:B------:R-:W2:Y:S04]  /*26a20*/  LDL.LU R32, [R1+0x1f0c] ;  /* 0x001f0c0001207983 */ /* 0x000ea80000300800 */
[----:B------:R-:W2:Y:S04]  /*26a30*/  LDL.LU R33, [R1+0x1f08] ;  /* 0x001f080001217983 */ /* 0x000ea80000300800 */
[----:B------:R-:W2:Y:S04]  /*26a40*/  LDL.LU R34, [R1+0x1f04] ;  /* 0x001f040001227983 */ /* 0x000ea80000300800 */
[----:B------:R-:W3:Y:S04]  /*26a50*/  LDL.LU R42, [R1+0x1f00] ;  /* 0x001f0000012a7983 */ /* 0x000ee80000300800 */
[----:B------:R-:W3:Y:S01]  /*26a60*/  LDL.LU R43, [R1+0x1efc] ;  /* 0x001efc00012b7983 */ /* 0x000ee20000300800 */
[----:B------:R-:W0:Y:S01]  /*26a70*/  S2R R27, SR_TID.X ;  /* 0x00000000001b7919 */ /* 0x000e220000002100 */
[----:B------:R-:W-:-:S02]  /*26a80*/  IMAD.MOV.U32 R25, RZ, RZ, R35 ;  /* 0x000000ffff197224 */ /* 0x000fc400078e0023 */
[----:B------:R-:W2:Y:S01]  /*26a90*/  LDL.LU R35, [R1+0x1ef8] ;  /* 0x001ef80001237983 */ /* 0x000ea20000300800 */
[----:B------:R-:W-:-:S03]  /*26aa0*/  IMAD.MOV.U32 R26, RZ, RZ, R46 ;  /* 0x000000ffff1a7224 */ /* 0x000fc600078e002e */
[----:B------:R-:W4:Y:S01]  /*26ab0*/  LDL.LU R46, [R1+0x1ef4] ;  /* 0x001ef400012e7983 */ /* 0x000f220000300800 */
[----:B0-----:R-:W-:Y:S02]  /*26ac0*/  LOP3.LUT R5, R27, 0x7, RZ, 0xc0, !PT ;  /* 0x000000071b057812 */ /* 0x001fe400078ec0ff */
[----:B------:R-:W-:Y:S02]  /*26ad0*/  MOV R27, R47 ;  /* 0x0000002f001b7202 */ /* 0x000fe40000000f00 */
[----:B------:R-:W4:Y:S04]  /*26ae0*/  LDL.LU R47, [R1+0x1ef0] ;  /* 0x001ef000012f7983 */ /* 0x000f280000300800 */
[----:B------:R-:W-:Y:S01]  /*26af0*/  STL [R1+0x1eb4], R61 ;  /* 0x001eb43d01007387 */ /* 0x000fe20000100800 */
[----:B---3--:R-:W-:-:S15]  /*26b00*/  HMMA.16816.F32.BF16 R36, R16, R42, R36 ;  /* 0x0000002a1024723c */ /* 0x008fde0000041824 */
[----:B------:R-:W-:-:S08]  /*26b10*/  NOP ;  /* 0x0000000000007918 */ /* 0x000fd00000000000 */
[----:B------:R-:W-:Y:S04]  /*26b20*/  STL.64 [R1+0x2b0], R36 ;  /* 0x0002b02401007387 */ /* 0x000fe80000100a00 */
[----:B------:R0:W-:Y:S04]  /*26b30*/  STL.64 [R1+0x2b8], R38 ;  /* 0x0002b82601007387 */ /* 0x0001e80000100a00 */
[----:B0-----:R-:W3:Y:S04]  /*26b40*/  LDL.LU.64 R38, [R1+0x1ee8] ;  /* 0x001ee80001267983 */ /* 0x001ee80000300a00 */
[----:B------:R-:W3:Y:S01]  /*26b50*/  LDL.LU.64 R36, [R1+0x1ee0] ;  /* 0x001ee00001247983 */ /* 0x000ee20000300a00 */
[----:B--2---:R-:W-:Y:S01]  /*26b60*/  HMMA.16816.F32.BF16 R32, R8, R14, R32 ;  /* 0x0000000e0820723c */ /* 0x004fe20000041820 */
[----:B------:R-:W0:Y:S01]  /*26b70*/  S2R R53, SR_TID.X ;  /* 0x0000000000357919 */ /* 0x000e220000002100 */
[----:B------:R-:W-:-:S04]  /*26b80*/  IMAD R45, R5, 0x90, RZ ;  /* 0x00000090052d7824 */ /* 0x000fc800078e02ff */
[----:B----4-:R-:W-:Y:S06]  /*26b90*/  HMMA.16816.F32.BF16 R28, R8, R6, R28 ;  /* 0x00000006081c723c */ /* 0x010fec000004181c */
[----:B---3--:R-:W-:Y:S01]  /*26ba0*/  HMMA.16816.F32.BF16 R36, R16, R46, R36 ;  /* 0x0000002e1024723c */ /* 0x008fe20000041824 */
[----:B------:R-:W2:-:S15]  /*26bb0*/  LDL.LU R16, [R1+0x40] ;  /* 0x0000400001107983 */ /* 0x000e9e0000300800 */
[----:B------:R-:W-:-:S07]  /*26bc0*/  NOP ;  /* 0x0000000000007918 */ /* 0x000fce0000000000 */
[----:B------:R-:W-:Y:S04]  /*26bd0*/  STL.64 [R1+0x90], R36 ;  /* 0x0000902401007387 */ /* 0x000fe80000100a00 */
[----:B------:R1:W-:Y:S04]  /*26be0*/  STL.64 [R1+0x98], R38 ;  /* 0x0000982601007387 */ /* 0x0003e80000100a00 */
[----:B------:R-:W2:Y:S04]  /*26bf0*/  LDL.LU R17, [R1+0x44] ;  /* 0x0000440001117983 */ /* 0x000ea80000300800 */
[----:B-1----:R-:W3:Y:S04]  /*26c00*/  LDL.LU.64 R38, [R1+0x18] ;  /* 0x0000180001267983 */ /* 0x002ee80000300a00 */
[----:B------:R-:W-:Y:S04]  /*26c10*/  STL.64 [R1+0xa0], R32 ;  /* 0x0000a02001007387 */ /* 0x000fe80000100a00 */
[----:B------:R1:W-:Y:S04]  /*26c20*/  STL.64 [R1+0xa8], R34 ;  /* 0x0000a82201007387 */ /* 0x0003e80000100a00 */
[----:B-1----:R-:W4:Y:S01]  /*26c30*/  LDL.LU.64 R34, [R1+0x8] ;  /* 0x0000080001227983 */ /* 0x002f220000300a00 */
[----:B0-----:R-:W-:-:S02]  /*26c40*/  IMAD.SHL.U32 R52, R53, 0x2, RZ ;  /* 0x0000000235347824 */ /* 0x001fc400078e00ff */
[----:B------:R-:W-:-:S03]  /*26c50*/  IMAD.SHL.U32 R44, R53, 0x40, RZ ;  /* 0x00000040352c7824 */ /* 0x000fc600078e00ff */
[----:B------:R-:W-:-:S04]  /*26c60*/  LOP3.LUT R41, R45, 0x10, R52, 0x78, !PT ;  /* 0x000000102d297812 */ /* 0x000fc800078e7834 */
[----:B------:R-:W-:Y:S01]  /*26c70*/  LOP3.LUT R41, R41, 0x400, R44, 0xf8, !PT ;  /* 0x0000040029297812 */ /* 0x000fe200078ef82c */
[----:B------:R-:W-:-:S03]  /*26c80*/  IMAD.MOV.U32 R18, RZ, RZ, R2 ;  /* 0x000000ffff127224 */ /* 0x000fc600078e0002 */
[----:B------:R-:W-:Y:S01]  /*26c90*/  LOP3.LUT R41, R41, 0x60, RZ, 0x3c, !PT ;  /* 0x0000006029297812 */ /* 0x000fe200078e3cff */
[----:B------:R-:W-:Y:S02]  /*26ca0*/  IMAD.MOV.U32 R19, RZ, RZ, R0 ;  /* 0x000000ffff137224 */ /* 0x000fe400078e0000 */
[----:B------:R-:W-:Y:S02]  /*26cb0*/  IMAD.MOV.U32 R2, RZ, RZ, R6 ;  /* 0x000000ffff027224 */ /* 0x000fe400078e0006 */
[----:B------:R-:W-:Y:S02]  /*26cc0*/  IMAD.MOV.U32 R0, RZ, RZ, R7 ;  /* 0x000000ffff007224 */ /* 0x000fe400078e0007 */
[----:B------:R-:W0:Y:S04]  /*26cd0*/  LDSM.16.MT88.4 R4, [R41+UR4+0x800] ;  /* 0x000800042904783b */ /* 0x000e280008004200 */
[----:B------:R1:W-:Y:S04]  /*26ce0*/  STL.64 [R1+0x2a0], R28 ;  /* 0x0002a01c01007387 */ /* 0x0003e80000100a00 */
[----:B------:R1:W-:Y:S04]  /*26cf0*/  STL.64 [R1+0x2a8], R30 ;  /* 0x0002a81e01007387 */ /* 0x0003e80000100a00 */
[----:B-1----:R-:W2:Y:S04]  /*26d00*/  LDL.LU R28, [R1+0x50] ;  /* 0x00005000011c7983 */ /* 0x002ea80000300800 */
[----:B------:R-:W2:Y:S04]  /*26d10*/  LDL.LU R29, [R1+0x54] ;  /* 0x00005400011d7983 */ /* 0x000ea80000300800 */
[----:B------:R-:W2:Y:S04]  /*26d20*/  LDL.LU R30, [R1+0x58] ;  /* 0x00005800011e7983 */ /* 0x000ea80000300800 */
[----:B------:R-:W2:Y:S04]  /*26d30*/  LDL.LU R31, [R1+0x5c] ;  /* 0x00005c00011f7983 */ /* 0x000ea80000300800 */
[----:B0-----:R-:W-:Y:S04]  /*26d40*/  STL.64 [R1+0x1ea0], R6 ;  /* 0x001ea00601007387 */ /* 0x001fe80000100a00 */
[----:B------:R0:W-:Y:S04]  /*26d50*/  STL.64 [R1+0x1e98], R4 ;  /* 0x001e980401007387 */ /* 0x0001e80000100a00 */
[----:B0-----:R-:W2:Y:S04]  /*26d60*/  LDL.LU R4, [R1+0x60] ;  /* 0x0000600001047983 */ /* 0x001ea80000300800 */
[----:B------:R-:W2:Y:S04]  /*26d70*/  LDL.LU R5, [R1+0x64] ;  /* 0x0000640001057983 */ /* 0x000ea80000300800 */
[----:B------:R-:W2:Y:S04]  /*26d80*/  LDL.LU R6, [R1+0x68] ;  /* 0x0000680001067983 */ /* 0x000ea80000300800 */
[----:B------:R-:W2:Y:S01]  /*26d90*/  LDL.LU R7, [R1+0x6c] ;  /* 0x00006c0001077983 */ /* 0x000ea20000300800 */
[C---:B---3--:R-:W-:Y:S06]  /*26da0*/  HMMA.16816.F32.BF16 R20, R8.reuse, R38, R20 ;  /* 0x000000260814723c */ /* 0x048fec0000041814 */
[----:B----4-:R-:W-:-:S15]  /*26db0*/  HMMA.16816.F32.BF16 R24, R8, R34, R24 ;  /* 0x000000220818723c */ /* 0x010fde0000041818 */
[----:B------:R-:W-:-:S02]  /*26dc0*/  NOP ;  /* 0x0000000000007918 */ /* 0x000fc40000000000 */
[----:B------:R-:W-:Y:S04]  /*26dd0*/  STL.64 [R1+0x80], R20 ;  /* 0x0000801401007387 */ /* 0x000fe80000100a00 */
[----:B------:R0:W-:Y:S04]  /*26de0*/  STL.64 [R1+0x88], R22 ;  /* 0x0000881601007387 */ /* 0x0001e80000100a00 */
[----:B0-----:R-:W3:Y:S04]  /*26df0*/  LDL.LU.64 R22, [R1+0x1ed8] ;  /* 0x001ed80001167983 */ /* 0x001ee80000300a00 */
[----:B------:R-:W3:Y:S04]  /*26e00*/  LDL.LU.64 R20, [R1+0x1ed0] ;  /* 0x001ed00001147983 */ /* 0x000ee80000300a00 */
[----:B------:R-:W-:Y:S04]  /*26e10*/  STL.64 [R1+0x70], R24 ;  /* 0x0000701801007387 */ /* 0x000fe80000100a00 */
[----:B------:R0:W-:Y:S04]  /*26e20*/  STL.64 [R1+0x78], R26 ;  /* 0x0000781a01007387 */ /* 0x0001e80000100a00 */
[----:B0-----:R-:W4:Y:S04]  /*26e30*/  LDL.LU.64 R26, [R1+0x1ec8] ;  /* 0x001ec800011a7983 */ /* 0x001f280000300a00 */
[----:B------:R-:W4:Y:S01]  /*26e40*/  LDL.LU.64 R24, [R1+0x1ec0] ;  /* 0x001ec00001187983 */ /* 0x000f220000300a00 */
[C---:B--2---:R-:W-:Y:S06]  /*26e50*/  HMMA.16816.F32.BF16 R28, R8.reuse, R54, R28 ;  /* 0x00000036081c723c */ /* 0x044fec000004181c */
[C---:B------:R-:W-:Y:S06]  /*26e60*/  HMMA.16816.F32.BF16 R16, R8.reuse, R42, R16 ;  /* 0x0000002a0810723c */ /* 0x040fec0000041810 */
[----:B------:R-:W-:-:S15]  /*26e70*/  HMMA.16816.F32.BF16 R4, R8, R58, R4 ;  /* 0x0000003a0804723c */ /* 0x000fde0000041804 */
[----:B------:R-:W-:-:S08]  /*26e80*/  NOP ;  /* 0x0000000000007918 */ /* 0x000fd00000000000 */
[----:B------:R-:W-:Y:S04]  /*26e90*/  STL.64 [R1+0x290], R4 ;  /* 0x0002900401007387 */ /* 0x000fe80000100a00 */
[----:B------:R4:W-:Y:S04]  /*26ea0*/  STL.64 [R1+0x298], R6 ;  /* 0x0002980601007387 */ /* 0x0009e80000100a00 */
[----:B------:R-:W-:Y:S04]  /*26eb0*/  STL.64 [R1+0x280], R28 ;  /* 0x0002801c01007387 */ /* 0x000fe80000100a00 */
[----:B------:R-:W-:Y:S01]  /*26ec0*/  STL.64 [R1+0x288], R30 ;  /* 0x0002881e01007387 */ /* 0x000fe20000100a00 */
[----:B----4-:R-:W-:Y:S03]  /*26ed0*/  HMMA.16816.F32.BF16 R4, R8, R46, R24 ;  /* 0x0000002e0804723c */ /* 0x010fe60000041818 */
[----:B------:R-:W2:Y:S04]  /*26ee0*/  LDL.LU R24, [R1+0x100] ;  /* 0x0001000001187983 */ /* 0x000ea80000300800 */
[----:B------:R-:W-:Y:S04]  /*26ef0*/  STL.64 [R1+0x270], R16 ;  /* 0x0002701001007387 */ /* 0x000fe80000100a00 */
[----:B------:R-:W-:-:S12]  /*26f00*/  STL.64 [R1+0x278], R18 ;  /* 0x0002781201007387 */ /* 0x000fd80000100a00 */
[----:B------:R0:W-:Y:S04]  /*26f10*/  STL.64 [R1+0x200], R4 ;  /* 0x0002000401007387 */ /* 0x0001e80000100a00 */
[----:B------:R1:W-:Y:S04]  /*26f20*/  STL.64 [R1+0x208], R6 ;  /* 0x0002080601007387 */ /* 0x0003e80000100a00 */
[----:B------:R-:W2:Y:S04]  /*26f30*/  LDL.LU R25, [R1+0x104] ;  /* 0x0001040001197983 */ /* 0x000ea80000300800 */
[----:B------:R-:W2:Y:S04]  /*26f40*/  LDL.LU R26, [R1+0x108] ;  /* 0x00010800011a7983 */ /* 0x000ea80000300800 */
[----:B------:R-:W2:Y:S01]  /*26f50*/  LDL.LU R27, [R1+0x10c] ;  /* 0x00010c00011b7983 */ /* 0x000ea20000300800 */
[----:B---3--:R-:W-:Y:S06]  /*26f60*/  HMMA.16816.F32.BF16 R8, R48, R14, R20 ;  /* 0x0000000e3008723c */ /* 0x008fec0000041814 */
[----:B0-----:R-:W-:-:S02]  /*26f70*/  IMAD.MOV.U32 R4, RZ, RZ, R15 ;  /* 0x000000ffff047224 */ /* 0x001fc400078e000f */
[C---:B------:R-:W-:Y:S01]  /*26f80*/  IMAD.SHL.U32 R15, R53.reuse, 0x2, RZ ;  /* 0x00000002350f7824 */ /* 0x040fe200078e00ff */
[----:B------:R-:W-:-:S05]  /*26f90*/  LOP3.LUT R53, R53, 0x7, RZ, 0xc0, !PT ;  /* 0x0000000735357812 */ /* 0x000fca00078ec0ff */
[----:B------:R-:W-:Y:S01]  /*26fa0*/  IMAD R53, R53, 0x110, RZ ;  /* 0x0000011035357824 */ /* 0x000fe200078e02ff */
[----:B------:R-:W-:-:S04]  /*26fb0*/  LOP3.LUT R45, R45, 0x10, R15, 0x78, !PT ;  /* 0x000000102d2d7812 */ /* 0x000fc800078e780f */
[----:B-1----:R-:W-:Y:S02]  /*26fc0*/  LOP3.LUT R6, R53, 0x30, R52, 0x78, !PT ;  /* 0x0000003035067812 */ /* 0x002fe400078e7834 */
[----:B------:R-:W-:Y:S02]  /*26fd0*/  LOP3.LUT R45, R45, 0x400, R44, 0xf8, !PT ;  /* 0x000004002d2d7812 */ /* 0x000fe400078ef82c */
[----:B------:R-:W-:Y:S01]  /*26fe0*/  LOP3.LUT R6, R6, 0x40, RZ, 0x3c, !PT ;  /* 0x0000004006067812 */ /* 0x000fe200078e3cff */
[----:B------:R-:W-:Y:S01]  /*26ff0*/  IMAD.MOV.U32 R56, RZ, RZ, R8 ;  /* 0x000000ffff387224 */ /* 0x000fe200078e0008 */
[----:B------:R-:W-:Y:S01]  /*27000*/  STL.64 [R1+0x268], R10 ;  /* 0x0002680a01007387 */ /* 0x000fe20000100a00 */
[----:B------:R-:W-:-:S03]  /*27010*/  IMAD.MOV.U32 R57, RZ, RZ, R9 ;  /* 0x000000ffff397224 */ /* 0x000fc600078e0009 */
[----:B------:R-:W0:Y:S01]  /*27020*/  LDSM.16.MT88.4 R8, [R45+UR4+0x1000] ;  /* 0x001000042d08783b */ /* 0x000e220008004200 */
[----:B------:R-:W-:-:S03]  /*27030*/  IMAD.MOV.U32 R5, RZ, RZ, R14 ;  /* 0x000000ffff057224 */ /* 0x000fc600078e000e */
[----:B------:R-:W3:Y:S04]  /*27040*/  LDL.LU R28, [R1+0x110] ;  /* 0x00011000011c7983 */ /* 0x000ee80000300800 */
[----:B------:R-:W1:Y:S04]  /*27050*/  LDSM.16.M88.4 R12, [R6+UR4+0x4000] ;  /* 0x00400004060c783b */ /* 0x000e680008000200 */
[----:B------:R-:W3:Y:S04]  /*27060*/  LDL.LU R29, [R1+0x114] ;  /* 0x00011400011d7983 */ /* 0x000ee80000300800 */
[----:B------:R-:W3:Y:S04]  /*27070*/  LDL.LU R30, [R1+0x118] ;  /* 0x00011800011e7983 */ /* 0x000ee80000300800 */
[----:B------:R-:W3:Y:S04]  /*27080*/  LDL.LU R31, [R1+0x11c] ;  /* 0x00011c00011f7983 */ /* 0x000ee80000300800 */
[----:B------:R-:W-:Y:S04]  /*27090*/  LDSM.16.M88.4 R16, [R6+UR4+0x5000] ;  /* 0x005000040610783b */ /* 0x000fe80008000200 */
[----:B0-----:R0:W-:Y:S04]  /*270a0*/  STL.64 [R1+0x1e28], R10 ;  /* 0x001e280a01007387 */ /* 0x0011e80000100a00 */
[----:B------:R-:W-:Y:S04]  /*270b0*/  STL.64 [R1+0x1e20], R8 ;  /* 0x001e200801007387 */ /* 0x000fe80000100a00 */
[----:B-1----:R-:W-:Y:S04]  /*270c0*/  STL.64 [R1+0x50], R12 ;  /* 0x0000500c01007387 */ /* 0x002fe80000100a00 */
[----:B------:R-:W-:Y:S01]  /*270d0*/  STL.64 [R1+0x58], R14 ;  /* 0x0000580e01007387 */ /* 0x000fe20000100a00 */
[----:B0-----:R-:W-:-:S02]  /*270e0*/  IMAD.MOV.U32 R10, RZ, RZ, R2 ;  /* 0x000000ffff0a7224 */ /* 0x001fc400078e0002 */
[----:B------:R-:W-:Y:S02]  /*270f0*/  IMAD.MOV.U32 R11, RZ, RZ, R0 ;  /* 0x000000ffff0b7224 */ /* 0x000fe400078e0000 */
[----:B------:R-:W-:Y:S02]  /*27100*/  IMAD.MOV.U32 R2, RZ, RZ, R12 ;  /* 0x000000ffff027224 */ /* 0x000fe400078e000c */
[----:B------:R-:W-:Y:S02]  /*27110*/  IMAD.MOV.U32 R0, RZ, RZ, R13 ;  /* 0x000000ffff007224 */ /* 0x000fe400078e000d */
[----:B------:R-:W0:Y:S04]  /*27120*/  LDSM.16.M88.4 R12, [R6+UR4+0x4800] ;  /* 0x00480004060c783b */ /* 0x000e280008000200 */
[----:B0-----:R-:W-:Y:S04]  /*27130*/  STL [R1+0x1d20], R14 ;  /* 0x001d200e01007387 */ /* 0x001fe80000100800 */
[----:B------:R-:W-:Y:S04]  /*27140*/  STL [R1+0x1cb8], R15 ;  /* 0x001cb80f01007387 */ /* 0x000fe80000100800 */
[----:B------:R-:W-:Y:S04]  /*27150*/  STL [R1+0x1d28], R18 ;  /* 0x001d281201007387 */ /* 0x000fe80000100800 */
[----:B------:R-:W-:Y:S01]  /*27160*/  STL [R1+0x1d24], R19 ;  /* 0x001d241301007387 */ /* 0x000fe20000100800 */
[----:B--2---:R-:W-:Y:S03]  /*27170*/  HMMA.16816.F32.BF16 R20, R48, R10, R24 ;  /* 0x0000000a3014723c */ /* 0x004fe60000041818 */
[----:B------:R-:W-:-:S15]  /*27180*/  LDSM.16.M88.4 R24, [R6+UR4+0x6000] ;  /* 0x006000040618783b */ /* 0x000fde0008000200 */
[----:B------:R-:W-:-:S05]  /*27190*/  NOP ;  /* 0x0000000000007918 */ /* 0x000fca0000000000 */
[----:B------:R-:W-:Y:S04]  /*271a0*/  STL.64 [R1+0x258], R22 ;  /* 0x0002581601007387 */ /* 0x000fe80000100a00 */
[----:B------:R0:W-:Y:S04]  /*271b0*/  STL.64 [R1+0x1e80], R10 ;  /* 0x001e800a01007387 */ /* 0x0001e80000100a00 */
[----:B------:R-:W2:Y:S04]  /*271c0*/  LDL.LU R8, [R1+0x120] ;  /* 0x0001200001087983 */ /* 0x000ea80000300800 */
[----:B------:R-:W2:Y:S04]  /*271d0*/  LDL.LU R9, [R1+0x124] ;  /* 0x0001240001097983 */ /* 0x000ea80000300800 */
[----:B0-----:R-:W2:Y:S04]  /*271e0*/  LDL.LU R10, [R1+0x128] ;  /* 0x00012800010a7983 */ /* 0x001ea80000300800 */
[----:B------:R-:W2:Y:S01]  /*271f0*/  LDL.LU R11, [R1+0x12c] ;  /* 0x00012c00010b7983 */ /* 0x000ea20000300800 */
[----:B------:R-:W-:-:S02]  /*27200*/  IMAD.MOV.U32 R52, RZ, RZ, R20 ;  /* 0x000000ffff347224 */ /* 0x000fc400078e0014 */
[----:B------:R-:W-:Y:S02]  /*27210*/  IMAD.MOV.U32 R53, RZ, RZ, R21 ;  /* 0x000000ffff357224 */ /* 0x000fe400078e0015 */
[----:B------:R-:W0:Y:S01]  /*27220*/  LDSM.16.M88.4 R20, [R6+UR4+0x5800] ;  /* 0x005800040614783b */ /* 0x000e220008000200 */
[----:B---3--:R-:W-:Y:S03]  /*27230*/  HMMA.16816.F32.BF16 R28, R48, R38, R28 ;  /* 0x00000026301c723c */ /* 0x008fe6000004181c */
[----:B0-----:R-:W-:Y:S04]  /*27240*/  STL [R1+0x1d8c], R22 ;  /* 0x001d8c1601007387 */ /* 0x001fe80000100800 */
[----:B------:R-:W-:Y:S04]  /*27250*/  STL [R1+0x1d88], R23 ;  /* 0x001d881701007387 */ /* 0x000fe80000100800 */
[----:B------:R-:W-:Y:S04]  /*27260*/  STL [R1+0x1d94], R26 ;  /* 0x001d941a01007387 */ /* 0x000fe80000100800 */
[----:B------:R-:W-:Y:S08]  /*27270*/  STL [R1+0x1d90], R27 ;  /* 0x001d901b01007387 */ /* 0x000ff00000100800 */
[----:B------:R-:W-:Y:S04]  /*27280*/  STL.64 [R1+0x240], R28 ;  /* 0x0002401c01007387 */ /* 0x000fe80000100a00 */
[----:B------:R-:W-:Y:S04]  /*27290*/  STL.64 [R1+0x248], R30 ;  /* 0x0002481e01007387 */ /* 0x000fe80000100a00 */
[----:B------:R-:W0:Y:S01]  /*272a0*/  LDSM.16.M88.4 R28, [R6+UR4+0x6800] ;  /* 0x00680004061c783b */ /* 0x000e220008000200 */
[----:B------:R-:W-:Y:S01]  /*272b0*/  MOV R19, R34 ;  /* 0x0000002200137202 */ /* 0x000fe20000000f00 */
[----:B------:R-:W-:-:S02]  /*272c0*/  IMAD.MOV.U32 R15, RZ, RZ, R35 ;  /* 0x000000ffff0f7224 */ /* 0x000fc400078e0023 */
[----:B0-----:R-:W-:Y:S04]  /*272d0*/  STL [R1+0x1d44], R30 ;  /* 0x001d441e01007387 */ /* 0x001fe80000100800 */
[----:B------:R-:W-:Y:S04]  /*272e0*/  STL [R1+0x1d40], R31 ;  /* 0x001d401f01007387 */ /* 0x000fe80000100800 */
[----:B------:R-:W-:Y:S04]  /*272f0*/  STL.64 [R1+0x1e18], R28 ;  /* 0x001e181c01007387 */ /* 0x000fe80000100a00 */
[----:B------:R-:W0:Y:S04]  /*27300*/  LDSM.16.M88.4 R28, [R6+UR4+0x7000] ;  /* 0x00700004061c783b */ /* 0x000e280008000200 */
[----:B0-----:R0:W-:Y:S04]  /*27310*/  STL.64 [R1+0x60], R28 ;  /* 0x0000601c01007387 */ /* 0x0011e80000100a00 */
[----:B------:R1:W-:Y:S01]  /*27320*/  STL.64 [R1+0x68], R30 ;  /* 0x0000681e01007387 */ /* 0x0003e20000100a00 */
[----:B--2---:R-:W-:Y:S03]  /*27330*/  HMMA.16816.F32.BF16 R8, R48, R34, R8 ;  /* 0x000000223008723c */ /* 0x004fe60000041808 */
[----:B------:R-:W2:-:S15]  /*27340*/  LDSM.16.M88.4 R32, [R6+UR4+0x7800] ;  /* 0x007800040620783b */ /* 0x000e9e0008000200 */
[----:B------:R-:W-:-:S05]  /*27350*/  NOP ;  /* 0x0000000000007918 */ /* 0x000fca0000000000 */
[----:B------:R-:W-:Y:S04]  /*27360*/  STL.64 [R1+0x2f0], R8 ;  /* 0x0002f00801007387 */ /* 0x000fe80000100a00 */
[----:B------:R-:W-:Y:S04]  /*27370*/  STL [R1+0x2f8], R10 ;  /* 0x0002f80a01007387 */ /* 0x000fe80000100800 */
[----:B0-----:R-:W3:Y:S04]  /*27380*/  LDL.LU R28, [R1+0x170] ;  /* 0x00017000011c7983 */ /* 0x001ee80000300800 */
[----:B------:R-:W3:Y:S04]  /*27390*/  LDL.LU R29, [R1+0x174] ;  /* 0x00017400011d7983 */ /* 0x000ee80000300800 */
[----:B-1----:R-:W3:Y:S04]  /*273a0*/  LDL.LU R30, [R1+0x178] ;  /* 0x00017800011e7983 */ /* 0x002ee80000300800 */
[----:B------:R-:W3:Y:S04]  /*273b0*/  LDL.LU R31, [R1+0x17c] ;  /* 0x00017c00011f7983 */ /* 0x000ee80000300800 */
[----:B--2---:R-:W-:Y:S04]  /*273c0*/  STL [R1+0x1c6c], R34 ;  /* 0x001c6c2201007387 */ /* 0x004fe80000100800 */
[----:B------:R-:W-:Y:S04]  /*273d0*/  STL [R1+0x1c68], R35 ;  /* 0x001c682301007387 */ /* 0x000fe80000100800 */
[----:B------:R0:W-:Y:S04]  /*273e0*/  STL.64 [R1+0x1e30], R32 ;  /* 0x001e302001007387 */ /* 0x0001e80000100a00 */
[----:B0-----:R-:W2:Y:S04]  /*273f0*/  LDL.LU R32, [R1+0x130] ;  /* 0x0001300001207983 */ /* 0x001ea80000300800 */
[----:B------:R-:W2:Y:S04]  /*27400*/  LDL.LU R33, [R1+0x134] ;  /* 0x0001340001217983 */ /* 0x000ea80000300800 */
[----:B------:R-:W4:Y:S04]  /*27410*/  LDL.LU R34, [R1+0x138] ;  /* 0x0001380001227983 */ /* 0x000f280000300800 */
[----:B------:R-:W4:Y:S01]  /*27420*/  LDL.LU R35, [R1+0x13c] ;  /* 0x00013c0001237983 */ /* 0x000f220000300800 */
[----:B------:R-:W0:Y:S01]  /*27430*/  S2R R44, SR_TID.X ;  /* 0x00000000002c7919 */ /* 0x000e220000002100 */
[----:B------:R-:W-:-:S02]  /*27440*/  IMAD.MOV.U32 R60, RZ, RZ, R39 ;  /* 0x000000ffff3c7224 */ /* 0x000fc400078e0027 */
[----:B------:R-:W-:Y:S01]  /*27450*/  IMAD.MOV.U32 R10, RZ, RZ, R5 ;  /* 0x000000ffff0a7224 */ /* 0x000fe200078e0005 */
[----:B0-----:R-:W-:Y:S01]  /*27460*/  LOP3.LUT R39, R44, 0x7, RZ, 0xc0, !PT ;  /* 0x000000072c277812 */ /* 0x001fe200078ec0ff */
[----:B------:R-:W-:Y:S02]  /*27470*/  IMAD.MOV.U32 R44, RZ, RZ, R11 ;  /* 0x000000ffff2c7224 */ /* 0x000fe400078e000b */
[----:B------:R-:W-:Y:S01]  /*27480*/  IMAD.MOV.U32 R11, RZ, RZ, R4 ;  /* 0x000000ffff0b7224 */ /* 0x000fe200078e0004 */
[----:B----4-:R-:W-:Y:S04]  /*27490*/  STL.64 [R1+0x1e90], R34 ;  /* 0x001e902201007387 */ /* 0x010fe80000100a00 */
[----:B--2---:R0:W-:Y:S04]  /*274a0*/  STL.64 [R1+0x1e88], R32 ;  /* 0x001e882001007387 */ /* 0x0041e80000100a00 */
[----:B------:R1:W-:Y:S04]  /*274b0*/  STL.64 [R1+0x1ea8], R10 ;  /* 0x001ea80a01007387 */ /* 0x0003e80000100a00 */
[----:B0-----:R-:W2:Y:S04]  /*274c0*/  LDL.LU R32, [R1+0x140] ;  /* 0x0001400001207983 */ /* 0x001ea80000300800 */
[----:B------:R-:W2:Y:S04]  /*274d0*/  LDL.LU R33, [R1+0x144] ;  /* 0x0001440001217983 */ /* 0x000ea80000300800 */
[----:B------:R-:W2:Y:S01]  /*274e0*/  LDL.LU R34, [R1+0x148] ;  /* 0x0001480001227983 */ /* 0x000ea20000300800 */
[----:B------:R-:W-:-:S03]  /*274f0*/  IMAD.MOV.U32 R35, RZ, RZ, R3 ;  /* 0x000000ffff237224 */ /* 0x000fc600078e0003 */
[----:B------:R-:W4:Y:S04]  /*27500*/  LDL.LU R3, [R1+0x1ebc] ;  /* 0x001ebc0001037983 */ /* 0x000f280000300800 */
[----:B------:R-:W2:Y:S04]  /*27510*/  LDL.LU R4, [R1+0x150] ;  /* 0x0001500001047983 */ /* 0x000ea80000300800 */
[----:B------:R-:W2:Y:S04]  /*27520*/  LDL.LU R5, [R1+0x154] ;  /* 0x0001540001057983 */ /* 0x000ea80000300800 */
[----:B------:R-:W2:Y:S04]  /*27530*/  LDL.LU R6, [R1+0x158] ;  /* 0x0001580001067983 */ /* 0x000ea80000300800 */
[----:B------:R-:W2:Y:S04]  /*27540*/  LDL.LU R7, [R1+0x15c] ;  /* 0x00015c0001077983 */ /* 0x000ea80000300800 */
[----:B------:R-:W2:Y:S01]  /*27550*/  LDL.LU R36, [R1+0x160] ;  /* 0x0001600001247983 */ /* 0x000ea20000300800 */
[----:B------:R-:W-:-:S03]  /*27560*/  IMAD.MOV.U32 R61, RZ, RZ, R38 ;  /* 0x000000ffff3d7224 */ /* 0x000fc600078e0026 */
[----:B------:R-:W2:Y:S01]  /*27570*/  LDL.LU R37, [R1+0x164] ;  /* 0x0001640001257983 */ /* 0x000ea20000300800 */
[----:B------:R-:W-:-:S03]  /*27580*/  IMAD R14, R39, 0x90, RZ ;  /* 0x00000090270e7824 */ /* 0x000fc600078e02ff */
[----:B------:R-:W2:Y:S04]  /*27590*/  LDL.LU R38, [R1+0x168] ;  /* 0x0001680001267983 */ /* 0x000ea80000300800 */
[----:B------:R-:W2:Y:S01]  /*275a0*/  LDL.LU R39, [R1+0x16c] ;  /* 0x00016c0001277983 */ /* 0x000ea20000300800 */
[----:B------:R-:W0:Y:S01]  /*275b0*/  S2R R45, SR_TID.X ;  /* 0x00000000002d7919 */ /* 0x000e220000002100 */
[C---:B---3--:R-:W-:Y:S01]  /*275c0*/  HMMA.16816.F32.BF16 R28, R48.reuse, R58, R28 ;  /* 0x0000003a301c723c */ /* 0x048fe2000004181c */
[----:B----4-:R-:W-:Y:S02]  /*275d0*/  IMAD.MOV.U32 R8, RZ, RZ, R3 ;  /* 0x000000ffff087224 */ /* 0x010fe400078e0003 */
[----:B------:R-:W3:Y:S04]  /*275e0*/  LDL.LU R3, [R1+0x1eb8] ;  /* 0x001eb80001037983 */ /* 0x000ee80000300800 */
[----:B------:R-:W4:Y:S04]  /*275f0*/  LDL.LU R9, [R1+0x184] ;  /* 0x0001840001097983 */ /* 0x000f280000300800 */
[----:B-1----:R-:W4:Y:S04]  /*27600*/  LDL.LU R10, [R1+0x188] ;  /* 0x00018800010a7983 */ /* 0x002f280000300800 */
[----:B------:R-:W4:Y:S01]  /*27610*/  LDL.LU R11, [R1+0x18c] ;  /* 0x00018c00010b7983 */ /* 0x000f220000300800 */
[----:B0-----:R-:W-:Y:S01]  /*27620*/  IMAD.SHL.U32 R18, R45, 0x2, RZ ;  /* 0x000000022d127824 */ /* 0x001fe200078e00ff */
[----:B--2---:R-:W-:Y:S02]  /*27630*/  HMMA.16816.F32.BF16 R36, R48, R54, R36 ;  /* 0x000000363024723c */ /* 0x004fe40000041824 */
[----:B------:R0:W-:Y:S04]  /*27640*/  STL [R1+0x1e60], R14 ;  /* 0x001e600e01007387 */ /* 0x0001e80000100800 */
[----:B------:R-:W-:Y:S04]  /*27650*/  STL.64 [R1+0x1e58], R12 ;  /* 0x001e580c01007387 */ /* 0x000fe80000100a00 */
[----:B------:R-:W-:Y:S01]  /*27660*/  STL [R1+0x1e50], R18 ;  /* 0x001e501201007387 */ /* 0x000fe20000100800 */
[----:B------:R-:W-:-:S03]  /*27670*/  IMAD.MOV.U32 R22, RZ, RZ, R30 ;  /* 0x000000ffff167224 */ /* 0x000fc600078e001e */
[----:B------:R-:W-:Y:S01]  /*27680*/  STL.64 [R1+0x1e48], R16 ;  /* 0x001e481001007387 */ /* 0x000fe20000100a00 */
[----:B------:R-:W-:Y:S02]  /*27690*/  IMAD.MOV.U32 R23, RZ, RZ, R31 ;  /* 0x000000ffff177224 */ /* 0x000fe400078e001f */
[----:B------:R-:W-:Y:S02]  /*276a0*/  IMAD.MOV.U32 R30, RZ, RZ, R61 ;  /* 0x000000ffff1e7224 */ /* 0x000fe400078e003d */
[----:B------:R-:W-:Y:S01]  /*276b0*/  IMAD.MOV.U32 R31, RZ, RZ, R60 ;  /* 0x000000ffff1f7224 */ /* 0x000fe200078e003c */
[----:B------:R-:W2:Y:S01]  /*276c0*/  LDL.LU R61, [R1+0x1eb4] ;  /* 0x001eb400013d7983 */ /* 0x000ea20000300800 */
[----:B------:R-:W-:-:S03]  /*276d0*/  LOP3.LUT R45, R14, 0x10, R18, 0x78, !PT ;  /* 0x000000100e2d7812 */ /* 0x000fc600078e7812 */
[----:B------:R-:W2:Y:S04]  /*276e0*/  LDL.LU R60, [R1+0x1eb0] ;  /* 0x001eb000013c7983 */ /* 0x000ea80000300800 */
[----:B------:R-:W-:Y:S04]  /*276f0*/  STL.64 [R1+0x1e70], R58 ;  /* 0x001e703a01007387 */ /* 0x000fe80000100a00 */
[----:B------:R1:W-:Y:S01]  /*27700*/  STL.64 [R1+0x1e68], R56 ;  /* 0x001e683801007387 */ /* 0x0003e20000100a00 */
[----:B0-----:R-:W-:-:S03]  /*27710*/  IMAD.MOV.U32 R14, RZ, RZ, R19 ;  /* 0x000000ffff0e7224 */ /* 0x001fc600078e0013 */
[----:B-1----:R-:W2:Y:S04]  /*27720*/  LDL.LU R56, [R1+0x1c0] ;  /* 0x0001c00001387983 */ /* 0x002ea80000300800 */
[----:B------:R-:W2:Y:S04]  /*27730*/  LDL.LU R57, [R1+0x1c4] ;  /* 0x0001c40001397983 */ /* 0x000ea80000300800 */
[----:B------:R-:W2:Y:S04]  /*27740*/  LDL.LU R58, [R1+0x1c8] ;  /* 0x0001c800013a7983 */ /* 0x000ea80000300800 */
[----:B------:R-:W2:Y:S04]  /*27750*/  LDL.LU R59, [R1+0x1cc] ;  /* 0x0001cc00013b7983 */ /* 0x000ea80000300800 */
[----:B------:R-:W2:Y:S04]  /*27760*/  LDL.LU R16, [R1+0x1d0] ;  /* 0x0001d00001107983 */ /* 0x000ea80000300800 */
[----:B------:R-:W2:Y:S04]  /*27770*/  LDL.LU R17, [R1+0x1d4] ;  /* 0x0001d40001117983 */ /* 0x000ea80000300800 */
[----:B------:R-:W2:Y:S04]  /*27780*/  LDL.LU R18, [R1+0x1d8] ;  /* 0x0001d80001127983 */ /* 0x000ea80000300800 */
[----:B------:R-:W2:Y:S04]  /*27790*/  LDL.LU R19, [R1+0x1dc] ;  /* 0x0001dc0001137983 */ /* 0x000ea80000300800 */
[----:B------:R-:W-:Y:S04]  /*277a0*/  STL.64 [R1+0x2d0], R36 ;  /* 0x0002d02401007387 */ /* 0x000fe80000100a00 */
[----:B------:R-:W-:Y:S01]  /*277b0*/  STL.64 [R1+0x2d8], R38 ;  /* 0x0002d82601007387 */ /* 0x000fe20000100a00 */
[----:B---3--:R-:W-:-:S04]  /*277c0*/  LOP3.LUT R45, R45, 0x400, R3, 0xf8, !PT ;  /* 0x000004002d2d7812 */ /* 0x008fc800078ef803 */
[----:B------:R-:W-:-:S05]  /*277d0*/  LOP3.LUT R45, R45, 0x20, RZ, 0x3c, !PT ;  /* 0x000000202d2d7812 */ /* 0x000fca00078e3cff */
[----:B------:R-:W0:Y:S01]  /*277e0*/  LDSM.16.MT88.4 R36, [R45+UR4+0x1000] ;  /* 0x001000042d24783b */ /* 0x000e220008004200 */
[C---:B----4-:R-:W-:Y:S06]  /*277f0*/  HMMA.16816.F32.BF16 R8, R48.reuse, R42, R8 ;  /* 0x0000002a3008723c */ /* 0x050fec0000041808 */
[----:B------:R-:W-:Y:S01]  /*27800*/  HMMA.16816.F32.BF16 R48, R48, R46, R4 ;  /* 0x0000002e3030723c */ /* 0x000fe20000041804 */
[----:B0-----:R-:W-:Y:S04]  /*27810*/  STL.64 [R1+0x1df8], R38 ;  /* 0x001df82601007387 */ /* 0x001fe80000100a00 */
[----:B------:R0:W-:Y:S04]  /*27820*/  STL.64 [R1+0x1df0], R36 ;  /* 0x001df02401007387 */ /* 0x0001e80000100a00 */
[----:B0-----:R-:W3:Y:S04]  /*27830*/  LDL.LU R36, [R1+0x1b0] ;  /* 0x0001b00001247983 */ /* 0x001ee80000300800 */
[----:B------:R-:W3:Y:S04]  /*27840*/  LDL.LU R37, [R1+0x1b4] ;  /* 0x0001b40001257983 */ /* 0x000ee80000300800 */
[----:B------:R-:W3:Y:S04]  /*27850*/  LDL.LU R38, [R1+0x1b8] ;  /* 0x0001b80001267983 */ /* 0x000ee80000300800 */
[----:B------:R-:W3:Y:S04]  /*27860*/  LDL.LU R39, [R1+0x1bc] ;  /* 0x0001bc0001277983 */ /* 0x000ee80000300800 */
[----:B------:R-:W-:Y:S04]  /*27870*/  STL.64 [R1+0x230], R8 ;  /* 0x0002300801007387 */ /* 0x000fe80000100a00 */
[----:B------:R0:W-:Y:S04]  /*27880*/  STL.64 [R1+0x238], R10 ;  /* 0x0002380a01007387 */ /* 0x0001e80000100a00 */
[----:B0-----:R-:W4:Y:S04]  /*27890*/  LDL.LU.64 R10, [R1+0x1ea8] ;  /* 0x001ea800010a7983 */ /* 0x001f280000300a00 */
[----:B------:R-:W4:Y:S04]  /*278a0*/  LDL.LU.64 R6, [R1+0x1ea0] ;  /* 0x001ea00001067983 */ /* 0x000f280000300a00 */
[----:B------:R-:W4:Y:S04]  /*278b0*/  LDL.LU.64 R4, [R1+0x1e98] ;  /* 0x001e980001047983 */ /* 0x000f280000300a00 */
[----:B------:R0:W-:Y:S04]  /*278c0*/  STL.64 [R1+0x1e0], R48 ;  /* 0x0001e03001007387 */ /* 0x0001e80000100a00 */
[----:B------:R1:W-:Y:S04]  /*278d0*/  STL.64 [R1+0x1e8], R50 ;  /* 0x0001e83201007387 */ /* 0x0003e80000100a00 */
[----:B0-----:R-:W2:Y:S04]  /*278e0*/  LDL.LU R48, [R1+0x1f0] ;  /* 0x0001f00001307983 */ /* 0x001ea80000300800 */
[----:B------:R-:W2:Y:S04]  /*278f0*/  LDL.LU R49, [R1+0x1f4] ;  /* 0x0001f40001317983 */ /* 0x000ea80000300800 */
[----:B-1----:R-:W2:Y:S04]  /*27900*/  LDL.LU R50, [R1+0x1f8] ;  /* 0x0001f80001327983 */ /* 0x002ea80000300800 */
[----:B------:R-:W2:Y:S01]  /*27910*/  LDL.LU R51, [R1+0x1fc] ;  /* 0x0001fc0001337983 */ /* 0x000ea20000300800 */
[----:B----4-:R-:W-:Y:S03]  /*27920*/  HMMA.16816.F32.BF16 R8, R4, R10, R32 ;  /* 0x0000000a0408723c */ /* 0x010fe60000041820 */
[----:B------:R-:W4:Y:S04]  /*27930*/  LDL.LU.64 R34, [R1+0x1e90] ;  /* 0x001e900001227983 */ /* 0x000f280000300a00 */
[----:B------:R-:W4:-:S15]  /*27940*/  LDL.LU.64 R32, [R1+0x1e88] ;  /* 0x001e880001207983 */ /* 0x000f1e0000300a00 */
[----:B------:R-:W-:-:S01]  /*27950*/  NOP ;  /* 0x0000000000007918 */ /* 0x000fc20000000000 */
[----:B------:R-:W-:Y:S04]  /*27960*/  STL.64 [R1+0x1a0], R8 ;  /* 0x0001a00801007387 */ /* 0x000fe80000100a00 */
[----:B------:R0:W-:Y:S04]  /*27970*/  STL.64 [R1+0x1a8], R10 ;  /* 0x0001a80a01007387 */ /* 0x0001e80000100a00 */
[----:B0-----:R-:W4:Y:S01]  /*27980*/  LDL.LU.64 R10, [R1+0x1e80] ;  /* 0x001e8000010a7983 */ /* 0x001f220000300a00 */
[----:B---3--:R-:W-:Y:S01]  /*27990*/  HMMA.16816.F32.BF16 R36, R4, R30, R36 ;  /* 0x0000001e0424723c */ /* 0x008fe20000041824 */
[----:B------:R-:W-:-:S02]  /*279a0*/  IMAD.MOV.U32 R26, RZ, RZ, R28 ;  /* 0x000000ffff1a7224 */ /* 0x000fc400078e001c */
[----:B------:R-:W-:-:S03]  /*279b0*/  IMAD.MOV.U32 R27, RZ, RZ, R29 ;  /* 0x000000ffff1b7224 */ /* 0x000fc600078e001d */
[C---:B--2---:R-:W-:Y:S06]  /*279c0*/  HMMA.16816.F32.BF16 R12, R4.reuse, R14, R56 ;  /* 0x0000000e040c723c */ /* 0x044fec0000041838 */
[----:B----4-:R-:W-:Y:S01]  /*279d0*/  HMMA.16816.F32.BF16 R8, R4, R10, R32 ;  /* 0x0000000a0408723c */ /* 0x010fe20000041820 */
[----:B------:R-:W2:-:S15]  /*279e0*/  LDL.LU R32, [R1+0x220] ;  /* 0x0002200001207983 */ /* 0x000e9e0000300800 */
[----:B------:R-:W-:-:S07]  /*279f0*/  NOP ;  /* 0x0000000000007918 */ /* 0x000fce0000000000 */
[----:B------:R0:W-:Y:S04]  /*27a00*/  STL.64 [R1+0x190], R8 ;  /* 0x0001900801007387 */ /* 0x0001e80000100a00 */
[----:B------:R1:W-:Y:S04]  /*27a10*/  STL.64 [R1+0x198], R10 ;  /* 0x0001980a01007387 */ /* 0x0003e80000100a00 */
[----:B------:R-:W2:Y:S04]  /*27a20*/  LDL.LU R33, [R1+0x224] ;  /* 0x0002240001217983 */ /* 0x000ea80000300800 */
[----:B------:R-:W2:Y:S04]  /*27a30*/  LDL.LU R34, [R1+0x228] ;  /* 0x0002280001227983 */ /* 0x000ea80000300800 */
[----:B------:R-:W2:Y:S04]  /*27a40*/  LDL.LU R35, [R1+0x22c] ;  /* 0x00022c0001237983 */ /* 0x000ea80000300800 */
[----:B0-----:R-:W3:Y:S04]  /*27a50*/  LDL.LU R8, [R1+0x210] ;  /* 0x0002100001087983 */ /* 0x001ee80000300800 */
[----:B------:R-:W3:Y:S04]  /*27a60*/  LDL.LU R9, [R1+0x214] ;  /* 0x0002140001097983 */ /* 0x000ee80000300800 */
[----:B-1----:R-:W3:Y:S04]  /*27a70*/  LDL.LU R10, [R1+0x218] ;  /* 0x00021800010a7983 */ /* 0x002ee80000300800 */
[----:B------:R-:W3:Y:S04]  /*27a80*/  LDL.LU R11, [R1+0x21c] ;  /* 0x00021c00010b7983 */ /* 0x000ee80000300800 */
[----:B------:R-:W4:Y:S04]  /*27a90*/  LDL.LU R28, [R1+0xf0] ;  /* 0x0000f000011c7983 */ /* 0x000f280000300800 */
[----:B------:R0:W-:Y:S04]  /*27aa0*/  STL.64 [R1+0x180], R36 ;  /* 0x0001802401007387 */ /* 0x0001e80000100a00 */
[----:B------:R1:W-:Y:S04]  /*27ab0*/  STL.64 [R1+0x188], R38 ;  /* 0x0001882601007387 */ /* 0x0003e80000100a00 */
[----:B------:R-:W4:Y:S04]  /*27ac0*/  LDL.LU R29, [R1+0xf4] ;  /* 0x0000f400011d7983 */ /* 0x000f280000300800 */
[----:B------:R-:W4:Y:S04]  /*27ad0*/  LDL.LU R30, [R1+0xf8] ;  /* 0x0000f800011e7983 */ /* 0x000f280000300800 */
[----:B------:R-:W4:Y:S04]  /*27ae0*/  LDL.LU R31, [R1+0xfc] ;  /* 0x0000fc00011f7983 */ /* 0x000f280000300800 */
[----:B0-----:R-:W4:Y:S04]  /*27af0*/  LDL.LU R36, [R1+0x2c0] ;  /* 0x0002c00001247983 */ /* 0x001f280000300800 */
[----:B------:R-:W4:Y:S01]  /*27b00*/  LDL.LU R37, [R1+0x2c4] ;  /* 0x0002c40001257983 */ /* 0x000f220000300800 */
[----:B-1----:R-:W-:-:S02]  /*27b10*/  IMAD.MOV.U32 R38, RZ, RZ, R61 ;  /* 0x000000ffff267224 */ /* 0x002fc400078e003d */
[----:B------:R-:W-:Y:S01]  /*27b20*/  IMAD.MOV.U32 R39, RZ, RZ, R40 ;  /* 0x000000ffff277224 */ /* 0x000fe200078e0028 */
[----:B------:R-:W3:Y:S04]  /*27b30*/  LDL.LU R61, [R1+0x1e7c] ;  /* 0x001e7c00013d7983 */ /* 0x000ee80000300800 */
[----:B------:R-:W4:Y:S04]  /*27b40*/  LDL.LU R40, [R1+0x1e78] ;  /* 0x001e780001287983 */ /* 0x000f280000300800 */
[----:B------:R-:W2:Y:S04]  /*27b50*/  LDL.LU.64 R58, [R1+0x1e70] ;  /* 0x001e7000013a7983 */ /* 0x000ea80000300a00 */
[----:B------:R-:W3:Y:S04]  /*27b60*/  LDL.LU.64 R56, [R1+0x1e68] ;  /* 0x001e680001387983 */ /* 0x000ee80000300a00 */
[----:B------:R-:W-:Y:S04]  /*27b70*/  STL.64 [R1+0x170], R12 ;  /* 0x0001700c01007387 */ /* 0x000fe80000100a00 */
[----:B------:R0:W-:Y:S04]  /*27b80*/  STL.64 [R1+0x178], R14 ;  /* 0x0001780e01007387 */ /* 0x0001e80000100a00 */
[----:B0-----:R-:W4:Y:S04]  /*27b90*/  LDL.LU R14, [R1+0x1e60] ;  /* 0x001e6000010e7983 */ /* 0x001f280000300800 */
[----:B------:R-:W4:Y:S01]  /*27ba0*/  LDL.LU.64 R12, [R1+0x1e58] ;  /* 0x001e5800010c7983 */ /* 0x000f220000300a00 */
[----:B--2---:R-:W-:Y:S07]  /*27bb0*/  HMMA.16816.F32.BF16 R16, R4, R58, R16 ;  /* 0x0000003a0410723c */ /* 0x004fee0000041810 */
[----:B------:R-:W-:-:S15]  /*27bc0*/  IMAD.MOV.U32 R59, RZ, RZ, R60 ;  /* 0x000000ffff3b7224 */ /* 0x000fde00078e003c */
[----:B------:R-:W-:-:S01]  /*27bd0*/  NOP ;  /* 0x0000000000007918 */ /* 0x000fc20000000000 */
[----:B------:R-:W-:Y:S04]  /*27be0*/  STL.64 [R1+0x160], R16 ;  /* 0x0001601001007387 */ /* 0x000fe80000100a00 */
[----:B------:R0:W-:Y:S04]  /*27bf0*/  STL.64 [R1+0x168], R18 ;  /* 0x0001681201007387 */ /* 0x0001e80000100a00 */
[----:B0-----:R-:W2:Y:S04]  /*27c00*/  LDL.LU R18, [R1+0x1e50] ;  /* 0x001e500001127983 */ /* 0x001ea80000300800 */
[----:B------:R-:W2:Y:S04]  /*27c10*/  LDL.LU.64 R16, [R1+0x1e48] ;  /* 0x001e480001107983 */ /* 0x000ea80000300a00 */
[----:B---3--:R0:W-:Y:S04]  /*27c20*/  STL.64 [R1+0x1da0], R56 ;  /* 0x001da03801007387 */ /* 0x0081e80000100a00 */
[----:B0-----:R-:W3:Y:S04]  /*27c30*/  LDL.LU R56, [R1+0xb0] ;  /* 0x0000b00001387983 */ /* 0x001ee80000300800 */
[----:B------:R-:W3:Y:S04]  /*27c40*/  LDL.LU R57, [R1+0xb4] ;  /* 0x0000b40001397983 */ /* 0x000ee80000300800 */
[----:B------:R-:W3:Y:S04]  /*27c50*/  LDL.LU R58, [R1+0xb8] ;  /* 0x0000b800013a7983 */ /* 0x000ee80000300800 */
[----:B------:R-:W2:Y:S01]  /*27c60*/  LDL.LU R60, [R1+0x1e40] ;  /* 0x001e4000013c7983 */ /* 0x000ea20000300800 */
[----:B------:R-:W-:Y:S03]  /*27c70*/  HMMA.16816.F32.BF16 R48, R4, R54, R48 ;  /* 0x000000360430723c */ /* 0x000fe60000041830 */
[----:B------:R0:W-:Y:S04]  /*27c80*/  STL.64 [R1+0x1d98], R52 ;  /* 0x001d983401007387 */ /* 0x0001e80000100a00 */
[----:B0-----:R-:W3:-:S15]  /*27c90*/  LDL.LU R52, [R1+0xc0] ;  /* 0x0000c00001347983 */ /* 0x001ede0000300800 */
[----:B------:R-:W-:-:S01]  /*27ca0*/  NOP ;  /* 0x0000000000007918 */ /* 0x000fc20000000000 */
[----:B------:R-:W-:Y:S04]  /*27cb0*/  STL.64 [R1+0x150], R48 ;  /* 0x0001503001007387 */ /* 0x000fe80000100a00 */
[----:B------:R-:W-:Y:S01]  /*27cc0*/  STL.64 [R1+0x158], R50 ;  /* 0x0001583201007387 */ /* 0x000fe20000100a00 */
[----:B------:R-:W-:Y:S03]  /*27cd0*/  HMMA.16816.F32.BF16 R32, R4, R42, R32 ;  /* 0x0000002a0420723c */ /* 0x000fe60000041820 */
[----:B------:R-:W3:Y:S01]  /*27ce0*/  LDL.LU R53, [R1+0xc4] ;  /* 0x0000c40001357983 */ /* 0x000ee20000300800 */
[----:B----4-:R-:W-:Y:S01]  /*27cf0*/  IMAD.MOV.U32 R54, RZ, RZ, R40 ;  /* 0x000000ffff367224 */ /* 0x010fe200078e0028 */
[----:B------:R-:W-:-:S02]  /*27d00*/  MOV R55, R61 ;  /* 0x0000003d00377202 */ /* 0x000fc40000000f00 */
[----:B------:R-:W4:Y:S04]  /*27d10*/  LDL.LU R40, [R1+0x1e3c] ;  /* 0x001e3c0001287983 */ /* 0x000f280000300800 */
[----:B------:R-:W3:Y:S01]  /*27d20*/  LDL.LU R61, [R1+0x1e38] ;  /* 0x001e3800013d7983 */ /* 0x000ee20000300800 */
[----:B------:R-:W-:Y:S03]  /*27d30*/  HMMA.16816.F32.BF16 R4, R4, R46, R8 ;  /* 0x0000002e0404723c */ /* 0x000fe60000041808 */
[----:B--2---:R-:W0:Y:S04]  /*27d40*/  LDSM.16.MT88.4 R48, [R60+UR4+0x1000] ;  /* 0x001000043c30783b */ /* 0x004e280008004200 */
[----:B0-----:R-:W-:Y:S04]  /*27d50*/  STL.64 [R1+0x1db0], R50 ;  /* 0x001db03201007387 */ /* 0x001fe80000100a00 */
[----:B------:R0:W-:Y:S04]  /*27d60*/  STL.64 [R1+0x1da8], R48 ;  /* 0x001da83001007387 */ /* 0x0001e80000100a00 */
[----:B0-----:R-:W2:Y:S04]  /*27d70*/  LDL.LU R48, [R1+0xd0] ;  /* 0x0000d00001307983 */ /* 0x001ea80000300800 */
[----:B------:R-:W2:Y:S04]  /*27d80*/  LDL.LU R49, [R1+0xd4] ;  /* 0x0000d40001317983 */ /* 0x000ea80000300800 */
[----:B------:R-:W2:Y:S04]  /*27d90*/  LDL.LU R50, [R1+0xd8] ;  /* 0x0000d80001327983 */ /* 0x000ea80000300800 */
[----:B------:R-:W2:Y:S04]  /*27da0*/  LDL.LU R51, [R1+0xdc] ;  /* 0x0000dc0001337983 */ /* 0x000ea80000300800 */
[----:B------:R0:W-:Y:S04]  /*27db0*/  STL.64 [R1+0x140], R32 ;  /* 0x0001402001007387 */ /* 0x0001e80000100a00 */
[----:B------:R-:W-:Y:S04]  /*27dc0*/  STL.64 [R1+0x148], R34 ;  /* 0x0001482201007387 */ /* 0x000fe80000100a00 */
[----:B0-----:R-:W2:Y:S04]  /*27dd0*/  LDL.LU.64 R32, [R1+0x1e30] ;  /* 0x001e300001207983 */ /* 0x001ea80000300a00 */
[----:B------:R-:W2:Y:S04]  /*27de0*/  LDL.LU.64 R10, [R1+0x1e28] ;  /* 0x001e2800010a7983 */ /* 0x000ea80000300a00 */
[----:B------:R-:W2:Y:S04]  /*27df0*/  LDL.LU.64 R8, [R1+0x1e20] ;  /* 0x001e200001087983 */ /* 0x000ea80000300a00 */
[----:B------:R0:W-:Y:S04]  /*27e00*/  STL.64 [R1+0x120], R4 ;  /* 0x0001200401007387 */ /* 0x0001e80000100a00 */
[----:B------:R-:W-:Y:S04]  /*27e10*/  STL.64 [R1+0x128], R6 ;  /* 0x0001280601007387 */ /* 0x000fe80000100a00 */
[----:B0-----:R-:W2:Y:S04]  /*27e20*/  LDL.LU R4, [R1+0xe0] ;  /* 0x0000e00001047983 */ /* 0x001ea80000300800 */
[----:B------:R-:W2:Y:S04]  /*27e30*/  LDL.LU R5, [R1+0xe4] ;  /* 0x0000e40001057983 */ /* 0x000ea80000300800 */
[----:B------:R0:W-:Y:S02]  /*27e40*/  STL.64 [R1+0x1db8], R44 ;  /* 0x001db82c01007387 */ /* 0x0001e40000100a00 */
[----:B0-----:R-:W-:-:S02]  /*27e50*/  IMAD.MOV.U32 R44, RZ, RZ, R2 ;  /* 0x000000ffff2c7224 */ /* 0x001fc400078e0002 */
[----:B------:R-:W-:Y:S02]  /*27e60*/  IMAD.MOV.U32 R45, RZ, RZ, R0 ;  /* 0x000000ffff2d7224 */ /* 0x000fe400078e0000 */
[----:B---3--:R-:W-:Y:S02]  /*27e70*/  IMAD.MOV.U32 R6, RZ, RZ, R61 ;  /* 0x000000ffff067224 */ /* 0x008fe400078e003d */
[----:B----4-:R-:W-:Y:S02]  /*27e80*/  IMAD.MOV.U32 R7, RZ, RZ, R40 ;  /* 0x000000ffff077224 */ /* 0x010fe400078e0028 */
[----:B------:R-:W0:Y:S01]  /*27e90*/  LDSM.16.MT88.4 R40, [R41+UR4+0x1000] ;  /* 0x001000042928783b */ /* 0x000e220008004200 */
[C---:B--2---:R-:W-:Y:S03]  /*27ea0*/  HMMA.16816.F32.BF16 R44, R8.reuse, R44, R28 ;  /* 0x0000002c082c723c */ /* 0x044fe6000004181c */
[----:B------:R-:W2:Y:S03]  /*27eb0*/  LDL.LU.64 R28, [R1+0x1e18] ;  /* 0x001e1800011c7983 */ /* 0x000ea60000300a00 */
[----:B------:R-:W-:-:S15]  /*27ec0*/  HMMA.16816.F32.BF16 R4, R8, R12, R4 ;  /* 0x0000000c0804723c */ /* 0x000fde0000041804 */
[----:B------:R-:W-:-:S02]  /*27ed0*/  NOP ;  /* 0x0000000000007918 */ /* 0x000fc40000000000 */
[----:B------:R-:W-:Y:S04]  /*27ee0*/  STL.64 [R1+0x110], R44 ;  /* 0x0001102c01007387 */ /* 0x000fe80000100a00 */
[----:B------:R-:W-:Y:S04]  /*27ef0*/  STL.64 [R1+0x118], R46 ;  /* 0x0001182e01007387 */ /* 0x000fe80000100a00 */
[----:B------:R-:W-:Y:S04]  /*27f00*/  STL.64 [R1+0x1e10], R16 ;  /* 0x001e101001007387 */ /* 0x000fe80000100a00 */
[----:B------:R-:W-:Y:S04]  /*27f10*/  STL.64 [R1+0x100], R4 ;  /* 0x0001000401007387 */ /* 0x000fe80000100a00 */
[----:B------:R1:W-:Y:S02]  /*27f20*/  STL.64 [R1+0x108], R6 ;  /* 0x0001080601007387 */ /* 0x0003e40000100a00 */
[C---:B-1----:R-:W-:Y:S06]  /*27f30*/  HMMA.16816.F32.BF16 R4, R8.reuse, R20, R52 ;  /* 0x000000140804723c */ /* 0x042fec0000041834 */
[----:B------:R-:W-:-:S15]  /*27f40*/  HMMA.16816.F32.BF16 R44, R8, R16, R48 ;  /* 0x00000010082c723c */ /* 0x000fde0000041830 */
[----:B------:R-:W-:-:S03]  /*27f50*/  NOP ;  /* 0x0000000000007918 */ /* 0x000fc60000000000 */
[----:B------:R-:W-:Y:S02]  /*27f60*/  IMAD.MOV.U32 R15, RZ, RZ, R4 ;  /* 0x000000ffff0f7224 */ /* 0x000fe400078e0004 */
[----:B------:R-:W-:Y:S02]  /*27f70*/  IMAD.MOV.U32 R61, RZ, RZ, R5 ;  /* 0x000000ffff3d7224 */ /* 0x000fe400078e0005 */
[----:B------:R-:W-:Y:S02]  /*27f80*/  IMAD.MOV.U32 R2, RZ, RZ, R6 ;  /* 0x000000ffff027224 */ /* 0x000fe400078e0006 */
[----:B------:R-:W-:Y:S02]  /*27f90*/  IMAD.MOV.U32 R0, RZ, RZ, R7 ;  /* 0x000000ffff007224 */ /* 0x000fe400078e0007 */
[----:B------:R-:W-:Y:S01]  /*27fa0*/  HMMA.16816.F32.BF16 R4, R8, R24, R56 ;  /* 0x000000180804723c */ /* 0x000fe20000041838 */
[----:B------:R1:W-:Y:S04]  /*27fb0*/  STL.64 [R1+0xf0], R44 ;  /* 0x0000f02c01007387 */ /* 0x0003e80000100a00 */
[----:B------:R3:W-:Y:S04]  /*27fc0*/  STL.64 [R1+0xf8], R46 ;  /* 0x0000f82e01007387 */ /* 0x0007e80000100a00 */
[----:B------:R-:W-:Y:S04]  /*27fd0*/  STL.64 [R1+0x1dc8], R22 ;  /* 0x001dc81601007387 */ /* 0x000fe80000100a00 */
[----:B------:R-:W-:Y:S10]  /*27fe0*/  STL.64 [R1+0x1dc0], R20 ;  /* 0x001dc01401007387 */ /* 0x000ff40000100a00 */
[----:B------:R4:W-:Y:S01]  /*27ff0*/  STL.64 [R1+0xd0], R4 ;  /* 0x0000d00401007387 */ /* 0x0009e20000100a00 */
[----:B------:R-:W-:-:S02]  /*28000*/  IMAD.MOV.U32 R30, RZ, RZ, R6 ;  /* 0x000000ffff1e7224 */ /* 0x000fc400078e0006 */
[----:B------:R-:W-:Y:S01]  /*28010*/  IMAD.MOV.U32 R31, RZ, RZ, R7 ;  /* 0x000000ffff1f7224 */ /* 0x000fe200078e0007 */
[----:B------:R-:W-:Y:S04]  /*28020*/  STL.64 [R1+0x1dd8], R26 ;  /* 0x001dd81a01007387 */ /* 0x000fe80000100a00 */
[----:B------:R-:W-:Y:S04]  /*28030*/  STL.64 [R1+0x1dd0], R24 ;  /* 0x001dd01801007387 */ /* 0x000fe80000100a00 */
[----:B0-----:R-:W-:Y:S04]  /*28040*/  STL.64 [R1+0x1d50], R42 ;  /* 0x001d502a01007387 */ /* 0x001fe80000100a00 */
[----:B------:R-:W-:Y:S04]  /*28050*/  STL.64 [R1+0x1d48], R40 ;  /* 0x001d482801007387 */ /* 0x000fe80000100a00 */
[----:B------:R-:W-:Y:S04]  /*28060*/  STL.64 [R1+0x1de8], R30 ;  /* 0x001de81e01007387 */ /* 0x000fe80000100a00 */
[----:B--2---:R-:W-:Y:S04]  /*28070*/  STL.64 [R1+0x1de0], R28 ;  /* 0x001de01c01007387 */ /* 0x004fe80000100a00 */
[----:B-1----:R-:W2:Y:S04]  /*28080*/  LDL.LU R44, [R1+0x70] ;  /* 0x00007000012c7983 */ /* 0x002ea80000300800 */
[----:B------:R-:W2:Y:S04]  /*28090*/  LDL.LU R45, [R1+0x74] ;  /* 0x00007400012d7983 */ /* 0x000ea80000300800 */
[----:B---3--:R-:W3:Y:S04]  /*280a0*/  LDL.LU R46, [R1+0x78] ;  /* 0x00007800012e7983 */ /* 0x008ee80000300800 */
[----:B------:R-:W3:Y:S01]  /*280b0*/  LDL.LU R47, [R1+0x7c] ;  /* 0x00007c00012f7983 */ /* 0x000ee20000300800 */
[----:B----4-:R-:W-:Y:S03]  /*280c0*/  HMMA.16816.F32.BF16 R4, R8, R28, R36 ;  /* 0x0000001c0804723c */ /* 0x010fe60000041824 */
[----:B---3--:R-:W-:Y:S04]  /*280d0*/  STL.64 [R1+0x1e08], R46 ;  /* 0x001e082e01007387 */ /* 0x008fe80000100a00 */
[----:B--2---:R0:W-:Y:S04]  /*280e0*/  STL.64 [R1+0x1e00], R44 ;  /* 0x001e002c01007387 */ /* 0x0041e80000100a00 */
[----:B------:R-:W2:Y:S04]  /*280f0*/  LDL.LU R20, [R1+0x80] ;  /* 0x0000800001147983 */ /* 0x000ea80000300800 */
[----:B------:R-:W2:Y:S04]  /*28100*/  LDL.LU R21, [R1+0x84] ;  /* 0x0000840001157983 */ /* 0x000ea80000300800 */
[----:B------:R-:W2:Y:S04]  /*28110*/  LDL.LU R22, [R1+0x88] ;  /* 0x0000880001167983 */ /* 0x000ea80000300800 */
[----:B------:R-:W2:Y:S04]  /*28120*/  LDL.LU R23, [R1+0x8c] ;  /* 0x00008c0001177983 */ /* 0x000ea80000300800 */
[----:B0-----:R-:W3:Y:S04]  /*28130*/  LDL.LU R44, [R1+0x2b0] ;  /* 0x0002b000012c7983 */ /* 0x001ee80000300800 */
[----:B------:R-:W3:Y:S04]  /*28140*/  LDL.LU R45, [R1+0x2b4] ;  /* 0x0002b400012d7983 */ /* 0x000ee80000300800 */
[----:B------:R-:W3:Y:S04]  /*28150*/  LDL.LU R46, [R1+0x2b8] ;  /* 0x0002b800012e7983 */ /* 0x000ee80000300800 */
[----:B------:R-:W3:Y:S04]  /*28160*/  LDL.LU R47, [R1+0x2bc] ;  /* 0x0002bc00012f7983 */ /* 0x000ee80000300800 */
[----:B------:R-:W3:Y:S04]  /*28170*/  LDL.64 R16, [R1+0x60] ;  /* 0x0000600001107983 */ /* 0x000ee80000100a00 */
[----:B------:R-:W4:Y:S04]  /*28180*/  LDL.LU R24, [R1+0x2a0] ;  /* 0x0002a00001187983 */ /* 0x000f280000300800 */
[----:B------:R-:W4:Y:S04]  /*28190*/  LDL.LU R25, [R1+0x2a4] ;  /* 0x0002a40001197983 */ /* 0x000f280000300800 */
[----:B------:R-:W4:Y:S04]  /*281a0*/  LDL.LU R26, [R1+0x2a8] ;  /* 0x0002a800011a7983 */ /* 0x000f280000300800 */
[----:B------:R-:W4:Y:S04]  /*281b0*/  LDL.LU R27, [R1+0x2ac] ;  /* 0x0002ac00011b7983 */ /* 0x000f280000300800 */
[----:B------:R-:W2:Y:S04]  /*281c0*/  LDL.LU R36, [R1+0x90] ;  /* 0x0000900001247983 */ /* 0x000ea80000300800 */
[----:B------:R-:W2:Y:S04]  /*281d0*/  LDL.LU R37, [R1+0x94] ;  /* 0x0000940001257983 */ /* 0x000ea80000300800 */
[----:B------:R-:W2:Y:S04]  /*281e0*/  LDL.LU R38, [R1+0x98] ;  /* 0x0000980001267983 */ /* 0x000ea80000300800 */
[----:B------:R-:W2:Y:S04]  /*281f0*/  LDL.LU R39, [R1+0x9c] ;  /* 0x00009c0001277983 */ /* 0x000ea80000300800 */
        /* <DEDUP_REMOVED lines=15> */
[----:B------:R-:W-:-:S02]  /*282f0*/  IMAD.MOV.U32 R43, RZ, RZ, R4 ;  /* 0x000000ffff2b7224 */ /* 0x000fc400078e0004 */
[----:B------:R-:W-:Y:S01]  /*28300*/  IMAD.MOV.U32 R42, RZ, RZ, R5 ;  /* 0x000000ffff2a7224 */ /* 0x000fe200078e0005 */
[----:B------:R-:W4:Y:S04]  /*28310*/  LDL.LU R55, [R1+0x27c] ;  /* 0x00027c0001377983 */ /* 0x000f280000300800 */
[----:B------:R-:W4:Y:S01]  /*28320*/  LDL.LU R4, [R1+0x200] ;  /* 0x0002000001047983 */ /* 0x000f220000300800 */
[----:B------:R-:W-:-:S03]  /*28330*/  IMAD.MOV.U32 R41, RZ, RZ, R6 ;  /* 0x000000ffff297224 */ /* 0x000fc600078e0006 */
[----:B------:R-:W4:Y:S01]  /*28340*/  LDL.LU R5, [R1+0x204] ;  /* 0x0002040001057983 */ /* 0x000f220000300800 */
[----:B------:R-:W-:-:S03]  /*28350*/  IMAD.MOV.U32 R40, RZ, RZ, R7 ;  /* 0x000000ffff287224 */ /* 0x000fc600078e0007 */
[----:B------:R-:W4:Y:S04]  /*28360*/  LDL.LU R6, [R1+0x208] ;  /* 0x0002080001067983 */ /* 0x000f280000300800 */
[----:B------:R-:W4:Y:S04]  /*28370*/  LDL.LU R7, [R1+0x20c] ;  /* 0x00020c0001077983 */ /* 0x000f280000300800 */
[----:B------:R0:W-:Y:S04]  /*28380*/  STL.64 [R1+0x1d80], R42 ;  /* 0x001d802a01007387 */ /* 0x0001e80000100a00 */
[----:B------:R1:W-:Y:S01]  /*28390*/  STL.64 [R1+0x1d78], R40 ;  /* 0x001d782801007387 */ /* 0x0003e20000100a00 */
[----:B0-----:R-:W-:-:S03]  /*283a0*/  LOP3.LUT R43, R14, 0x10, R18, 0x78, !PT ;  /* 0x000000100e2b7812 */ /* 0x001fc600078e7812 */
[----:B-1----:R-:W4:Y:S01]  /*283b0*/  LDL.LU.64 R40, [R1+0x50] ;  /* 0x0000500001287983 */ /* 0x002f220000300a00 */
[----:B------:R-:W-:Y:S01]  /*283c0*/  LOP3.LUT R43, R43, 0x400, R3, 0xf8, !PT ;  /* 0x000004002b2b7812 */ /* 0x000fe200078ef803 */
[----:B---3--:R-:W-:Y:S06]  /*283d0*/  HMMA.16816.F32.BF16 R44, R8, R16, R44 ;  /* 0x00000010082c723c */ /* 0x008fec000004182c */
[----:B------:R-:W-:Y:S02]  /*283e0*/  IMAD.MOV.U32 R35, RZ, RZ, R16 ;  /* 0x000000ffff237224 */ /* 0x000fe400078e0010 */
[----:B------:R-:W-:-:S02]  /*283f0*/  IMAD.MOV.U32 R34, RZ, RZ, R17 ;  /* 0x000000ffff227224 */ /* 0x000fc400078e0011 */
[----:B------:R-:W3:Y:S01]  /*28400*/  LDL.LU.64 R16, [R1+0x1e10] ;  /* 0x001e100001107983 */ /* 0x000ee20000300a00 */
[----:B--2---:R-:W-:-:S13]  /*28410*/  HMMA.16816.F32.BF16 R8, R8, R32, R36 ;  /* 0x000000200808723c */ /* 0x004fda0000041824 */
[----:B------:R-:W-:Y:S01]  /*28420*/  MOV R14, R46 ;  /* 0x0000002e000e7202 */ /* 0x000fe20000000f00 */
[----:B------:R-:W-:Y:S02]  /*28430*/  IMAD.MOV.U32 R3, RZ, RZ, R47 ;  /* 0x000000ffff037224 */ /* 0x000fe400078e002f */
[----:B------:R-:W-:Y:S02]  /*28440*/  IMAD.MOV.U32 R18, RZ, RZ, R44 ;  /* 0x000000ffff127224 */ /* 0x000fe400078e002c */
[----:B------:R-:W-:Y:S01]  /*28450*/  IMAD.MOV.U32 R19, RZ, RZ, R45 ;  /* 0x000000ffff137224 */ /* 0x000fe200078e002d */
[----:B------:R-:W2:Y:S04]  /*28460*/  LDL.LU.64 R46, [R1+0x1e08] ;  /* 0x001e0800012e7983 */ /* 0x000ea80000300a00 */
[----:B------:R-:W2:Y:S04]  /*28470*/  LDL.LU.64 R44, [R1+0x1e00] ;  /* 0x001e0000012c7983 */ /* 0x000ea80000300a00 */
[----:B------:R-:W4:Y:S04]  /*28480*/  LDL.LU.64 R38, [R1+0x1df8] ;  /* 0x001df80001267983 */ /* 0x000f280000300a00 */
[----:B------:R-:W4:Y:S04]  /*28490*/  LDL.LU.64 R36, [R1+0x1df0] ;  /* 0x001df00001247983 */ /* 0x000f280000300a00 */
[----:B------:R-:W-:Y:S04]  /*284a0*/  STL.64 [R1+0x10], R8 ;  /* 0x0000100801007387 */ /* 0x000fe80000100a00 */
[----:B------:R-:W-:Y:S04]  /*284b0*/  STL.64 [R1+0x18], R10 ;  /* 0x0000180a01007387 */ /* 0x000fe80000100a00 */
[----:B------:R-:W0:Y:S04]  /*284c0*/  LDSM.16.MT88.4 R8, [R43+UR4+0x1800] ;  /* 0x001800042b08783b */ /* 0x000e280008004200 */
[----:B0-----:R-:W-:Y:S04]  /*284d0*/  STL.64 [R1+0x1cc8], R10 ;  /* 0x001cc80a01007387 */ /* 0x001fe80000100a00 */
[----:B------:R-:W-:Y:S01]  /*284e0*/  STL.64 [R1+0x1cc0], R8 ;  /* 0x001cc00801007387 */ /* 0x000fe20000100a00 */
[C---:B----4-:R-:W-:Y:S06]  /*284f0*/  HMMA.16816.F32.BF16 R28, R36.reuse, R40, R28 ;  /* 0x00000028241c723c */ /* 0x050fec000004181c */
[C---:B------:R-:W-:Y:S06]  /*28500*/  HMMA.16816.F32.BF16 R24, R36.reuse, R12, R24 ;  /* 0x0000000c2418723c */ /* 0x040fec0000041818 */
[----:B---3--:R-:W-:Y:S11]  /*28510*/  HMMA.16816.F32.BF16 R20, R36, R16, R20 ;  /* 0x000000102414723c */ /* 0x008ff60000041814 */
[----:B------:R-:W-:Y:S04]  /*28520*/  STL.64 [R1+0xa0], R28 ;  /* 0x0000a01c01007387 */ /* 0x000fe80000100a00 */
[----:B------:R0:W-:Y:S04]  /*28530*/  STL.64 [R1+0xa8], R30 ;  /* 0x0000a81e01007387 */ /* 0x0001e80000100a00 */
[----:B0-----:R-:W3:Y:S04]  /*28540*/  LDL.LU.64 R30, [R1+0x1de8] ;  /* 0x001de800011e7983 */ /* 0x001ee80000300a00 */
[----:B------:R-:W4:Y:S04]  /*28550*/  LDL.LU.64 R28, [R1+0x1de0] ;  /* 0x001de000011c7983 */ /* 0x000f280000300a00 */
[----:B------:R-:W-:Y:S04]  /*28560*/  STL.64 [R1+0x90], R24 ;  /* 0x0000901801007387 */ /* 0x000fe80000100a00 */
[----:B------:R0:W-:Y:S04]  /*28570*/  STL.64 [R1+0x98], R26 ;  /* 0x0000981a01007387 */ /* 0x0001e80000100a00 */
[----:B0-----:R-:W3:Y:S04]  /*28580*/  LDL.LU.64 R26, [R1+0x1dd8] ;  /* 0x001dd800011a7983 */ /* 0x001ee80000300a00 */
[----:B------:R-:W2:Y:S04]  /*28590*/  LDL.LU.64 R24, [R1+0x1dd0] ;  /* 0x001dd00001187983 */ /* 0x000ea80000300a00 */
[----:B------:R-:W-:Y:S04]  /*285a0*/  STL.64 [R1+0x80], R20 ;  /* 0x0000801401007387 */ /* 0x000fe80000100a00 */
[----:B------:R0:W-:Y:S04]  /*285b0*/  STL.64 [R1+0x88], R22 ;  /* 0x0000881601007387 */ /* 0x0001e80000100a00 */
[----:B0-----:R-:W3:Y:S04]  /*285c0*/  LDL.LU.64 R22, [R1+0x1dc8] ;  /* 0x001dc80001167983 */ /* 0x001ee80000300a00 */
[----:B------:R-:W3:Y:S01]  /*285d0*/  LDL.LU.64 R20, [R1+0x1dc0] ;  /* 0x001dc00001147983 */ /* 0x000ee20000300a00 */
[----:B------:R-:W-:-:S02]  /*285e0*/  IMAD.MOV.U32 R8, RZ, RZ, R35 ;  /* 0x000000ffff087224 */ /* 0x000fc400078e0023 */
[----:B------:R-:W-:-:S07]  /*285f0*/  IMAD.MOV.U32 R9, RZ, RZ, R34 ;  /* 0x000000ffff097224 */ /* 0x000fce00078e0022 */
[C---:B------:R-:W-:Y:S06]  /*28600*/  HMMA.16816.F32.BF16 R8, R36.reuse, R8, R52 ;  /* 0x000000082408723c */ /* 0x040fec0000041834 */
[C---:B----4-:R-:W-:Y:S06]  /*28610*/  HMMA.16816.F32.BF16 R56, R36.reuse, R28, R56 ;  /* 0x0000001c2438723c */ /* 0x050fec0000041838 */
[C---:B--2---:R-:W-:Y:S06]  /*28620*/  HMMA.16816.F32.BF16 R48, R36.reuse, R24, R48 ;  /* 0x000000182430723c */ /* 0x044fec0000041830 */
[----:B---3--:R-:W-:-:S15]  /*28630*/  HMMA.16816.F32.BF16 R44, R36, R20, R44 ;  /* 0x00000014242c723c */ /* 0x008fde000004182c */
[----:B------:R-:W-:-:S03]  /*28640*/  NOP ;  /* 0x0000000000007918 */ /* 0x000fc60000000000 */
[----:B------:R-:W-:-:S05]  /*28650*/  IMAD.MOV.U32 R35, RZ, RZ, R51 ;  /* 0x000000ffff237224 */ /* 0x000fca00078e0033 */
[----:B------:R0:W-:Y:S04]  /*28660*/  STL.64 [R1+0x70], R44 ;  /* 0x0000702c01007387 */ /* 0x0001e80000100a00 */
[----:B------:R-:W-:Y:S04]  /*28670*/  STL.64 [R1+0x78], R46 ;  /* 0x0000782e01007387 */ /* 0x000fe80000100a00 */
[----:B0-----:R-:W2:Y:S01]  /*28680*/  LDL.LU.64 R44, [R1+0x1db8] ;  /* 0x001db800012c7983 */ /* 0x001ea20000300a00 */
[----:B------:R-:W-:-:S03]  /*28690*/  IMAD.MOV.U32 R34, RZ, RZ, R50 ;  /* 0x000000ffff227224 */ /* 0x000fc600078e0032 */
[----:B------:R0:W-:Y:S04]  /*286a0*/  STL.64 [R1+0x40], R48 ;  /* 0x0000403001007387 */ /* 0x0001e80000100a00 */
[----:B------:R-:W3:Y:S04]  /*286b0*/  LDL.LU.64 R50, [R1+0x1db0] ;  /* 0x001db00001327983 */ /* 0x000ee80000300a00 */
[----:B0-----:R-:W3:Y:S04]  /*286c0*/  LDL.LU.64 R48, [R1+0x1da8] ;  /* 0x001da80001307983 */ /* 0x001ee80000300a00 */
[----:B------:R-:W-:Y:S04]  /*286d0*/  STL [R1+0x1c74], R35 ;  /* 0x001c742301007387 */ /* 0x000fe80000100800 */
[----:B------:R-:W-:Y:S04]  /*286e0*/  STL [R1+0x1c70], R34 ;  /* 0x001c702201007387 */ /* 0x000fe80000100800 */
[----:B------:R0:W-:Y:S04]  /*286f0*/  STL.64 [R1+0x30], R56 ;  /* 0x0000303801007387 */ /* 0x0001e80000100a00 */
[----:B------:R1:W-:Y:S04]  /*28700*/  STL.64 [R1+0x38], R58 ;  /* 0x0000383a01007387 */ /* 0x0003e80000100a00 */
[----:B0-----:R-:W3:Y:S04]  /*28710*/  LDL.LU.64 R56, [R1+0x1da0] ;  /* 0x001da00001387983 */ /* 0x001ee80000300a00 */
[----:B-1----:R-:W3:Y:S04]  /*28720*/  LDL.LU R58, [R1+0x268] ;  /* 0x00026800013a7983 */ /* 0x002ee80000300800 */
[----:B------:R-:W3:Y:S04]  /*28730*/  LDL.LU R59, [R1+0x26c] ;  /* 0x00026c00013b7983 */ /* 0x000ee80000300800 */
[----:B------:R-:W4:Y:S04]  /*28740*/  LDL.LU.64 R52, [R1+0x1d98] ;  /* 0x001d980001347983 */ /* 0x000f280000300a00 */
[----:B------:R0:W-:Y:S04]  /*28750*/  STL.64 [R1+0x20], R8 ;  /* 0x0000200801007387 */ /* 0x0001e80000100a00 */
[----:B------:R-:W4:Y:S04]  /*28760*/  LDL.LU R54, [R1+0x258] ;  /* 0x0002580001367983 */ /* 0x000f280000300800 */
[----:B------:R-:W4:Y:S01]  /*28770*/  LDL.LU R55, [R1+0x25c] ;  /* 0x00025c0001377983 */ /* 0x000f220000300800 */
[----:B------:R-:W-:Y:S01]  /*28780*/  HMMA.16816.F32.BF16 R4, R36, R32, R4 ;  /* 0x000000202404723c */ /* 0x000fe20000041804 */
[----:B------:R-:W-:-:S02]  /*28790*/  IMAD.MOV.U32 R35, RZ, RZ, R10 ;  /* 0x000000ffff237224 */ /* 0x000fc400078e000a */
[----:B------:R-:W-:-:S15]  /*287a0*/  IMAD.MOV.U32 R34, RZ, RZ, R11 ;  /* 0x000000ffff227224 */ /* 0x000fde00078e000b */
[----:B------:R-:W-:-:S06]  /*287b0*/  NOP ;  /* 0x0000000000007918 */ /* 0x000fcc0000000000 */
[----:B------:R-:W-:Y:S02]  /*287c0*/  IMAD.MOV.U32 R39, RZ, RZ, R4 ;  /* 0x000000ffff277224 */ /* 0x000fe400078e0004 */
[----:B------:R-:W-:Y:S01]  /*287d0*/  IMAD.MOV.U32 R38, RZ, RZ, R5 ;  /* 0x000000ffff267224 */ /* 0x000fe200078e0005 */
[----:B------:R-:W4:Y:S01]  /*287e0*/  LDL.LU R4, [R1+0x240] ;  /* 0x0002400001047983 */ /* 0x000f220000300800 */
[----:B------:R-:W-:-:S03]  /*287f0*/  IMAD.MOV.U32 R37, RZ, RZ, R6 ;  /* 0x000000ffff257224 */ /* 0x000fc600078e0006 */
[----:B------:R-:W4:Y:S01]  /*28800*/  LDL.LU R5, [R1+0x244] ;  /* 0x0002440001057983 */ /* 0x000f220000300800 */
[----:B------:R-:W-:-:S03]  /*28810*/  IMAD.MOV.U32 R36, RZ, RZ, R7 ;  /* 0x000000ffff247224 */ /* 0x000fc600078e0007 */
[----:B------:R-:W4:Y:S04]  /*28820*/  LDL.LU R6, [R1+0x248] ;  /* 0x0002480001067983 */ /* 0x000f280000300800 */
[----:B------:R-:W4:Y:S04]  /*28830*/  LDL.LU R7, [R1+0x24c] ;  /* 0x00024c0001077983 */ /* 0x000f280000300800 */
[----:B------:R-:W-:Y:S04]  /*28840*/  STL.64 [R1+0x1d60], R34 ;  /* 0x001d602201007387 */ /* 0x000fe80000100a00 */
[----:B------:R1:W-:Y:S04]  /*28850*/  STL.64 [R1+0x1d58], R32 ;  /* 0x001d582001007387 */ /* 0x0003e80000100a00 */
[----:B------:R-:W-:Y:S04]  /*28860*/  STL.64 [R1+0x1c80], R38 ;  /* 0x001c802601007387 */ /* 0x000fe80000100a00 */
[----:B------:R1:W-:Y:S01]  /*28870*/  STL.64 [R1+0x1c78], R36 ;  /* 0x001c782401007387 */ /* 0x0003e20000100a00 */
[----:B0-----:R-:W-:-:S02]  /*28880*/  IMAD.MOV.U32 R9, RZ, RZ, R40 ;  /* 0x000000ffff097224 */ /* 0x001fc400078e0028 */
[----:B------:R-:W-:Y:S02]  /*28890*/  IMAD.MOV.U32 R8, RZ, RZ, R41 ;  /* 0x000000ffff087224 */ /* 0x000fe400078e0029 */
[----:B-1----:R-:W-:Y:S01]  /*288a0*/  IMAD.MOV.U32 R32, RZ, RZ, R26 ;  /* 0x000000ffff207224 */ /* 0x002fe200078e001a */
        /* <DEDUP_REMOVED lines=10> */
[----:B--2---:R-:W-:-:S03]  /*28950*/  IMAD.MOV.U32 R39, RZ, RZ, R44 ;  /* 0x000000ffff277224 */ /* 0x004fc600078e002c */
[----:B------:R-:W0:Y:S01]  /*28960*/  LDSM.16.MT88.4 R44, [R45+UR4+0x1800] ;  /* 0x001800042d2c783b */ /* 0x000e220008004200 */
[C---:B---3--:R-:W-:Y:S06]  /*28970*/  HMMA.16816.F32.BF16 R56, R48.reuse, R40, R56 ;  /* 0x000000283038723c */ /* 0x048fec0000041838 */
[C---:B----4-:R-:W-:Y:S01]  /*28980*/  HMMA.16816.F32.BF16 R52, R48.reuse, R12, R52 ;  /* 0x0000000c3034723c */ /* 0x050fe20000041834 */
[----:B0-----:R-:W-:Y:S04]  /*28990*/  STL.64 [R1+0x1c90], R46 ;  /* 0x001c902e01007387 */ /* 0x001fe80000100a00 */
[----:B------:R-:W-:Y:S04]  /*289a0*/  STL.64 [R1+0x1c88], R44 ;  /* 0x001c882c01007387 */ /* 0x000fe80000100a00 */
[----:B------:R-:W2:Y:S04]  /*289b0*/  LDL.LU.64 R42, [R1+0x1d80] ;  /* 0x001d8000012a7983 */ /* 0x000ea80000300a00 */
[----:B------:R-:W3:Y:S04]  /*289c0*/  LDL.LU.64 R40, [R1+0x1d78] ;  /* 0x001d780001287983 */ /* 0x000ee80000300a00 */
[----:B------:R-:W-:Y:S04]  /*289d0*/  STL [R1+0x1bec], R56 ;  /* 0x001bec3801007387 */ /* 0x000fe80000100800 */
[----:B------:R-:W-:Y:S04]  /*289e0*/  STL [R1+0x1be8], R57 ;  /* 0x001be83901007387 */ /* 0x000fe80000100800 */
[----:B------:R-:W-:Y:S04]  /*289f0*/  STL [R1+0x1be4], R58 ;  /* 0x001be43a01007387 */ /* 0x000fe80000100800 */
[----:B------:R-:W-:Y:S04]  /*28a00*/  STL [R1+0x1be0], R59 ;  /* 0x001be03b01007387 */ /* 0x000fe80000100800 */
[----:B------:R-:W-:Y:S04]  /*28a10*/  STL.64 [R1+0x1d38], R14 ;  /* 0x001d380e01007387 */ /* 0x000fe80000100a00 */
[----:B------:R-:W-:Y:S04]  /*28a20*/  STL.64 [R1+0x1d30], R12 ;  /* 0x001d300c01007387 */ /* 0x000fe80000100a00 */
[----:B------:R-:W-:Y:S04]  /*28a30*/  STL.64 [R1+0x1bf8], R54 ;  /* 0x001bf83601007387 */ /* 0x000fe80000100a00 */
[----:B------:R0:W-:Y:S04]  /*28a40*/  STL.64 [R1+0x1bf0], R52 ;  /* 0x001bf03401007387 */ /* 0x0001e80000100a00 */
[----:B0-----:R-:W4:Y:S04]  /*28a50*/  LDL.LU.64 R52, [R1+0x60] ;  /* 0x0000600001347983 */ /* 0x001f280000300a00 */
[----:B------:R-:W2:Y:S01]  /*28a60*/  LDL.64 R54, [R1+0x68] ;  /* 0x0000680001367983 */ /* 0x000ea20000100a00 */
[C---:B------:R-:W-:Y:S03]  /*28a70*/  HMMA.16816.F32.BF16 R12, R48.reuse, R16, R4 ;  /* 0x00000010300c723c */ /* 0x040fe60000041804 */
[----:B------:R-:W0:Y:S04]  /*28a80*/  LDSM.16.MT88.4 R4, [R60+UR4+0x1800] ;  /* 0x001800043c04783b */ /* 0x000e280008004200 */
[----:B--2---:R-:W-:Y:S04]  /*28a90*/  STL.64 [R1+0x1d70], R54 ;  /* 0x001d703601007387 */ /* 0x004fe80000100a00 */
[----:B----4-:R-:W-:Y:S04]  /*28aa0*/  STL.64 [R1+0x1d68], R52 ;  /* 0x001d683401007387 */ /* 0x010fe80000100a00 */
[----:B0-----:R-:W-:Y:S08]  /*28ab0*/  STL.64 [R1+0x1c08], R6 ;  /* 0x001c080601007387 */ /* 0x001ff00000100a00 */
[----:B------:R-:W-:Y:S04]  /*28ac0*/  STL.64 [R1+0x130], R12 ;  /* 0x0001300c01007387 */ /* 0x000fe80000100a00 */
[----:B------:R0:W-:Y:S04]  /*28ad0*/  STL.64 [R1+0x138], R14 ;  /* 0x0001380e01007387 */ /* 0x0001e80000100a00 */
[----:B------:R1:W-:Y:S01]  /*28ae0*/  STL.64 [R1+0x1c00], R4 ;  /* 0x001c000401007387 */ /* 0x0003e20000100a00 */
[C---:B0-----:R-:W-:Y:S06]  /*28af0*/  HMMA.16816.F32.BF16 R12, R48.reuse, R20, R36 ;  /* 0x00000014300c723c */ /* 0x041fec0000041824 */
[----:B-1----:R-:W-:Y:S01]  /*28b00*/  HMMA.16816.F32.BF16 R4, R48, R24, R32 ;  /* 0x000000183004723c */ /* 0x002fe20000041820 */
[----:B------:R-:W-:Y:S04]  /*28b10*/  STL [R1+0x1bc8], R60 ;  /* 0x001bc83c01007387 */ /* 0x000fe80000100800 */
[----:B------:R-:W-:Y:S04]  /*28b20*/  STL.64 [R1+0x1d18], R22 ;  /* 0x001d181601007387 */ /* 0x000fe80000100a00 */
[----:B------:R-:W-:Y:S09]  /*28b30*/  STL.64 [R1+0x1d10], R20 ;  /* 0x001d101401007387 */ /* 0x000ff20000100a00 */
[----:B------:R-:W-:-:S02]  /*28b40*/  IMAD.MOV.U32 R58, RZ, RZ, R14 ;  /* 0x000000ffff3a7224 */ /* 0x000fc400078e000e */
[----:B------:R-:W-:Y:S01]  /*28b50*/  IMAD.MOV.U32 R59, RZ, RZ, R15 ;  /* 0x000000ffff3b7224 */ /* 0x000fe200078e000f */
[----:B------:R-:W-:Y:S01]  /*28b60*/  MOV R56, R12 ;  /* 0x0000000c00387202 */ /* 0x000fe20000000f00 */
[----:B------:R-:W-:-:S03]  /*28b70*/  IMAD.MOV.U32 R57, RZ, RZ, R13 ;  /* 0x000000ffff397224 */ /* 0x000fc600078e000d */
[----:B------:R3:W-:Y:S04]  /*28b80*/  STL.64 [R1+0x1c18], R58 ;  /* 0x001c183a01007387 */ /* 0x0007e80000100a00 */
[----:B------:R0:W-:Y:S04]  /*28b90*/  STL.64 [R1+0x1c10], R56 ;  /* 0x001c103801007387 */ /* 0x0001e80000100a00 */
[----:B------:R-:W-:Y:S04]  /*28ba0*/  STL.64 [R1+0x1d08], R26 ;  /* 0x001d081a01007387 */ /* 0x000fe80000100a00 */
[----:B------:R-:W-:Y:S04]  /*28bb0*/  STL.64 [R1+0x1d00], R24 ;  /* 0x001d001801007387 */ /* 0x000fe80000100a00 */
[----:B------:R-:W-:Y:S04]  /*28bc0*/  STL.64 [R1+0x1d0], R4 ;  /* 0x0001d00401007387 */ /* 0x000fe80000100a00 */
[----:B------:R-:W-:Y:S01]  /*28bd0*/  STL.64 [R1+0x1d8], R6 ;  /* 0x0001d80601007387 */ /* 0x000fe20000100a00 */
[----:B---3--:R-:W-:-:S02]  /*28be0*/  IMAD.MOV.U32 R58, RZ, RZ, R41 ;  /* 0x000000ffff3a7224 */ /* 0x008fc400078e0029 */
[----:B------:R-:W-:Y:S02]  /*28bf0*/  IMAD.MOV.U32 R59, RZ, RZ, R40 ;  /* 0x000000ffff3b7224 */ /* 0x000fe400078e0028 */
[----:B0-----:R-:W-:Y:S02]  /*28c00*/  IMAD.MOV.U32 R56, RZ, RZ, R43 ;  /* 0x000000ffff387224 */ /* 0x001fe400078e002b */
[----:B------:R-:W-:Y:S01]  /*28c10*/  IMAD.MOV.U32 R57, RZ, RZ, R42 ;  /* 0x000000ffff397224 */ /* 0x000fe200078e002a */
[----:B------:R0:W-:Y:S04]  /*28c20*/  STL.64 [R1+0x1ca0], R58 ;  /* 0x001ca03a01007387 */ /* 0x0001e80000100a00 */
[----:B------:R1:W-:Y:S04]  /*28c30*/  STL.64 [R1+0x1c98], R56 ;  /* 0x001c983801007387 */ /* 0x0003e80000100a00 */
[----:B0-----:R-:W2:Y:S01]  /*28c40*/  LDL R58, [R1+0x58] ;  /* 0x00005800013a7983 */ /* 0x001ea20000100800 */
[----:B-1----:R-:W-:-:S03]  /*28c50*/  IMAD.MOV.U32 R57, RZ, RZ, R8 ;  /* 0x000000ffff397224 */ /* 0x002fc600078e0008 */
[----:B------:R-:W2:Y:S01]  /*28c60*/  LDL R59, [R1+0x5c] ;  /* 0x00005c00013b7983 */ /* 0x000ea20000100800 */
[----:B------:R-:W-:-:S03]  /*28c70*/  IMAD.MOV.U32 R56, RZ, RZ, R9 ;  /* 0x000000ffff387224 */ /* 0x000fc600078e0009 */
[----:B------:R-:W3:Y:S04]  /*28c80*/  LDL.LU R8, [R1+0x120] ;  /* 0x0001200001087983 */ /* 0x000ee80000300800 */
[----:B------:R-:W3:Y:S04]  /*28c90*/  LDL.LU R9, [R1+0x124] ;  /* 0x0001240001097983 */ /* 0x000ee80000300800 */
[----:B------:R-:W4:Y:S04]  /*28ca0*/  LDL.LU R10, [R1+0x128] ;  /* 0x00012800010a7983 */ /* 0x000f280000300800 */
[----:B------:R-:W4:Y:S04]  /*28cb0*/  LDL.LU R11, [R1+0x12c] ;  /* 0x00012c00010b7983 */ /* 0x000f280000300800 */
[----:B----4-:R-:W-:Y:S04]  /*28cc0*/  STL.64 [R1+0x1cd8], R10 ;  /* 0x001cd80a01007387 */ /* 0x010fe80000100a00 */
[----:B---3--:R0:W-:Y:S04]  /*28cd0*/  STL.64 [R1+0x1cd0], R8 ;  /* 0x001cd00801007387 */ /* 0x0081e80000100a00 */
[----:B0-----:R-:W3:Y:S04]  /*28ce0*/  LDL.LU R8, [R1+0x140] ;  /* 0x0001400001087983 */ /* 0x001ee80000300800 */
        /* <DEDUP_REMOVED lines=37> */
[----:B----4-:R-:W-:Y:S04]  /*28f40*/  STL.64 [R1+0x1cf8], R10 ;  /* 0x001cf80a01007387 */ /* 0x010fe80000100a00 */
[----:B---3--:R0:W-:Y:S04]  /*28f50*/  STL.64 [R1+0x1cf0], R8 ;  /* 0x001cf00801007387 */ /* 0x0081e80000100a00 */
[----:B0-----:R-:W3:Y:S04]  /*28f60*/  LDL.LU R8, [R1+0x160] ;  /* 0x0001600001087983 */ /* 0x001ee80000300800 */
[----:B------:R-:W3:Y:S04]  /*28f70*/  LDL.LU R9, [R1+0x164] ;  /* 0x0001640001097983 */ /* 0x000ee80000300800 */
[----:B------:R-:W3:Y:S04]  /*28f80*/  LDL.LU R10, [R1+0x168] ;  /* 0x00016800010a7983 */ /* 0x000ee80000300800 */
[----:B------:R-:W3:Y:S04]  /*28f90*/  LDL.LU R11, [R1+0x16c] ;  /* 0x00016c00010b7983 */ /* 0x000ee80000300800 */
[----:B------:R-:W4:Y:S04]  /*28fa0*/  LDL.LU R44, [R1+0x100] ;  /* 0x00010000012c7983 */ /* 0x000f280000300800 */
[----:B------:R-:W4:Y:S04]  /*28fb0*/  LDL.LU R45, [R1+0x104] ;  /* 0x00010400012d7983 */ /* 0x000f280000300800 */
[----:B------:R-:W3:Y:S04]  /*28fc0*/  LDL.LU R46, [R1+0x108] ;  /* 0x00010800012e7983 */ /* 0x000ee80000300800 */
[----:B------:R-:W3:Y:S01]  /*28fd0*/  LDL.LU R47, [R1+0x10c] ;  /* 0x00010c00012f7983 */ /* 0x000ee20000300800 */
[C---:B--2---:R-:W-:Y:S03]  /*28fe0*/  HMMA.16816.F32.BF16 R52, R48.reuse, R28, R52 ;  /* 0x0000001c3034723c */ /* 0x044fe60000041834 */
[----:B---3--:R-:W-:Y:S04]  /*28ff0*/  STL.64 [R1+0x1cb0], R46 ;  /* 0x001cb02e01007387 */ /* 0x008fe80000100a00 */
[----:B----4-:R0:W-:Y:S04]  /*29000*/  STL.64 [R1+0x1ca8], R44 ;  /* 0x001ca82c01007387 */ /* 0x0101e80000100a00 */
[----:B0-----:R-:W2:Y:S04]  /*29010*/  LDL.LU R44, [R1+0x110] ;  /* 0x00011000012c7983 */ /* 0x001ea80000300800 */
[----:B------:R-:W2:Y:S04]  /*29020*/  LDL.LU R45, [R1+0x114] ;  /* 0x00011400012d7983 */ /* 0x000ea80000300800 */
[----:B------:R-:W2:Y:S04]  /*29030*/  LDL.LU R46, [R1+0x118] ;  /* 0x00011800012e7983 */ /* 0x000ea80000300800 */
[----:B------:R-:W2:Y:S04]  /*29040*/  LDL.LU R47, [R1+0x11c] ;  /* 0x00011c00012f7983 */ /* 0x000ea80000300800 */
[----:B------:R-:W3:Y:S04]  /*29050*/  LDL.LU R36, [R1+0xf0] ;  /* 0x0000f00001247983 */ /* 0x000ee80000300800 */
[----:B------:R-:W3:Y:S04]  /*29060*/  LDL.LU R37, [R1+0xf4] ;  /* 0x0000f40001257983 */ /* 0x000ee80000300800 */
[----:B------:R-:W3:Y:S04]  /*29070*/  LDL.LU R38, [R1+0xf8] ;  /* 0x0000f80001267983 */ /* 0x000ee80000300800 */
[----:B------:R-:W3:Y:S04]  /*29080*/  LDL.LU R39, [R1+0xfc] ;  /* 0x0000fc0001277983 */ /* 0x000ee80000300800 */
[----:B------:R-:W-:Y:S04]  /*29090*/  STL.64 [R1+0x340], R52 ;  /* 0x0003403401007387 */ /* 0x000fe80000100a00 */
[----:B------:R0:W-:Y:S04]  /*290a0*/  STL.64 [R1+0x348], R54 ;  /* 0x0003483601007387 */ /* 0x0001e80000100a00 */
[----:B0-----:R-:W4:Y:S04]  /*290b0*/  LDL.LU.64 R54, [R1+0x1d70] ;  /* 0x001d700001367983 */ /* 0x001f280000300a00 */
[----:B------:R-:W2:Y:S02]  /*290c0*/  LDL.LU.64 R52, [R1+0x1d68] ;  /* 0x001d680001347983 */ /* 0x000ea40000300a00 */
[----:B--2---:R-:W-:-:S15]  /*290d0*/  HMMA.16816.F32.BF16 R32, R48, R52, R32 ;  /* 0x000000343020723c */ /* 0x004fde0000041820 */
[----:B------:R-:W-:-:S08]  /*290e0*/  NOP ;  /* 0x0000000000007918 */ /* 0x000fd00000000000 */
[----:B------:R-:W-:Y:S04]  /*290f0*/  STL.64 [R1+0x330], R32 ;  /* 0x0003302001007387 */ /* 0x000fe80000100a00 */
[----:B------:R0:W-:Y:S04]  /*29100*/  STL.64 [R1+0x338], R34 ;  /* 0x0003382201007387 */ /* 0x0001e80000100a00 */
[----:B0-----:R-:W2:Y:S04]  /*29110*/  LDL.LU.64 R34, [R1+0x1d60] ;  /* 0x001d600001227983 */ /* 0x001ea80000300a00 */
[----:B------:R-:W3:Y:S02]  /*29120*/  LDL.LU.64 R32, [R1+0x1d58] ;  /* 0x001d580001207983 */ /* 0x000ee40000300a00 */
[----:B---3--:R-:W-:Y:S02]  /*29130*/  HMMA.16816.F32.BF16 R48, R48, R32, R40 ;  /* 0x000000203030723c */ /* 0x008fe40000041828 */
[----:B------:R-:W3:Y:S04]  /*29140*/  LDL.LU.64 R42, [R1+0x1d50] ;  /* 0x001d5000012a7983 */ /* 0x000ee80000300a00 */
[----:B------:R-:W3:-:S15]  /*29150*/  LDL.LU.64 R40, [R1+0x1d48] ;  /* 0x001d480001287983 */ /* 0x000ede0000300a00 */
[----:B------:R-:W-:-:S02]  /*29160*/  NOP ;  /* 0x0000000000007918 */ /* 0x000fc40000000000 */
[----:B------:R0:W-:Y:S04]  /*29170*/  STL.64 [R1+0x270], R48 ;  /* 0x0002703001007387 */ /* 0x0001e80000100a00 */
[----:B------:R1:W-:Y:S04]  /*29180*/  STL.64 [R1+0x278], R50 ;  /* 0x0002783201007387 */ /* 0x0003e80000100a00 */
[----:B0-----:R-:W4:Y:S04]  /*29190*/  LDL.LU R48, [R1+0xd0] ;  /* 0x0000d00001307983 */ /* 0x001f280000300800 */
[----:B------:R-:W4:Y:S01]  /*291a0*/  LDL.LU R49, [R1+0xd4] ;  /* 0x0000d40001317983 */ /* 0x000f220000300800 */
[----:B-1----:R-:W-:-:S02]  /*291b0*/  IMAD.MOV.U32 R50, RZ, RZ, R30 ;  /* 0x000000ffff327224 */ /* 0x002fc400078e001e */
[----:B------:R-:W-:Y:S01]  /*291c0*/  IMAD.MOV.U32 R51, RZ, RZ, R31 ;  /* 0x000000ffff337224 */ /* 0x000fe200078e001f */
[----:B------:R-:W2:Y:S04]  /*291d0*/  LDL.LU R30, [R1+0x1d44] ;  /* 0x001d4400011e7983 */ /* 0x000ea80000300800 */
[----:B------:R-:W2:Y:S01]  /*291e0*/  LDL.LU R31, [R1+0x1d40] ;  /* 0x001d4000011f7983 */ /* 0x000ea20000300800 */
[----:B---3--:R-:W-:-:S15]  /*291f0*/  HMMA.16816.F32.BF16 R12, R40, R56, R12 ;  /* 0x00000038280c723c */ /* 0x008fde000004180c */
[----:B------:R-:W-:-:S08]  /*29200*/  NOP ;  /* 0x0000000000007918 */ /* 0x000fd00000000000 */
[----:B------:R-:W-:Y:S04]  /*29210*/  STL.64 [R1+0x260], R12 ;  /* 0x0002600c01007387 */ /* 0x000fe80000100a00 */
[----:B------:R0:W-:Y:S04]  /*29220*/  STL.64 [R1+0x268], R14 ;  /* 0x0002680e01007387 */ /* 0x0001e80000100a00 */
[----:B0-----:R-:W3:Y:S04]  /*29230*/  LDL.LU.64 R14, [R1+0x1d38] ;  /* 0x001d3800010e7983 */ /* 0x001ee80000300a00 */
[----:B------:R-:W4:Y:S01]  /*29240*/  LDL.LU.64 R12, [R1+0x1d30] ;  /* 0x001d3000010c7983 */ /* 0x000f220000300a00 */
[C---:B------:R-:W-:Y:S06]  /*29250*/  HMMA.16816.F32.BF16 R20, R40.reuse, R16, R20 ;  /* 0x000000102814723c */ /* 0x040fec0000041814 */
[----:B----4-:R-:W-:-:S15]  /*29260*/  HMMA.16816.F32.BF16 R4, R40, R12, R4 ;  /* 0x0000000c2804723c */ /* 0x010fde0000041804 */
[----:B------:R-:W-:-:S08]  /*29270*/  NOP ;  /* 0x0000000000007918 */ /* 0x000fd00000000000 */
[----:B------:R0:W-:Y:S04]  /*29280*/  STL.64 [R1+0x250], R4 ;  /* 0x0002500401007387 */ /* 0x0001e80000100a00 */
[----:B------:R3:W-:Y:S01]  /*29290*/  STL.64 [R1+0x258], R6 ;  /* 0x0002580601007387 */ /* 0x0007e20000100a00 */
[----:B0-----:R-:W-:Y:S02]  /*292a0*/  IMAD.MOV.U32 R4, RZ, RZ, R18 ;  /* 0x000000ffff047224 */ /* 0x001fe400078e0012 */
[----:B------:R-:W-:Y:S01]  /*292b0*/  IMAD.MOV.U32 R5, RZ, RZ, R19 ;  /* 0x000000ffff057224 */ /* 0x000fe200078e0013 */
[----:B------:R-:W4:Y:S04]  /*292c0*/  LDL.LU R18, [R1+0x1d28] ;  /* 0x001d280001127983 */ /* 0x000f280000300800 */
[----:B------:R-:W4:Y:S01]  /*292d0*/  LDL.LU R19, [R1+0x1d24] ;  /* 0x001d240001137983 */ /* 0x000f220000300800 */
[----:B---3--:R-:W-:-:S03]  /*292e0*/  IMAD.MOV.U32 R6, RZ, RZ, R14 ;  /* 0x000000ffff067224 */ /* 0x008fc600078e000e */
[----:B------:R-:W3:Y:S04]  /*292f0*/  LDL.LU R14, [R1+0x1d20] ;  /* 0x001d2000010e7983 */ /* 0x000ee80000300800 */
[----:B------:R-:W-:Y:S04]  /*29300*/  STL.64 [R1+0x240], R20 ;  /* 0x0002401401007387 */ /* 0x000fe80000100a00 */
[----:B------:R0:W-:Y:S04]  /*29310*/  STL.64 [R1+0x248], R22 ;  /* 0x0002481601007387 */ /* 0x0001e80000100a00 */
[----:B0-----:R-:W2:Y:S04]  /*29320*/  LDL.LU.64 R22, [R1+0x1d18] ;  /* 0x001d180001167983 */ /* 0x001ea80000300a00 */
[----:B------:R-:W4:Y:S01]  /*29330*/  LDL.LU.64 R20, [R1+0x1d10] ;  /* 0x001d100001147983 */ /* 0x000f220000300a00 */
[----:B------:R-:W-:Y:S01]  /*29340*/  IMAD.MOV.U32 R7, RZ, RZ, R3 ;  /* 0x000000ffff077224 */ /* 0x000fe200078e0003 */
[----:B----4-:R-:W-:-:S15]  /*29350*/  HMMA.16816.F32.BF16 R24, R40, R20, R24 ;  /* 0x000000142818723c */ /* 0x010fde0000041818 */
[----:B------:R-:W-:-:S08]  /*29360*/  NOP ;  /* 0x0000000000007918 */ /* 0x000fd00000000000 */
[----:B------:R-:W-:Y:S04]  /*29370*/  STL.64 [R1+0x230], R24 ;  /* 0x0002301801007387 */ /* 0x000fe80000100a00 */
[----:B------:R0:W-:Y:S01]  /*29380*/  STL [R1+0x238], R26 ;  /* 0x0002381a01007387 */ /* 0x0001e20000100800 */
[----:B------:R-:W-:-:S03]  /*29390*/  IMAD.MOV.U32 R3, RZ, RZ, R27 ;  /* 0x000000ffff037224 */ /* 0x000fc600078e001b */
[----:B0-----:R-:W4:Y:S04]  /*293a0*/  LDL.LU.64 R26, [R1+0x1d08] ;  /* 0x001d0800011a7983 */ /* 0x001f280000300a00 */
[----:B------:R-:W3:Y:S02]  /*293b0*/  LDL.LU.64 R24, [R1+0x1d00] ;  /* 0x001d000001187983 */ /* 0x000ee40000300a00 */
[----:B---3--:R-:W-:-:S15]  /*293c0*/  HMMA.16816.F32.BF16 R8, R40, R24, R8 ;  /* 0x000000182808723c */ /* 0x008fde0000041808 */
[----:B------:R-:W-:-:S08]  /*293d0*/  NOP ;  /* 0x0000000000007918 */ /* 0x000fd00000000000 */
[----:B------:R-:W-:Y:S04]  /*293e0*/  STL.64 [R1+0x220], R8 ;  /* 0x0002200801007387 */ /* 0x000fe80000100a00 */
[----:B------:R0:W-:Y:S04]  /*293f0*/  STL.64 [R1+0x228], R10 ;  /* 0x0002280a01007387 */ /* 0x0001e80000100a00 */
[----:B0-----:R-:W3:Y:S04]  /*29400*/  LDL.LU.64 R10, [R1+0x1cf8] ;  /* 0x001cf800010a7983 */ /* 0x001ee80000300a00 */
        /* <DEDUP_REMOVED lines=13> */
[----:B---3--:R-:W-:Y:S02]  /*294e0*/  HMMA.16816.F32.BF16 R40, R40, R32, R8 ;  /* 0x000000202828723c */ /* 0x008fe40000041808 */
[----:B------:R-:W3:Y:S04]  /*294f0*/  LDL.LU.64 R10, [R1+0x1cc8] ;  /* 0x001cc800010a7983 */ /* 0x000ee80000300a00 */
[----:B------:R-:W3:-:S15]  /*29500*/  LDL.LU.64 R8, [R1+0x1cc0] ;  /* 0x001cc00001087983 */ /* 0x000ede0000300a00 */
[----:B------:R-:W-:-:S02]  /*29510*/  NOP ;  /* 0x0000000000007918 */ /* 0x000fc40000000000 */
[----:B------:R0:W-:Y:S04]  /*29520*/  STL.64 [R1+0x200], R40 ;  /* 0x0002002801007387 */ /* 0x0001e80000100a00 */
[----:B------:R-:W-:Y:S01]  /*29530*/  STL.64 [R1+0x208], R42 ;  /* 0x0002082a01007387 */ /* 0x000fe20000100a00 */
[----:B0-----:R-:W-:-:S03]  /*29540*/  IMAD.MOV.U32 R40, RZ, RZ, R15 ;  /* 0x000000ffff287224 */ /* 0x001fc600078e000f */
[----:B------:R-:W2:Y:S01]  /*29550*/  LDL.LU R15, [R1+0x1cb8] ;  /* 0x001cb800010f7983 */ /* 0x000ea20000300800 */
[C---:B---3--:R-:W-:Y:S03]  /*29560*/  HMMA.16816.F32.BF16 R56, R8.reuse, R58, R44 ;  /* 0x0000003a0838723c */ /* 0x048fe6000004182c */
[----:B------:R-:W2:Y:S04]  /*29570*/  LDL.LU.64 R46, [R1+0x1cb0] ;  /* 0x001cb000012e7983 */ /* 0x000ea80000300a00 */
[----:B------:R-:W2:Y:S01]  /*29580*/  LDL.LU.64 R44, [R1+0x1ca8] ;  /* 0x001ca800012c7983 */ /* 0x000ea20000300a00 */
[----:B------:R-:W-:-:S15]  /*29590*/  HMMA.16816.F32.BF16 R36, R8, R18, R36 ;  /* 0x000000120824723c */ /* 0x000fde0000041824 */
[----:B------:R-:W-:Y:S04]  /*295a0*/  STL.64 [R1+0x310], R56 ;  /* 0x0003103801007387 */ /* 0x000fe80000100a00 */
[----:B------:R0:W-:Y:S01]  /*295b0*/  STL [R1+0x318], R58 ;  /* 0x0003183a01007387 */ /* 0x0001e20000100800 */
[----:B------:R-:W-:-:S03]  /*295c0*/  IMAD.MOV.U32 R60, RZ, RZ, R59 ;  /* 0x000000ffff3c7224 */ /* 0x000fc600078e003b */
[----:B0-----:R-:W3:Y:S04]  /*295d0*/  LDL.LU.64 R58, [R1+0x1ca0] ;  /* 0x001ca000013a7983 */ /* 0x001ee80000300a00 */
[----:B------:R-:W3:Y:S01]  /*295e0*/  LDL.LU.64 R56, [R1+0x1c98] ;  /* 0x001c980001387983 */ /* 0x000ee20000300a00 */
[----:B------:R-:W-:Y:S02]  /*295f0*/  IMAD.MOV.U32 R24, RZ, RZ, R36 ;  /* 0x000000ffff187224 */ /* 0x000fe400078e0024 */
[----:B------:R-:W-:Y:S01]  /*29600*/  IMAD.MOV.U32 R25, RZ, RZ, R37 ;  /* 0x000000ffff197224 */ /* 0x000fe200078e0025 */
[----:B--2---:R-:W-:-:S15]  /*29610*/  HMMA.16816.F32.BF16 R44, R8, R14, R44 ;  /* 0x0000000e082c723c */ /* 0x004fde000004182c */
[----:B------:R-:W-:-:S08]  /*29620*/  NOP ;  /* 0x0000000000007918 */ /* 0x000fd00000000000 */
[----:B------:R0:W-:Y:S01]  /*29630*/  STL [R1+0x308], R46 ;  /* 0x0003082e01007387 */ /* 0x0001e20000100800 */
[----:B------:R-:W-:Y:S02]  /*29640*/  IMAD.MOV.U32 R12, RZ, RZ, R47 ;  /* 0x000000ffff0c7224 */ /* 0x000fe400078e002f */
[----:B------:R-:W-:Y:S02]  /*29650*/  IMAD.MOV.U32 R28, RZ, RZ, R44 ;  /* 0x000000ffff1c7224 */ /* 0x000fe400078e002c */
[----:B------:R-:W-:Y:S01]  /*29660*/  IMAD.MOV.U32 R29, RZ, RZ, R45 ;  /* 0x000000ffff1d7224 */ /* 0x000fe200078e002d */
[----:B0-----:R-:W2:Y:S04]  /*29670*/  LDL.LU.64 R46, [R1+0x1c90] ;  /* 0x001c9000012e7983 */ /* 0x001ea80000300a00 */
[----:B------:R-:W2:Y:S04]  /*29680*/  LDL.LU.64 R44, [R1+0x1c88] ;  /* 0x001c8800012c7983 */ /* 0x000ea80000300a00 */
[----:B------:R0:W-:Y:S04]  /*29690*/  STL.64 [R1+0x2f8], R38 ;  /* 0x0002f82601007387 */ /* 0x0001e80000100a00 */
[----:B0-----:R-:W2:Y:S04]  /*296a0*/  LDL.LU.64 R38, [R1+0x1c80] ;  /* 0x001c800001267983 */ /* 0x001ea80000300a00 */
[----:B------:R-:W2:Y:S01]  /*296b0*/  LDL.LU.64 R36, [R1+0x1c78] ;  /* 0x001c780001247983 */ /* 0x000ea20000300a00 */
[----:B------:R-:W-:Y:S01]  /*296c0*/  IMAD.MOV.U32 R41, RZ, RZ, R61 ;  /* 0x000000ffff297224 */ /* 0x000fe200078e003d */
[----:B------:R-:W-:Y:S01]  /*296d0*/  MOV R42, R2 ;  /* 0x00000002002a7202 */ /* 0x000fe20000000f00 */
[----:B------:R-:W-:Y:S01]  /*296e0*/  IMAD.MOV.U32 R43, RZ, RZ, R0 ;  /* 0x000000ffff2b7224 */ /* 0x000fe200078e0000 */
[----:B------:R4:W-:Y:S06]  /*296f0*/  STL.64 [R1+0x1c60], R18 ;  /* 0x001c601201007387 */ /* 0x0009ec0000100a00 */
[C---:B------:R-:W-:Y:S06]  /*29700*/  HMMA.16816.F32.BF16 R40, R8.reuse, R22, R40 ;  /* 0x000000160828723c */ /* 0x040fec0000041828 */
[C---:B----4-:R-:W-:Y:S06]  /*29710*/  HMMA.16816.F32.BF16 R16, R8.reuse, R26, R48 ;  /* 0x0000001a0810723c */ /* 0x050fec0000041830 */
[----:B------:R-:W-:Y:S01]  /*29720*/  STL.64 [R1+0x1c28], R26 ;  /* 0x001c281a01007387 */ /* 0x000fe20000100a00 */
[C---:B------:R-:W-:Y:S10]  /*29730*/  HMMA.16816.F32.BF16 R4, R8.reuse, R54, R4 ;  /* 0x000000360804723c */ /* 0x040ff40000041804 */
[----:B------:R-:W-:Y:S04]  /*29740*/  STL.64 [R1+0x2e0], R40 ;  /* 0x0002e02801007387 */ /* 0x000fe80000100a00 */
[----:B------:R-:W-:Y:S04]  /*29750*/  STL.64 [R1+0x2e8], R42 ;  /* 0x0002e82a01007387 */ /* 0x000fe80000100a00 */
[----:B------:R-:W-:Y:S04]  /*29760*/  STL.64 [R1+0x1c20], R24 ;  /* 0x001c201801007387 */ /* 0x000fe80000100a00 */
[----:B------:R-:W-:Y:S04]  /*29770*/  STL.64 [R1+0x2d0], R16 ;  /* 0x0002d01001007387 */ /* 0x000fe80000100a00 */
[----:B------:R3:W-:Y:S02]  /*29780*/  STL.64 [R1+0x2d8], R18 ;  /* 0x0002d81201007387 */ /* 0x0007e40000100a00 */
[----:B---3--:R-:W-:-:S15]  /*29790*/  HMMA.16816.F32.BF16 R16, R8, R30, R56 ;  /* 0x0000001e0810723c */ /* 0x008fde0000041838 */
[----:B------:R-:W-:-:S09]  /*297a0*/  NOP ;  /* 0x0000000000007918 */ /* 0x000fd20000000000 */
[----:B------:R-:W-:Y:S02]  /*297b0*/  IMAD.MOV.U32 R33, RZ, RZ, R17 ;  /* 0x000000ffff217224 */ /* 0x000fe400078e0011 */
[----:B------:R-:W-:Y:S01]  /*297c0*/  IMAD.MOV.U32 R32, RZ, RZ, R16 ;  /* 0x000000ffff207224 */ /* 0x000fe200078e0010 */
[----:B------:R-:W-:Y:S04]  /*297d0*/  STL.64 [R1+0x2c8], R18 ;  /* 0x0002c81201007387 */ /* 0x000fe80000100a00 */
[----:B------:R-:W-:Y:S04]  /*297e0*/  STL.64 [R1+0x1c38], R30 ;  /* 0x001c381e01007387 */ /* 0x000fe80000100a00 */
[----:B------:R-:W-:Y:S04]  /*297f0*/  STL.64 [R1+0x1c30], R28 ;  /* 0x001c301c01007387 */ /* 0x000fe80000100a00 */
[----:B------:R0:W-:Y:S04]  /*29800*/  STL [R1+0x1bac], R33 ;  /* 0x001bac2101007387 */ /* 0x0001e80000100800 */
[----:B------:R-:W-:Y:S04]  /*29810*/  STL [R1+0x1ba8], R32 ;  /* 0x001ba82001007387 */ /* 0x000fe80000100800 */
[----:B------:R1:W-:Y:S01]  /*29820*/  STL [R1+0x2b0], R4 ;  /* 0x0002b00401007387 */ /* 0x0003e20000100800 */
[----:B------:R-:W-:-:S02]  /*29830*/  IMAD.MOV.U32 R17, RZ, RZ, R54 ;  /* 0x000000ffff117224 */ /* 0x000fc400078e0036 */
[----:B------:R-:W-:Y:S01]  /*29840*/  IMAD.MOV.U32 R16, RZ, RZ, R55 ;  /* 0x000000ffff107224 */ /* 0x000fe200078e0037 */
[----:B------:R-:W-:Y:S01]  /*29850*/  MOV R54, R35 ;  /* 0x0000002300367202 */ /* 0x000fe20000000f00 */
[----:B------:R-:W-:Y:S02]  /*29860*/  IMAD.MOV.U32 R55, RZ, RZ, R34 ;  /* 0x000000ffff377224 */ /* 0x000fe400078e0022 */
[----:B--2---:R-:W-:Y:S02]  /*29870*/  IMAD.MOV.U32 R48, RZ, RZ, R39 ;  /* 0x000000ffff307224 */ /* 0x004fe400078e0027 */
[----:B------:R-:W-:Y:S02]  /*29880*/  IMAD.MOV.U32 R50, RZ, RZ, R37 ;  /* 0x000000ffff327224 */ /* 0x000fe400078e0025 */
[----:B------:R-:W-:Y:S02]  /*29890*/  IMAD.MOV.U32 R51, RZ, RZ, R36 ;  /* 0x000000ffff337224 */ /* 0x000fe400078e0024 */
[----:B------:R-:W-:-:S03]  /*298a0*/  IMAD.MOV.U32 R49, RZ, RZ, R38 ;  /* 0x000000ffff317224 */ /* 0x000fc600078e0026 */
[----:B------:R-:W-:Y:S04]  /*298b0*/  STL.64 [R1+0x1c48], R50 ;  /* 0x001c483201007387 */ /* 0x000fe80000100a00 */
[----:B------:R-:W-:Y:S04]  /*298c0*/  STL.64 [R1+0x1c40], R48 ;  /* 0x001c403001007387 */ /* 0x000fe80000100a00 */
[----:B------:R-:W2:Y:S04]  /*298d0*/  LDL.LU R52, [R1+0x20] ;  /* 0x0000200001347983 */ /* 0x000ea80000300800 */
[----:B------:R-:W2:Y:S04]  /*298e0*/  LDL.LU R53, [R1+0x24] ;  /* 0x0000240001357983 */ /* 0x000ea80000300800 */
[----:B------:R-:W3:Y:S04]  /*298f0*/  LDL.LU R35, [R1+0x1c74] ;  /* 0x001c740001237983 */ /* 0x000ee80000300800 */
[----:B------:R-:W4:Y:S04]  /*29900*/  LDL.LU R34, [R1+0x1c70] ;  /* 0x001c700001227983 */ /* 0x000f280000300800 */
[----:B------:R-:W-:Y:S01]  /*29910*/  STL.64 [R1+0x1c58], R54 ;  /* 0x001c583601007387 */ /* 0x000fe20000100a00 */
[----:B------:R-:W-:-:S02]  /*29920*/  IMAD.MOV.U32 R61, RZ, RZ, R5 ;  /* 0x000000ffff3d7224 */ /* 0x000fc400078e0005 */
[----:B------:R-:W-:Y:S02]  /*29930*/  IMAD.MOV.U32 R2, RZ, RZ, R6 ;  /* 0x000000ffff027224 */ /* 0x000fe400078e0006 */
[----:B------:R-:W-:Y:S01]  /*29940*/  IMAD.MOV.U32 R0, RZ, RZ, R7 ;  /* 0x000000ffff007224 */ /* 0x000fe200078e0007 */
[----:B0-----:R-:W0:Y:S01]  /*29950*/  S2R R33, SR_TID.X ;  /* 0x0000000000217919 */ /* 0x001e220000002100 */
[----:B--2---:R2:W-:Y:S04]  /*29960*/  STL.64 [R1+0x1c50], R52 ;  /* 0x001c503401007387 */ /* 0x0045e80000100a00 */
[----:B-1----:R-:W3:Y:S04]  /*29970*/  LDL.LU R4, [R1+0x30] ;  /* 0x0000300001047983 */ /* 0x002ee80000300800 */
        /* <DEDUP_REMOVED lines=11> */
[----:B--2---:R-:W2:Y:S04]  /*29a30*/  LDL.LU R52, [R1+0xa0] ;  /* 0x0000a00001347983 */ /* 0x004ea80000300800 */
[----:B------:R-:W2:Y:S04]  /*29a40*/  LDL.LU R53, [R1+0xa4] ;  /* 0x0000a40001357983 */ /* 0x000ea80000300800 */
[----:B------:R-:W2:Y:S04]  /*29a50*/  LDL.LU R54, [R1+0xa8] ;  /* 0x0000a80001367983 */ /* 0x000ea80000300800 */
[----:B------:R-:W2:Y:S04]  /*29a60*/  LDL.LU R55, [R1+0xac] ;  /* 0x0000ac0001377983 */ /* 0x000ea80000300800 */
[----:B------:R-:W2:Y:S04]  /*29a70*/  LDL.LU.64 R18, [R1+0x58] ;  /* 0x0000580001127983 */ /* 0x000ea80000300a00 */
        /* <DEDUP_REMOVED lines=9> */
[----:B------:R-:W2:Y:S01]  /*29b10*/  LDL.LU R57, [R1+0x44] ;  /* 0x0000440001397983 */ /* 0x000ea20000300800 */
[----:B----4-:R-:W-:-:S02]  /*29b20*/  IMAD.MOV.U32 R58, RZ, RZ, R34 ;  /* 0x000000ffff3a7224 */ /* 0x010fc400078e0022 */
[----:B---3--:R-:W-:Y:S01]  /*29b30*/  IMAD.MOV.U32 R59, RZ, RZ, R35 ;  /* 0x000000ffff3b7224 */ /* 0x008fe200078e0023 */
[----:B------:R-:W3:Y:S04]  /*29b40*/  LDL.LU R34, [R1+0x1c6c] ;  /* 0x001c6c0001227983 */ /* 0x000ee80000300800 */
[----:B------:R-:W3:Y:S04]  /*29b50*/  LDL.LU R35, [R1+0x1c68] ;  /* 0x001c680001237983 */ /* 0x000ee80000300800 */
[----:B------:R1:W-:Y:S02]  /*29b60*/  STL [R1+0x1bb0], R0 ;  /* 0x001bb00001007387 */ /* 0x0003e40000100800 */
[----:B-1----:R-:W1:Y:S01]  /*29b70*/  S2R R0, SR_TID.X ;  /* 0x0000000000007919 */ /* 0x002e620000002100 */
[----:B0-----:R-:W-:-:S05]  /*29b80*/  LOP3.LUT R40, R33, 0x7, RZ, 0xc0, !PT ;  /* 0x0000000721287812 */ /* 0x001fca00078ec0ff */
[----:B------:R-:W-:Y:S02]  /*29b90*/  IMAD R43, R40, 0x90, RZ ;  /* 0x00000090282b7824 */ /* 0x000fe400078e02ff */
[C---:B-1----:R-:W-:Y:S02]  /*29ba0*/  IMAD.SHL.U32 R41, R0.reuse, 0x2, RZ ;  /* 0x0000000200297824 */ /* 0x042fe400078e00ff */
[----:B------:R-:W-:-:S03]  /*29bb0*/  IMAD.SHL.U32 R42, R0, 0x40, RZ ;  /* 0x00000040002a7824 */ /* 0x000fc600078e00ff */
[----:B------:R-:W-:-:S04]  /*29bc0*/  LOP3.LUT R13, R43, 0x10, R41, 0x78, !PT ;  /* 0x000000102b0d7812 */ /* 0x000fc800078e7829 */
[----:B------:R-:W-:-:S04]  /*29bd0*/  LOP3.LUT R13, R13, 0x400, R42, 0xf8, !PT ;  /* 0x000004000d0d7812 */ /* 0x000fc800078ef82a */
[----:B------:R-:W-:Y:S01]  /*29be0*/  LOP3.LUT R13, R13, 0x60, RZ, 0x3c, !PT ;  /* 0x000000600d0d7812 */ /* 0x000fe200078e3cff */
[----:B------:R0:W-:Y:S04]  /*29bf0*/  STL [R1+0x1ba4], R2 ;  /* 0x001ba40201007387 */ /* 0x0001e80000100800 */
[----:B------:R-:W-:Y:S01]  /*29c00*/  STL [R1+0x1ba0], R61 ;  /* 0x001ba03d01007387 */ /* 0x000fe20000100800 */
[----:B---3--:R-:W-:Y:S03]  /*29c10*/  HMMA.16816.F32.BF16 R8, R8, R34, R36 ;  /* 0x000000220808723c */ /* 0x008fe60000041824 */
[----:B------:R-:W1:Y:S03]  /*29c20*/  LDSM.16.MT88.4 R36, [R13+UR4+0x1800] ;  /* 0x001800040d24783b */ /* 0x000e660008004200 */
[----:B--2---:R-:W-:Y:S06]  /*29c30*/  HMMA.16816.F32.BF16 R52, R44, R18, R52 ;  /* 0x000000122c34723c */ /* 0x004fec0000041834 */
[----:B0-----:R-:W-:-:S12]  /*29c40*/  IMAD.MOV.U32 R2, RZ, RZ, R19 ;  /* 0x000000ffff027224 */ /* 0x001fd800078e0013 */
[----:B------:R-:W-:Y:S01]  /*29c50*/  IMAD.MOV.U32 R20, RZ, RZ, R8 ;  /* 0x000000ffff147224 */ /* 0x000fe200078e0008 */
[----:B------:R-:W-:Y:S01]  /*29c60*/  STL.64 [R1+0x1f8], R10 ;  /* 0x0001f80a01007387 */ /* 0x000fe20000100a00 */
[----:B------:R-:W-:-:S03]  /*29c70*/  IMAD.MOV.U32 R8, RZ, RZ, R18 ;  /* 0x000000ffff087224 */ /* 0x000fc600078e0012 */
[----:B------:R-:W-:Y:S04]  /*29c80*/  STL [R1+0x1bb4], R20 ;  /* 0x001bb41401007387 */ /* 0x000fe80000100800 */
[----:B-1----:R0:W-:Y:S04]  /*29c90*/  STL.64 [R1+0x1bd8], R38 ;  /* 0x001bd82601007387 */ /* 0x0021e80000100a00 */
[----:B------:R-:W-:Y:S04]  /*29ca0*/  STL.64 [R1+0x1bd0], R36 ;  /* 0x001bd02401007387 */ /* 0x000fe80000100a00 */
[----:B------:R-:W2:Y:S01]  /*29cb0*/  LDL.LU.64 R18, [R1+0x1c60] ;  /* 0x001c600001127983 */ /* 0x000ea20000300a00 */
[C---:B------:R-:W-:Y:S06]  /*29cc0*/  HMMA.16816.F32.BF16 R48, R44.reuse, R14, R48 ;  /* 0x0000000e2c30723c */ /* 0x040fec0000041830 */
[----:B------:R-:W-:Y:S01]  /*29cd0*/  HMMA.16816.F32.BF16 R24, R44, R22, R24 ;  /* 0x000000162c18723c */ /* 0x000fe20000041818 */
[----:B------:R1:W-:Y:S01]  /*29ce0*/  STL.64 [R1+0x2a8], R54 ;  /* 0x0002a83601007387 */ /* 0x0003e20000100a00 */
[----:B0-----:R-:W-:-:S02]  /*29cf0*/  IMAD.MOV.U32 R38, RZ, RZ, R17 ;  /* 0x000000ffff267224 */ /* 0x001fc400078e0011 */
[----:B------:R-:W-:Y:S02]  /*29d00*/  IMAD.MOV.U32 R39, RZ, RZ, R16 ;  /* 0x000000ffff277224 */ /* 0x000fe400078e0010 */
[----:B------:R-:W-:Y:S02]  /*29d10*/  IMAD.MOV.U32 R17, RZ, RZ, R53 ;  /* 0x000000ffff117224 */ /* 0x000fe400078e0035 */
[----:B------:R-:W-:Y:S01]  /*29d20*/  IMAD.MOV.U32 R16, RZ, RZ, R52 ;  /* 0x000000ffff107224 */ /* 0x000fe200078e0034 */
[----:B-1----:R-:W3:Y:S04]  /*29d30*/  LDL.LU.64 R54, [R1+0x1c58] ;  /* 0x001c580001367983 */ /* 0x002ee80000300a00 */
[----:B------:R-:W3:Y:S04]  /*29d40*/  LDL.LU.64 R52, [R1+0x1c50] ;  /* 0x001c500001347983 */ /* 0x000ee80000300a00 */
[----:B------:R-:W-:Y:S04]  /*29d50*/  STL [R1+0x1adc], R17 ;  /* 0x001adc1101007387 */ /* 0x000fe80000100800 */
[----:B------:R0:W-:Y:S04]  /*29d60*/  STL [R1+0x1ad8], R16 ;  /* 0x001ad81001007387 */ /* 0x0001e80000100800 */
[----:B------:R-:W-:Y:S04]  /*29d70*/  STL.64 [R1+0x290], R48 ;  /* 0x0002903001007387 */ /* 0x000fe80000100a00 */
[----:B------:R1:W-:Y:S01]  /*29d80*/  STL.64 [R1+0x298], R50 ;  /* 0x0002983201007387 */ /* 0x0003e20000100a00 */
[----:B0-----:R-:W-:-:S03]  /*29d90*/  IMAD.MOV.U32 R16, RZ, RZ, R26 ;  /* 0x000000ffff107224 */ /* 0x001fc600078e001a */
[----:B-1----:R-:W4:Y:S04]  /*29da0*/  LDL.LU.64 R50, [R1+0x1c48] ;  /* 0x001c480001327983 */ /* 0x002f280000300a00 */
[----:B------:R-:W4:Y:S01]  /*29db0*/  LDL.LU.64 R48, [R1+0x1c40] ;  /* 0x001c400001307983 */ /* 0x000f220000300a00 */
[----:B--2---:R-:W-:-:S15]  /*29dc0*/  HMMA.16816.F32.BF16 R28, R44, R18, R28 ;  /* 0x000000122c1c723c */ /* 0x004fde000004181c */
[----:B------:R-:W-:-:S08]  /*29dd0*/  NOP ;  /* 0x0000000000007918 */ /* 0x000fd00000000000 */
[----:B------:R-:W-:Y:S04]  /*29de0*/  STL.64 [R1+0x280], R28 ;  /* 0x0002801c01007387 */ /* 0x000fe80000100a00 */
[----:B------:R0:W-:Y:S04]  /*29df0*/  STL.64 [R1+0x288], R30 ;  /* 0x0002881e01007387 */ /* 0x0001e80000100a00 */
[----:B0-----:R-:W2:Y:S04]  /*29e00*/  LDL.LU.64 R30, [R1+0x1c38] ;  /* 0x001c3800011e7983 */ /* 0x001ea80000300a00 */
[----:B------:R-:W4:Y:S04]  /*29e10*/  LDL.LU.64 R28, [R1+0x1c30] ;  /* 0x001c3000011c7983 */ /* 0x000f280000300a00 */
[----:B------:R-:W-:Y:S04]  /*29e20*/  STL [R1+0x1e0], R24 ;  /* 0x0001e01801007387 */ /* 0x000fe80000100800 */
[----:B------:R0:W-:Y:S04]  /*29e30*/  STL [R1+0x1ec], R27 ;  /* 0x0001ec1b01007387 */ /* 0x0001e80000100800 */
[----:B0-----:R-:W3:Y:S01]  /*29e40*/  LDL.LU.64 R26, [R1+0x1c28] ;  /* 0x001c2800011a7983 */ /* 0x001ee20000300a00 */
[----:B------:R-:W-:-:S03]  /*29e50*/  IMAD.MOV.U32 R17, RZ, RZ, R25 ;  /* 0x000000ffff117224 */ /* 0x000fc600078e0019 */
[----:B------:R-:W4:Y:S04]  /*29e60*/  LDL.LU.64 R24, [R1+0x1c20] ;  /* 0x001c200001187983 */ /* 0x000f280000300a00 */
[----:B------:R-:W-:Y:S04]  /*29e70*/  STL [R1+0x1ae4], R16 ;  /* 0x001ae41001007387 */ /* 0x000fe80000100800 */
[----:B------:R-:W-:Y:S01]  /*29e80*/  STL [R1+0x1ae0], R17 ;  /* 0x001ae01101007387 */ /* 0x000fe20000100800 */
[----:B---3--:R-:W-:-:S15]  /*29e90*/  HMMA.16816.F32.BF16 R56, R44, R26, R56 ;  /* 0x0000001a2c38723c */ /* 0x008fde0000041838 */
[----:B------:R-:W-:-:S08]  /*29ea0*/  NOP ;  /* 0x0000000000007918 */ /* 0x000fd00000000000 */
[----:B------:R-:W-:Y:S04]  /*29eb0*/  STL.64 [R1+0x1c0], R56 ;  /* 0x0001c03801007387 */ /* 0x000fe80000100a00 */
[----:B------:R0:W-:Y:S04]  /*29ec0*/  STL.64 [R1+0x1c8], R58 ;  /* 0x0001c83a01007387 */ /* 0x0001e80000100a00 */
[----:B0-----:R-:W3:Y:S04]  /*29ed0*/  LDL.LU.64 R58, [R1+0x1c18] ;  /* 0x001c1800013a7983 */ /* 0x001ee80000300a00 */
[----:B------:R-:W3:Y:S01]  /*29ee0*/  LDL.LU.64 R56, [R1+0x1c10] ;  /* 0x001c100001387983 */ /* 0x000ee20000300a00 */
[C---:B--2---:R-:W-:Y:S06]  /*29ef0*/  HMMA.16816.F32.BF16 R4, R44.reuse, R30, R4 ;  /* 0x0000001e2c04723c */ /* 0x044fec0000041804 */
[----:B------:R-:W-:-:S15]  /*29f00*/  HMMA.16816.F32.BF16 R36, R44, R38, R52 ;  /* 0x000000262c24723c */ /* 0x000fde0000041834 */
[----:B------:R-:W-:-:S02]  /*29f10*/  NOP ;  /* 0x0000000000007918 */ /* 0x000fc40000000000 */
[----:B------:R-:W-:Y:S04]  /*29f20*/  STL.64 [R1+0x1a0], R4 ;  /* 0x0001a00401007387 */ /* 0x000fe80000100a00 */
[----:B------:R0:W-:Y:S03]  /*29f30*/  STL.64 [R1+0x1a8], R6 ;  /* 0x0001a80601007387 */ /* 0x0001e60000100a00 */
[----:B------:R-:W-:Y:S02]  /*29f40*/  IMAD.MOV.U32 R17, RZ, RZ, R39 ;  /* 0x000000ffff117224 */ /* 0x000fe400078e0027 */
[----:B------:R-:W-:Y:S01]  /*29f50*/  IMAD.MOV.U32 R16, RZ, RZ, R38 ;  /* 0x000000ffff107224 */ /* 0x000fe200078e0026 */
[----:B0-----:R-:W2:Y:S04]  /*29f60*/  LDL.LU.64 R6, [R1+0x1c08] ;  /* 0x001c080001067983 */ /* 0x001ea80000300a00 */
[----:B------:R-:W2:Y:S04]  /*29f70*/  LDL.LU.64 R4, [R1+0x1c00] ;  /* 0x001c000001047983 */ /* 0x000ea80000300a00 */
[----:B------:R-:W2:Y:S04]  /*29f80*/  LDL.LU.64 R54, [R1+0x1bf8] ;  /* 0x001bf80001367983 */ /* 0x000ea80000300a00 */
[----:B------:R-:W2:Y:S04]  /*29f90*/  LDL.LU.64 R52, [R1+0x1bf0] ;  /* 0x001bf00001347983 */ /* 0x000ea80000300a00 */
[----:B------:R3:W-:Y:S04]  /*29fa0*/  STL.64 [R1+0x190], R36 ;  /* 0x0001902401007387 */ /* 0x0007e80000100a00 */
[----:B------:R-:W-:Y:S04]  /*29fb0*/  STL [R1+0x1aec], R17 ;  /* 0x001aec1101007387 */ /* 0x000fe80000100800 */
[----:B------:R-:W-:Y:S01]  /*29fc0*/  STL [R1+0x1ae8], R16 ;  /* 0x001ae81001007387 */ /* 0x000fe20000100800 */
[----:B----4-:R-:W-:Y:S01]  /*29fd0*/  HMMA.16816.F32.BF16 R48, R44, R34, R48 ;  /* 0x000000222c30723c */ /* 0x010fe20000041830 */
[----:B---3--:R-:W-:Y:S01]  /*29fe0*/  IMAD.MOV.U32 R36, RZ, RZ, R56 ;  /* 0x000000ffff247224 */ /* 0x008fe200078e0038 */
[----:B------:R-:W-:Y:S01]  /*29ff0*/  MOV R37, R57 ;  /* 0x0000003900257202 */ /* 0x000fe20000000f00 */
[----:B------:R-:W3:Y:S04]  /*2a000*/  LDL.LU R56, [R1+0x1bec] ;  /* 0x001bec0001387983 */ /* 0x000ee80000300800 */
[----:B------:R-:W3:Y:S01]  /*2a010*/  LDL.LU R57, [R1+0x1be8] ;  /* 0x001be80001397983 */ /* 0x000ee20000300800 */
[----:B------:R-:W-:-:S02]  /*2a020*/  IMAD.MOV.U32 R38, RZ, RZ, R58 ;  /* 0x000000ffff267224 */ /* 0x000fc400078e003a */
[----:B------:R-:W-:Y:S01]  /*2a030*/  IMAD.MOV.U32 R39, RZ, RZ, R59 ;  /* 0x000000ffff277224 */ /* 0x000fe200078e003b */
[----:B------:R-:W3:Y:S04]  /*2a040*/  LDL.LU R58, [R1+0x1be4] ;  /* 0x001be400013a7983 */ /* 0x000ee80000300800 */
[----:B------:R-:W3:Y:S08]  /*2a050*/  LDL.LU R59, [R1+0x1be0] ;  /* 0x001be000013b7983 */ /* 0x000ef00000300800 */
[----:B------:R-:W-:Y:S04]  /*2a060*/  STL.64 [R1+0x1a90], R50 ;  /* 0x001a903201007387 */ /* 0x000fe80000100a00 */
[----:B------:R0:W-:Y:S04]  /*2a070*/  STL.64 [R1+0x1a88], R48 ;  /* 0x001a883001007387 */ /* 0x0001e80000100a00 */
[----:B0-----:R-:W4:Y:S04]  /*2a080*/  LDL.LU R48, [R1+0x130] ;  /* 0x0001300001307983 */ /* 0x001f280000300800 */
[----:B------:R-:W4:Y:S04]  /*2a090*/  LDL.LU R49, [R1+0x134] ;  /* 0x0001340001317983 */ /* 0x000f280000300800 */
[----:B------:R-:W4:Y:S04]  /*2a0a0*/  LDL.LU R50, [R1+0x138] ;  /* 0x0001380001327983 */ /* 0x000f280000300800 */
[----:B------:R-:W4:Y:S01]  /*2a0b0*/  LDL.LU R51, [R1+0x13c] ;  /* 0x00013c0001337983 */ /* 0x000f220000300800 */
[----:B------:R-:W-:-:S02]  /*2a0c0*/  IMAD.MOV.U32 R46, RZ, RZ, R8 ;  /* 0x000000ffff2e7224 */ /* 0x000fc400078e0008 */
[----:B------:R-:W-:Y:S02]  /*2a0d0*/  IMAD.MOV.U32 R47, RZ, RZ, R2 ;  /* 0x000000ffff2f7224 */ /* 0x000fe400078e0002 */
[----:B------:R-:W-:Y:S01]  /*2a0e0*/  IMAD.MOV.U32 R21, RZ, RZ, R9 ;  /* 0x000000ffff157224 */ /* 0x000fe200078e0009 */
[----:B------:R-:W-:Y:S01]  /*2a0f0*/  LOP3.LUT R33, R33, 0x7, RZ, 0xc0, !PT ;  /* 0x0000000721217812 */ /* 0x000fe200078ec0ff */
[----:B------:R-:W-:-:S04]  /*2a100*/  IMAD.SHL.U32 R32, R0, 0x2, RZ ;  /* 0x0000000200207824 */ /* 0x000fc800078e00ff */
[----:B------:R-:W-:Y:S02]  /*2a110*/  IMAD R33, R33, 0x90, RZ ;  /* 0x0000009021217824 */ /* 0x000fe400078e02ff */
[----:B------:R-:W-:-:S03]  /*2a120*/  IMAD.SHL.U32 R0, R0, 0x40, RZ ;  /* 0x0000004000007824 */ /* 0x000fc600078e00ff */
[----:B------:R-:W-:-:S04]  /*2a130*/  LOP3.LUT R33, R33, 0x10, R32, 0x78, !PT ;  /* 0x0000001021217812 */ /* 0x000fc800078e7820 */
[----:B------:R-:W-:Y:S01]  /*2a140*/  LOP3.LUT R33, R33, 0x400, R0, 0xf8, !PT ;  /* 0x0000040021217812 */ /* 0x000fe200078ef800 */
[----:B--2---:R-:W-:Y:S01]  /*2a150*/  HMMA.16816.F32.BF16 R52, R4, R14, R52 ;  /* 0x0000000e0434723c */ /* 0x004fe20000041834 */
[----:B------:R-:W-:-:S05]  /*2a160*/  IMAD R40, R40, 0x110, RZ ;  /* 0x0000011028287824 */ /* 0x000fca00078e02ff */
[----:B------:R-:W-:Y:S01]  /*2a170*/  LOP3.LUT R40, R40, 0x30, R32, 0x78, !PT ;  /* 0x0000003028287812 */ /* 0x000fe200078e7820 */
[----:B---3--:R-:W-:Y:S04]  /*2a180*/  HMMA.16816.F32.BF16 R8, R4, R46, R56 ;  /* 0x0000002e0408723c */ /* 0x008fe80000041838 */
[----:B------:R-:W-:-:S15]  /*2a190*/  LDSM.16.M88.4 R56, [R40+UR4+0x7080] ;  /* 0x007080042838783b */ /* 0x000fde0008000200 */
[----:B------:R-:W-:-:S04]  /*2a1a0*/  NOP ;  /* 0x0000000000007918 */ /* 0x000fc80000000000 */
[----:B------:R-:W-:Y:S04]  /*2a1b0*/  STL.64 [R1+0x180], R8 ;  /* 0x0001800801007387 */ /* 0x000fe80000100a00 */
[----:B------:R-:W-:Y:S04]  /*2a1c0*/  STL.64 [R1+0x188], R10 ;  /* 0x0001880a01007387 */ /* 0x000fe80000100a00 */
[----:B------:R-:W0:Y:S04]  /*2a1d0*/  LDSM.16.MT88.4 R8, [R33+UR4+0x2000] ;  /* 0x002000042108783b */ /* 0x000e280008004200 */
[----:B------:R-:W-:Y:S04]  /*2a1e0*/  STL.64 [R1+0x170], R52 ;  /* 0x0001703401007387 */ /* 0x000fe80000100a00 */
[----:B------:R-:W-:Y:S04]  /*2a1f0*/  STL.64 [R1+0x178], R54 ;  /* 0x0001783601007387 */ /* 0x000fe80000100a00 */
[----:B------:R-:W1:Y:S04]  /*2a200*/  LDSM.16.M88.4 R52, [R40+UR4+0x4080] ;  /* 0x004080042834783b */ /* 0x000e680008000200 */
[----:B0-----:R-:W-:Y:S04]  /*2a210*/  STL.64 [R1+0x1bc0], R10 ;  /* 0x001bc00a01007387 */ /* 0x001fe80000100a00 */
[----:B------:R-:W-:Y:S04]  /*2a220*/  STL.64 [R1+0x1bb8], R8 ;  /* 0x001bb80801007387 */ /* 0x000fe80000100a00 */
[----:B------:R-:W0:Y:S04]  /*2a230*/  LDSM.16.M88.4 R8, [R40+UR4+0x4880] ;  /* 0x004880042808783b */ /* 0x000e280008000200 */
[----:B-1----:R-:W-:Y:S01]  /*2a240*/  STL.64 [R1+0x40], R52 ;  /* 0x0000403401007387 */ /* 0x002fe20000100a00 */
[----:B------:R-:W-:-:S03]  /*2a250*/  IMAD.MOV.U32 R2, RZ, RZ, R54 ;  /* 0x000000ffff027224 */ /* 0x000fc600078e0036 */
[----:B------:R4:W-:Y:S01]  /*2a260*/  STL.64 [R1+0x48], R54 ;  /* 0x0000483601007387 */ /* 0x0009e20000100a00 */
[----:B------:R-:W-:Y:S02]  /*2a270*/  IMAD.MOV.U32 R61, RZ, RZ, R55 ;  /* 0x000000ffff3d7224 */ /* 0x000fe400078e0037 */
[----:B----4-:R-:W-:Y:S01]  /*2a280*/  HMMA.16816.F32.BF16 R52, R4, R18, R48 ;  /* 0x000000120434723c */ /* 0x010fe20000041830 */
[----:B------:R-:W1:Y:S04]  /*2a290*/  LDSM.16.M88.4 R48, [R40+UR4+0x5080] ;  /* 0x005080042830783b */ /* 0x000e680008000200 */
[----:B0-----:R-:W-:Y:S04]  /*2a2a0*/  STL.64 [R1+0x30], R8 ;  /* 0x0000300801007387 */ /* 0x001fe80000100a00 */
[----:B------:R-:W-:Y:S04]  /*2a2b0*/  STL.64 [R1+0x38], R10 ;  /* 0x0000380a01007387 */ /* 0x000fe80000100a00 */
[----:B------:R-:W0:Y:S10]  /*2a2c0*/  LDSM.16.M88.4 R8, [R40+UR4+0x5880] ;  /* 0x005880042808783b */ /* 0x000e340008000200 */
[----:B------:R-:W-:Y:S04]  /*2a2d0*/  STL.64 [R1+0x160], R52 ;  /* 0x0001603401007387 */ /* 0x000fe80000100a00 */
[----:B------:R-:W-:Y:S04]  /*2a2e0*/  STL.64 [R1+0x168], R54 ;  /* 0x0001683601007387 */ /* 0x000fe80000100a00 */
[----:B------:R-:W-:Y:S04]  /*2a2f0*/  LDSM.16.M88.4 R52, [R40+UR4+0x6880] ;  /* 0x006880042834783b */ /* 0x000fe80008000200 */
[----:B-1----:R-:W-:Y:S04]  /*2a300*/  STL.64 [R1+0x20], R48 ;  /* 0x0000203001007387 */ /* 0x002fe80000100a00 */
[----:B------:R-:W-:Y:S04]  /*2a310*/  STL.64 [R1+0x28], R50 ;  /* 0x0000283201007387 */ /* 0x000fe80000100a00 */
[----:B0-----:R-:W-:Y:S01]  /*2a320*/  STL.64 [R1+0x10], R8 ;  /* 0x0000100801007387 */ /* 0x001fe20000100a00 */
[----:B------:R-:W-:-:S03]  /*2a330*/  IMAD.MOV.U32 R33, RZ, RZ, R8 ;  /* 0x000000ffff217224 */ /* 0x000fc600078e0008 */
[----:B------:R-:W-:Y:S01]  /*2a340*/  STL.64 [R1+0x18], R10 ;  /* 0x0000180a01007387 */ /* 0x000fe20000100a00 */
[----:B------:R-:W-:-:S03]  /*2a350*/  IMAD.MOV.U32 R32, RZ, RZ, R9 ;  /* 0x000000ffff207224 */ /* 0x000fc600078e0009 */
[----:B------:R-:W0:Y:S02]  /*2a360*/  LDSM.16.M88.4 R8, [R40+UR4+0x6080] ;  /* 0x006080042808783b */ /* 0x000e240008000200 */
[----:B0-----:R-:W-:Y:S02]  /*2a370*/  IMAD.MOV.U32 R20, RZ, RZ, R8 ;  /* 0x000000ffff147224 */ /* 0x001fe400078e0008 */
[----:B------:R0:W-:Y:S01]  /*2a380*/  STL.64 [R1+0x8], R10 ;  /* 0x0000080a01007387 */ /* 0x0001e20000100a00 */
[----:B------:R-:W-:-:S03]  /*2a390*/  IMAD.MOV.U32 R0, RZ, RZ, R9 ;  /* 0x000000ffff007224 */ /* 0x000fc600078e0009 */
[----:B------:R-:W-:Y:S04]  /*2a3a0*/  STL [R1+0x1960], R54 ;  /* 0x0019603601007387 */ /* 0x000fe80000100800 */
[----:B------:R-:W-:Y:S04]  /*2a3b0*/  STL [R1+0x1948], R55 ;  /* 0x0019483701007387 */ /* 0x000fe80000100800 */
[----:B------:R1:W-:Y:S01]  /*2a3c0*/  STL.64 [R1+0x1b78], R52 ;  /* 0x001b783401007387 */ /* 0x0003e20000100a00 */
[----:B0-----:R-:W-:Y:S03]  /*2a3d0*/  HMMA.16816.F32.BF16 R8, R4, R22, R36 ;  /* 0x000000160408723c */ /* 0x001fe60000041824 */
[----:B-1----:R-:W2:Y:S04]  /*2a3e0*/  LDL.LU R52, [R1+0x1d0] ;  /* 0x0001d00001347983 */ /* 0x002ea80000300800 */
[----:B------:R-:W2:Y:S04]  /*2a3f0*/  LDL.LU R53, [R1+0x1d4] ;  /* 0x0001d40001357983 */ /* 0x000ea80000300800 */
[----:B------:R-:W2:Y:S04]  /*2a400*/  LDL.LU R54, [R1+0x1d8] ;  /* 0x0001d80001367983 */ /* 0x000ea80000300800 */
[----:B------:R-:W2:Y:S09]  /*2a410*/  LDL.LU R55, [R1+0x1dc] ;  /* 0x0001dc0001377983 */ /* 0x000eb20000300800 */
[----:B------:R-:W-:-:S02]  /*2a420*/  IMAD.MOV.U32 R51, RZ, RZ, R8 ;  /* 0x000000ffff337224 */ /* 0x000fc400078e0008 */
[----:B------:R-:W-:Y:S01]  /*2a430*/  IMAD.MOV.U32 R50, RZ, RZ, R9 ;  /* 0x000000ffff327224 */ /* 0x000fe200078e0009 */
[----:B------:R-:W3:Y:S01]  /*2a440*/  LDL.LU R8, [R1+0x340] ;  /* 0x0003400001087983 */ /* 0x000ee20000300800 */
[----:B------:R-:W-:-:S03]  /*2a450*/  IMAD.MOV.U32 R49, RZ, RZ, R10 ;  /* 0x000000ffff317224 */ /* 0x000fc600078e000a */
[----:B------:R-:W3:Y:S01]  /*2a460*/  LDL.LU R9, [R1+0x344] ;  /* 0x0003440001097983 */ /* 0x000ee20000300800 */
[----:B------:R-:W-:-:S03]  /*2a470*/  IMAD.MOV.U32 R48, RZ, RZ, R11 ;  /* 0x000000ffff307224 */ /* 0x000fc600078e000b */
[----:B------:R-:W3:Y:S04]  /*2a480*/  LDL.LU R10, [R1+0x348] ;  /* 0x00034800010a7983 */ /* 0x000ee80000300800 */
[----:B------:R-:W3:Y:S04]  /*2a490*/  LDL.LU R11, [R1+0x34c] ;  /* 0x00034c00010b7983 */ /* 0x000ee80000300800 */
[----:B------:R-:W-:Y:S04]  /*2a4a0*/  STL.64 [R1+0x80], R56 ;  /* 0x0000803801007387 */ /* 0x000fe80000100a00 */
[----:B------:R-:W-:Y:S04]  /*2a4b0*/  STL.64 [R1+0x88], R58 ;  /* 0x0000883a01007387 */ /* 0x000fe80000100a00 */
[----:B------:R-:W-:Y:S04]  /*2a4c0*/  STL.64 [R1+0x1b70], R56 ;  /* 0x001b703801007387 */ /* 0x000fe80000100a00 */
[----:B------:R-:W-:Y:S04]  /*2a4d0*/  STL [R1+0x1afc], R49 ;  /* 0x001afc3101007387 */ /* 0x000fe80000100800 */
[----:B------:R-:W-:Y:S04]  /*2a4e0*/  STL [R1+0x1af8], R51 ;  /* 0x001af83301007387 */ /* 0x000fe80000100800 */
[----:B------:R-:W-:Y:S04]  /*2a4f0*/  STL [R1+0x1af4], R50 ;  /* 0x001af43201007387 */ /* 0x000fe80000100800 */
[----:B------:R-:W-:Y:S01]  /*2a500*/  STL [R1+0x1af0], R48 ;  /* 0x001af03001007387 */ /* 0x000fe20000100800 */
[----:B------:R-:W-:-:S03]  /*2a510*/  LOP3.LUT R43, R43, 0x10, R41, 0x78, !PT ;  /* 0x000000102b2b7812 */ /* 0x000fc600078e7829 */
[----:B------:R-:W0:Y:S04]  /*2a520*/  LDSM.16.M88.4 R48, [R40+UR4+0x7880] ;  /* 0x007880042830783b */ /* 0x000e280008000200 */
[----:B------:R-:W4:Y:S01]  /*2a530*/  LDL.LU R36, [R1+0x330] ;  /* 0x0003300001247983 */ /* 0x000f220000300800 */
[----:B------:R-:W-:-:S04]  /*2a540*/  LOP3.LUT R43, R43, 0x400, R42, 0xf8, !PT ;  /* 0x000004002b2b7812 */ /* 0x000fc800078ef82a */
[----:B------:R-:W-:-:S06]  /*2a550*/  LOP3.LUT R43, R43, 0x20, RZ, 0x3c, !PT ;  /* 0x000000202b2b7812 */ /* 0x000fcc00078e3cff */
[----:B------:R-:W1:Y:S04]  /*2a560*/  LDSM.16.MT88.4 R40, [R43+UR4+0x2000] ;  /* 0x002000042b28783b */ /* 0x000e680008004200 */
[----:B0-----:R0:W-:Y:S04]  /*2a570*/  STL.64 [R1+0x70], R48 ;  /* 0x0000703001007387 */ /* 0x0011e80000100a00 */
        /* <DEDUP_REMOVED lines=8> */
[C---:B--2---:R-:W-:Y:S06]  /*2a600*/  HMMA.16816.F32.BF16 R52, R4.reuse, R26, R52 ;  /* 0x0000001a0434723c */ /* 0x044fec0000041834 */
[----:B---3--:R-:W-:-:S15]  /*2a610*/  HMMA.16816.F32.BF16 R8, R4, R30, R8 ;  /* 0x0000001e0408723c */ /* 0x008fde0000041808 */
[----:B------:R-:W-:-:S03]  /*2a620*/  NOP ;  /* 0x0000000000007918 */ /* 0x000fc60000000000 */
[----:B------:R-:W-:Y:S01]  /*2a630*/  IMAD.MOV.U32 R16, RZ, RZ, R55 ;  /* 0x000000ffff107224 */ /* 0x000fe200078e0037 */
[----:B------:R-:W-:Y:S01]  /*2a640*/  MOV R17, R54 ;  /* 0x0000003600117202 */ /* 0x000fe20000000f00 */
[----:B0-----:R-:W-:Y:S02]  /*2a650*/  IMAD.MOV.U32 R48, RZ, RZ, R53 ;  /* 0x000000ffff307224 */ /* 0x001fe400078e0035 */
[----:B-1----:R-:W-:Y:S01]  /*2a660*/  IMAD.MOV.U32 R50, RZ, RZ, R52 ;  /* 0x000000ffff327224 */ /* 0x002fe200078e0034 */
[----:B------:R-:W-:Y:S04]  /*2a670*/  STL [R1+0x1b0c], R16 ;  /* 0x001b0c1001007387 */ /* 0x000fe80000100800 */
[----:B------:R-:W-:Y:S04]  /*2a680*/  STL [R1+0x1b08], R17 ;  /* 0x001b081101007387 */ /* 0x000fe80000100800 */
[----:B------:R-:W-:Y:S04]  /*2a690*/  STL [R1+0x1b04], R48 ;  /* 0x001b043001007387 */ /* 0x000fe80000100800 */
[----:B------:R-:W-:Y:S04]  /*2a6a0*/  STL [R1+0x1b00], R50 ;  /* 0x001b003201007387 */ /* 0x000fe80000100800 */
[----:B------:R0:W-:Y:S04]  /*2a6b0*/  STL [R1+0x1b1c], R40 ;  /* 0x001b1c2801007387 */ /* 0x0001e80000100800 */
[----:B------:R1:W-:Y:S04]  /*2a6c0*/  STL [R1+0x1b18], R41 ;  /* 0x001b182901007387 */ /* 0x0003e80000100800 */
[----:B------:R2:W-:Y:S04]  /*2a6d0*/  STL [R1+0x1b14], R42 ;  /* 0x001b142a01007387 */ /* 0x0005e80000100800 */
[----:B------:R3:W-:Y:S04]  /*2a6e0*/  STL [R1+0x1b10], R43 ;  /* 0x001b102b01007387 */ /* 0x0007e80000100800 */
[----:B0-----:R-:W4:Y:S04]  /*2a6f0*/  LDL.LU R40, [R1+0x260] ;  /* 0x0002600001287983 */ /* 0x001f280000300800 */
[----:B-1----:R-:W4:Y:S04]  /*2a700*/  LDL.LU R41, [R1+0x264] ;  /* 0x0002640001297983 */ /* 0x002f280000300800 */
[----:B--2---:R-:W2:Y:S04]  /*2a710*/  LDL.LU R42, [R1+0x268] ;  /* 0x00026800012a7983 */ /* 0x004ea80000300800 */
[----:B---3--:R-:W2:Y:S04]  /*2a720*/  LDL.LU R43, [R1+0x26c] ;  /* 0x00026c00012b7983 */ /* 0x008ea80000300800 */
[----:B------:R0:W-:Y:S01]  /*2a730*/  STL.64 [R1+0x130], R8 ;  /* 0x0001300801007387 */ /* 0x0001e20000100a00 */
[----:B------:R-:W-:-:S02]  /*2a740*/  IMAD.MOV.U32 R51, RZ, RZ, R11 ;  /* 0x000000ffff337224 */ /* 0x000fc400078e000b */
[----:B------:R-:W-:Y:S01]  /*2a750*/  IMAD.MOV.U32 R49, RZ, RZ, R10 ;  /* 0x000000ffff317224 */ /* 0x000fe200078e000a */
[----:B0-----:R-:W3:Y:S04]  /*2a760*/  LDL.LU R8, [R1+0x250] ;  /* 0x0002500001087983 */ /* 0x001ee80000300800 */
[----:B------:R-:W3:Y:S04]  /*2a770*/  LDL.LU R9, [R1+0x254] ;  /* 0x0002540001097983 */ /* 0x000ee80000300800 */
[----:B------:R-:W3:Y:S04]  /*2a780*/  LDL.LU R10, [R1+0x258] ;  /* 0x00025800010a7983 */ /* 0x000ee80000300800 */
[----:B------:R-:W3:Y:S04]  /*2a790*/  LDL.LU R11, [R1+0x25c] ;  /* 0x00025c00010b7983 */ /* 0x000ee80000300800 */
[----:B------:R0:W-:Y:S04]  /*2a7a0*/  STL [R1+0x1b24], R51 ;  /* 0x001b243301007387 */ /* 0x0001e80000100800 */
[----:B------:R1:W-:Y:S04]  /*2a7b0*/  STL [R1+0x1b20], R49 ;  /* 0x001b203101007387 */ /* 0x0003e80000100800 */
[----:B0-----:R-:W4:Y:S02]  /*2a7c0*/  LDL.LU.64 R50, [R1+0x68] ;  /* 0x0000680001327983 */ /* 0x001f240000300a00 */
[----:B----4-:R-:W-:Y:S06]  /*2a7d0*/  HMMA.16816.F32.BF16 R36, R4, R50, R36 ;  /* 0x000000320424723c */ /* 0x010fec0000041824 */
[----:B------:R-:W-:-:S15]  /*2a7e0*/  IMAD.MOV.U32 R55, RZ, RZ, R50 ;  /* 0x000000ffff377224 */ /* 0x000fde00078e0032 */
[----:B------:R-:W-:-:S03]  /*2a7f0*/  NOP ;  /* 0x0000000000007918 */ /* 0x000fc60000000000 */
[----:B------:R-:W-:Y:S02]  /*2a800*/  IMAD.MOV.U32 R48, RZ, RZ, R38 ;  /* 0x000000ffff307224 */ /* 0x000fe400078e0026 */
[----:B------:R-:W-:Y:S02]  /*2a810*/  IMAD.MOV.U32 R50, RZ, RZ, R39 ;  /* 0x000000ffff327224 */ /* 0x000fe400078e0027 */
[----:B------:R-:W-:Y:S02]  /*2a820*/  IMAD.MOV.U32 R16, RZ, RZ, R36 ;  /* 0x000000ffff107224 */ /* 0x000fe400078e0024 */
[----:B------:R-:W-:Y:S01]  /*2a830*/  IMAD.MOV.U32 R17, RZ, RZ, R37 ;  /* 0x000000ffff117224 */ /* 0x000fe200078e0025 */
[----:B------:R-:W2:Y:S04]  /*2a840*/  LDL.LU.64 R38, [R1+0x1bd8] ;  /* 0x001bd80001267983 */ /* 0x000ea80000300a00 */
[----:B------:R-:W2:Y:S01]  /*2a850*/  LDL.LU.64 R36, [R1+0x1bd0] ;  /* 0x001bd00001247983 */ /* 0x000ea20000300a00 */
[----:B------:R-:W-:Y:S03]  /*2a860*/  HMMA.16816.F32.BF16 R4, R4, R34, R56 ;  /* 0x000000220404723c */ /* 0x000fe60000041838 */
[----:B------:R-:W-:Y:S04]  /*2a870*/  STL [R1+0x1b34], R50 ;  /* 0x001b343201007387 */ /* 0x000fe80000100800 */
[----:B------:R-:W-:Y:S04]  /*2a880*/  STL [R1+0x1b30], R48 ;  /* 0x001b303001007387 */ /* 0x000fe80000100800 */
[----:B------:R-:W-:Y:S04]  /*2a890*/  STL [R1+0x1b2c], R17 ;  /* 0x001b2c1101007387 */ /* 0x000fe80000100800 */
[----:B------:R-:W-:Y:S01]  /*2a8a0*/  STL [R1+0x1b28], R16 ;  /* 0x001b281001007387 */ /* 0x000fe20000100800 */
[----:B------:R-:W-:-:S07]  /*2a8b0*/  IMAD.MOV.U32 R54, RZ, RZ, R51 ;  /* 0x000000ffff367224 */ /* 0x000fce00078e0033 */
[----:B------:R2:W-:Y:S04]  /*2a8c0*/  STL.64 [R1+0x110], R4 ;  /* 0x0001100401007387 */ /* 0x0005e80000100a00 */
[----:B------:R-:W4:Y:S01]  /*2a8d0*/  LDL.LU R56, [R1+0x240] ;  /* 0x0002400001387983 */ /* 0x000f220000300800 */
[----:B-1----:R-:W-:-:S03]  /*2a8e0*/  IMAD.MOV.U32 R49, RZ, RZ, R7 ;  /* 0x000000ffff317224 */ /* 0x002fc600078e0007 */
[----:B------:R-:W4:Y:S01]  /*2a8f0*/  LDL.LU R57, [R1+0x244] ;  /* 0x0002440001397983 */ /* 0x000f220000300800 */
[----:B------:R-:W-:-:S03]  /*2a900*/  IMAD.MOV.U32 R51, RZ, RZ, R6 ;  /* 0x000000ffff337224 */ /* 0x000fc600078e0006 */
[----:B------:R-:W4:Y:S04]  /*2a910*/  LDL.LU R58, [R1+0x248] ;  /* 0x00024800013a7983 */ /* 0x000f280000300800 */
[----:B------:R-:W4:Y:S04]  /*2a920*/  LDL.LU R59, [R1+0x24c] ;  /* 0x00024c00013b7983 */ /* 0x000f280000300800 */
[----:B------:R-:W-:Y:S04]  /*2a930*/  STL [R1+0x1b3c], R49 ;  /* 0x001b3c3101007387 */ /* 0x000fe80000100800 */
[----:B------:R-:W-:Y:S04]  /*2a940*/  STL [R1+0x1b38], R51 ;  /* 0x001b383301007387 */ /* 0x000fe80000100800 */
[----:B------:R-:W4:Y:S04]  /*2a950*/  LDL.LU R44, [R1+0x230] ;  /* 0x00023000012c7983 */ /* 0x000f280000300800 */
[----:B------:R-:W4:Y:S01]  /*2a960*/  LDL.LU R45, [R1+0x234] ;  /* 0x00023400012d7983 */ /* 0x000f220000300800 */
[----:B--2---:R-:W-:Y:S03]  /*2a970*/  HMMA.16816.F32.BF16 R4, R36, R46, R40 ;  /* 0x0000002e2404723c */ /* 0x004fe60000041828 */
[----:B------:R-:W2:-:S15]  /*2a980*/  LDL.LU R46, [R1+0x238] ;  /* 0x00023800012e7983 */ /* 0x000e9e0000300800 */
[----:B------:R-:W-:-:S06]  /*2a990*/  NOP ;  /* 0x0000000000007918 */ /* 0x000fcc0000000000 */
[----:B------:R-:W-:Y:S02]  /*2a9a0*/  IMAD.MOV.U32 R40, RZ, RZ, R4 ;  /* 0x000000ffff287224 */ /* 0x000fe400078e0004 */
[----:B------:R-:W-:Y:S02]  /*2a9b0*/  IMAD.MOV.U32 R41, RZ, RZ, R5 ;  /* 0x000000ffff297224 */ /* 0x000fe400078e0005 */
[----:B------:R-:W-:Y:S02]  /*2a9c0*/  IMAD.MOV.U32 R42, RZ, RZ, R6 ;  /* 0x000000ffff2a7224 */ /* 0x000fe400078e0006 */
[----:B------:R-:W-:Y:S02]  /*2a9d0*/  IMAD.MOV.U32 R43, RZ, RZ, R7 ;  /* 0x000000ffff2b7224 */ /* 0x000fe400078e0007 */
[----:B---3--:R-:W-:Y:S03]  /*2a9e0*/  HMMA.16816.F32.BF16 R4, R36, R14, R8 ;  /* 0x0000000e2404723c */ /* 0x008fe60000041808 */
[----:B------:R-:W-:Y:S04]  /*2a9f0*/  STL [R1+0x1b4c], R43 ;  /* 0x001b4c2b01007387 */ /* 0x000fe80000100800 */
[----:B------:R-:W-:Y:S04]  /*2aa00*/  STL [R1+0x1b48], R42 ;  /* 0x001b482a01007387 */ /* 0x000fe80000100800 */
[----:B------:R-:W-:Y:S04]  /*2aa10*/  STL [R1+0x1b44], R41 ;  /* 0x001b442901007387 */ /* 0x000fe80000100800 */
[----:B------:R4:W-:Y:S04]  /*2aa20*/  STL [R1+0x1b40], R40 ;  /* 0x001b402801007387 */ /* 0x0009e80000100800 */
[----:B------:R-:W3:Y:S01]  /*2aa30*/  LDL.LU R8, [R1+0x220] ;  /* 0x0002200001087983 */ /* 0x000ee20000300800 */
[----:B------:R-:W-:-:S03]  /*2aa40*/  IMAD.MOV.U32 R47, RZ, RZ, R3 ;  /* 0x000000ffff2f7224 */ /* 0x000fc600078e0003 */
[----:B------:R-:W3:Y:S04]  /*2aa50*/  LDL.LU R9, [R1+0x224] ;  /* 0x0002240001097983 */ /* 0x000ee80000300800 */
[----:B------:R-:W3:Y:S04]  /*2aa60*/  LDL.LU R10, [R1+0x228] ;  /* 0x00022800010a7983 */ /* 0x000ee80000300800 */
[----:B------:R-:W3:Y:S01]  /*2aa70*/  LDL.LU R11, [R1+0x22c] ;  /* 0x00022c00010b7983 */ /* 0x000ee20000300800 */
[----:B----4-:R-:W-:Y:S01]  /*2aa80*/  HMMA.16816.F32.BF16 R40, R36, R18, R56 ;  /* 0x000000122428723c */ /* 0x010fe20000041838 */
[----:B------:R-:W-:-:S02]  /*2aa90*/  IMAD.MOV.U32 R48, RZ, RZ, R4 ;  /* 0x000000ffff307224 */ /* 0x000fc400078e0004 */
[----:B------:R-:W-:Y:S01]  /*2aaa0*/  IMAD.MOV.U32 R17, RZ, RZ, R5 ;  /* 0x000000ffff117224 */ /* 0x000fe200078e0005 */
[----:B------:R-:W4:Y:S01]  /*2aab0*/  LDL.LU R4, [R1+0x210] ;  /* 0x0002100001047983 */ /* 0x000f220000300800 */
[----:B------:R-:W-:-:S03]  /*2aac0*/  MOV R16, R6 ;  /* 0x0000000600107202 */ /* 0x000fc60000000f00 */
[----:B------:R-:W4:Y:S01]  /*2aad0*/  LDL.LU R5, [R1+0x214] ;  /* 0x0002140001057983 */ /* 0x000f220000300800 */
[----:B------:R-:W-:-:S03]  /*2aae0*/  IMAD.MOV.U32 R3, RZ, RZ, R7 ;  /* 0x000000ffff037224 */ /* 0x000fc600078e0007 */
[----:B------:R-:W4:Y:S04]  /*2aaf0*/  LDL.LU R6, [R1+0x218] ;  /* 0x0002180001067983 */ /* 0x000f280000300800 */
[----:B------:R-:W4:Y:S04]  /*2ab00*/  LDL.LU R7, [R1+0x21c] ;  /* 0x00021c0001077983 */ /* 0x000f280000300800 */
[----:B------:R-:W-:Y:S04]  /*2ab10*/  STL [R1+0x1b5c], R3 ;  /* 0x001b5c0301007387 */ /* 0x000fe80000100800 */
[----:B------:R-:W-:Y:S04]  /*2ab20*/  STL [R1+0x1b58], R16 ;  /* 0x001b581001007387 */ /* 0x000fe80000100800 */
[----:B------:R-:W-:Y:S04]  /*2ab30*/  STL [R1+0x1b54], R17 ;  /* 0x001b541101007387 */ /* 0x000fe80000100800 */
[----:B------:R0:W-:Y:S01]  /*2ab40*/  STL [R1+0x1b50], R48 ;  /* 0x001b503001007387 */ /* 0x0001e20000100800 */
[----:B------:R-:W-:-:S03]  /*2ab50*/  IMAD.MOV.U32 R19, RZ, RZ, R42 ;  /* 0x000000ffff137224 */ /* 0x000fc600078e002a */
[----:B------:R-:W4:Y:S01]  /*2ab60*/  LDL.LU R56, [R1+0x200] ;  /* 0x0002000001387983 */ /* 0x000f220000300800 */
[----:B------:R-:W-:Y:S02]  /*2ab70*/  IMAD.MOV.U32 R50, RZ, RZ, R41 ;  /* 0x000000ffff327224 */ /* 0x000fe400078e0029 */
[----:B------:R-:W-:Y:S01]  /*2ab80*/  IMAD.MOV.U32 R51, RZ, RZ, R40 ;  /* 0x000000ffff337224 */ /* 0x000fe200078e0028 */
[----:B------:R-:W4:Y:S04]  /*2ab90*/  LDL.LU R57, [R1+0x204] ;  /* 0x0002040001397983 */ /* 0x000f280000300800 */
[----:B------:R-:W4:Y:S04]  /*2aba0*/  LDL.LU R58, [R1+0x208] ;  /* 0x00020800013a7983 */ /* 0x000f280000300800 */
[----:B------:R-:W4:Y:S04]  /*2abb0*/  LDL.LU R59, [R1+0x20c] ;  /* 0x00020c00013b7983 */ /* 0x000f280000300800 */
[----:B------:R-:W-:Y:S04]  /*2abc0*/  STL [R1+0x1b68], R19 ;  /* 0x001b681301007387 */ /* 0x000fe80000100800 */
[----:B------:R-:W-:Y:S04]  /*2abd0*/  STL [R1+0x1b64], R50 ;  /* 0x001b643201007387 */ /* 0x000fe80000100800 */
[----:B------:R-:W-:Y:S01]  /*2abe0*/  STL [R1+0x1b60], R51 ;  /* 0x001b603301007387 */ /* 0x000fe20000100800 */
[----:B--2---:R-:W-:-:S15]  /*2abf0*/  HMMA.16816.F32.BF16 R44, R36, R22, R44 ;  /* 0x00000016242c723c */ /* 0x004fde000004182c */
[----:B------:R-:W-:-:S09]  /*2ac00*/  NOP ;  /* 0x0000000000007918 */ /* 0x000fd20000000000 */
[----:B------:R-:W-:Y:S02]  /*2ac10*/  IMAD.MOV.U32 R42, RZ, RZ, R44 ;  /* 0x000000ffff2a7224 */ /* 0x000fe400078e002c */
[----:B------:R-:W-:Y:S01]  /*2ac20*/  IMAD.MOV.U32 R41, RZ, RZ, R45 ;  /* 0x000000ffff297224 */ /* 0x000fe200078e002d */
[----:B------:R-:W2:Y:S01]  /*2ac30*/  LDL.LU R44, [R1+0x310] ;  /* 0x00031000012c7983 */ /* 0x000ea20000300800 */
[----:B------:R-:W-:Y:S02]  /*2ac40*/  IMAD.MOV.U32 R40, RZ, RZ, R46 ;  /* 0x000000ffff287224 */ /* 0x000fe400078e002e */
[----:B------:R-:W-:Y:S01]  /*2ac50*/  IMAD.MOV.U32 R49, RZ, RZ, R47 ;  /* 0x000000ffff317224 */ /* 0x000fe200078e002f */
[----:B------:R-:W2:Y:S04]  /*2ac60*/  LDL.LU R45, [R1+0x314] ;  /* 0x00031400012d7983 */ /* 0x000ea80000300800 */
[----:B------:R-:W2:Y:S01]  /*2ac70*/  LDL.LU R46, [R1+0x318] ;  /* 0x00031800012e7983 */ /* 0x000ea20000300800 */
[----:B------:R-:W-:-:S03]  /*2ac80*/  IMAD.MOV.U32 R47, RZ, RZ, R60 ;  /* 0x000000ffff2f7224 */ /* 0x000fc600078e003c */
[----:B------:R-:W2:Y:S01]  /*2ac90*/  LDL.LU R60, [R1+0x1bc8] ;  /* 0x001bc800013c7983 */ /* 0x000ea20000300800 */
[C---:B---3--:R-:W-:Y:S01]  /*2aca0*/  HMMA.16816.F32.BF16 R8, R36.reuse, R26, R8 ;  /* 0x0000001a2408723c */ /* 0x048fe20000041808 */
[----:B------:R-:W-:Y:S02]  /*2acb0*/  IMAD.MOV.U32 R18, RZ, RZ, R43 ;  /* 0x000000ffff127224 */ /* 0x000fe400078e002b */
[----:B------:R-:W3:Y:S03]  /*2acc0*/  LDL.LU.64 R52, [R1+0x40] ;  /* 0x0000400001347983 */ /* 0x000ee60000300a00 */
[----:B----4-:R-:W-:-:S15]  /*2acd0*/  HMMA.16816.F32.BF16 R4, R36, R30, R4 ;  /* 0x0000001e2404723c */ /* 0x010fde0000041804 */
[----:B------:R-:W-:-:S03]  /*2ace0*/  NOP ;  /* 0x0000000000007918 */ /* 0x000fc60000000000 */
[----:B------:R-:W-:Y:S02]  /*2acf0*/  IMAD.MOV.U32 R43, RZ, RZ, R11 ;  /* 0x000000ffff2b7224 */ /* 0x000fe400078e000b */
[----:B0-----:R-:W-:Y:S02]  /*2ad00*/  IMAD.MOV.U32 R48, RZ, RZ, R10 ;  /* 0x000000ffff307224 */ /* 0x001fe400078e000a */
[----:B------:R-:W-:Y:S02]  /*2ad10*/  IMAD.MOV.U32 R16, RZ, RZ, R8 ;  /* 0x000000ffff107224 */ /* 0x000fe400078e0008 */
[----:B------:R-:W-:Y:S01]  /*2ad20*/  IMAD.MOV.U32 R17, RZ, RZ, R9 ;  /* 0x000000ffff117224 */ /* 0x000fe200078e0009 */
[----:B------:R-:W3:Y:S04]  /*2ad30*/  LDL.LU.64 R10, [R1+0x1bc0] ;  /* 0x001bc000010a7983 */ /* 0x000ee80000300a00 */
[----:B------:R-:W3:Y:S04]  /*2ad40*/  LDL.LU.64 R8, [R1+0x1bb8] ;  /* 0x001bb80001087983 */ /* 0x000ee80000300a00 */
[----:B------:R-:W-:Y:S04]  /*2ad50*/  STL.64 [R1+0x1b88], R42 ;  /* 0x001b882a01007387 */ /* 0x000fe80000100a00 */
[----:B------:R-:W-:Y:S04]  /*2ad60*/  STL.64 [R1+0x1b80], R40 ;  /* 0x001b802801007387 */ /* 0x000fe80000100a00 */
[----:B------:R-:W-:Y:S04]  /*2ad70*/  STL.64 [R1+0xb0], R4 ;  /* 0x0000b00401007387 */ /* 0x000fe80000100a00 */
[----:B------:R-:W-:Y:S04]  /*2ad80*/  STL.64 [R1+0xb8], R6 ;  /* 0x0000b80601007387 */ /* 0x000fe80000100a00 */
[----:B--2---:R-:W0:Y:S04]  /*2ad90*/  LDSM.16.MT88.4 R4, [R60+UR4+0x2000] ;  /* 0x002000043c04783b */ /* 0x004e280008004200 */
[----:B0-----:R-:W-:Y:S04]  /*2ada0*/  STL.64 [R1+0x1aa0], R6 ;  /* 0x001aa00601007387 */ /* 0x001fe80000100a00 */
[----:B------:R0:W-:Y:S04]  /*2adb0*/  STL.64 [R1+0x1a98], R4 ;  /* 0x001a980401007387 */ /* 0x0001e80000100a00 */
[----:B0-----:R-:W2:Y:S04]  /*2adc0*/  LDL.LU R4, [R1+0x320] ;  /* 0x0003200001047983 */ /* 0x001ea80000300800 */
[----:B------:R-:W2:Y:S04]  /*2add0*/  LDL.LU R5, [R1+0x324] ;  /* 0x0003240001057983 */ /* 0x000ea80000300800 */
[----:B------:R-:W2:Y:S04]  /*2ade0*/  LDL.LU R6, [R1+0x328] ;  /* 0x0003280001067983 */ /* 0x000ea80000300800 */
[----:B------:R-:W2:Y:S01]  /*2adf0*/  LDL.LU R7, [R1+0x32c] ;  /* 0x00032c0001077983 */ /* 0x000ea20000300800 */
[----:B------:R-:W-:-:S02]  /*2ae00*/  IMAD.MOV.U32 R42, RZ, RZ, R55 ;  /* 0x000000ffff2a7224 */ /* 0x000fc400078e0037 */
[----:B------:R-:W-:Y:S01]  /*2ae10*/  IMAD.MOV.U32 R43, RZ, RZ, R54 ;  /* 0x000000ffff2b7224 */ /* 0x000fe200078e0036 */
[----:B------:R-:W-:Y:S01]  /*2ae20*/  STL [R1+0x1964], R60 ;  /* 0x0019643c01007387 */ /* 0x000fe20000100800 */
[----:B------:R-:W-:-:S03]  /*2ae30*/  IMAD.MOV.U32 R31, RZ, RZ, R12 ;  /* 0x000000ffff1f7224 */ /* 0x000fc600078e000c */
[----:B------:R-:W0:Y:S02]  /*2ae40*/  LDSM.16.MT88.4 R12, [R13+UR4+0x2000] ;  /* 0x002000040d0c783b */ /* 0x000e240008004200 */
[C---:B--2---:R-:W-:Y:S06]  /*2ae50*/  HMMA.16816.F32.BF16 R40, R36.reuse, R42, R4 ;  /* 0x0000002a2428723c */ /* 0x044fec0000041804 */
[----:B------:R-:W-:-:S15]  /*2ae60*/  HMMA.16816.F32.BF16 R36, R36, R34, R56 ;  /* 0x000000222424723c */ /* 0x000fde0000041838 */
[----:B------:R-:W-:-:S03]  /*2ae70*/  NOP ;  /* 0x0000000000007918 */ /* 0x000fc60000000000 */
[----:B------:R-:W-:-:S05]  /*2ae80*/  IMAD.MOV.U32 R19, RZ, RZ, R40 ;  /* 0x000000ffff137224 */ /* 0x000fca00078e0028 */
[----:B------:R-:W-:Y:S04]  /*2ae90*/  STL.64 [R1+0x1b98], R18 ;  /* 0x001b981201007387 */ /* 0x000fe80000100a00 */
[----:B------:R-:W-:Y:S04]  /*2aea0*/  STL.64 [R1+0x1b90], R16 ;  /* 0x001b901001007387 */ /* 0x000fe80000100a00 */
[----:B------:R-:W2:Y:S04]  /*2aeb0*/  LDL.LU R30, [R1+0x308] ;  /* 0x00030800011e7983 */ /* 0x000ea80000300800 */
[----:B------:R-:W-:Y:S04]  /*2aec0*/  STL.64 [R1+0x1970], R38 ;  /* 0x0019702601007387 */ /* 0x000fe80000100a00 */
[----:B------:R1:W-:Y:S04]  /*2aed0*/  STL.64 [R1+0x1968], R36 ;  /* 0x0019682401007387 */ /* 0x0003e80000100a00 */
[----:B-1----:R-:W2:Y:S01]  /*2aee0*/  LDL.LU.64 R36, [R1+0x30] ;  /* 0x0000300001247983 */ /* 0x002ea20000300a00 */
[----:B---3--:R-:W-:Y:S03]  /*2aef0*/  HMMA.16816.F32.BF16 R44, R8, R52, R44 ;  /* 0x00000034082c723c */ /* 0x008fe6000004182c */
[----:B0-----:R-:W-:Y:S04]  /*2af00*/  STL.64 [R1+0x1a00], R14 ;  /* 0x001a000e01007387 */ /* 0x001fe80000100a00 */
[----:B------:R-:W-:Y:S04]  /*2af10*/  STL.64 [R1+0x19f8], R12 ;  /* 0x0019f80c01007387 */ /* 0x000fe80000100a00 */
[----:B------:R-:W3:Y:S04]  /*2af20*/  LDL.LU R26, [R1+0x2f8] ;  /* 0x0002f800011a7983 */ /* 0x000ee80000300800 */
[----:B------:R-:W3:Y:S04]  /*2af30*/  LDL.LU R27, [R1+0x2fc] ;  /* 0x0002fc00011b7983 */ /* 0x000ee80000300800 */
[----:B------:R-:W3:Y:S01]  /*2af40*/  LDL.LU.64 R16, [R1+0x20] ;  /* 0x0000200001107983 */ /* 0x000ee20000300a00 */
[----:B------:R-:W-:-:S02]  /*2af50*/  IMAD.MOV.U32 R5, RZ, RZ, R52 ;  /* 0x000000ffff057224 */ /* 0x000fc400078e0034 */
[----:B------:R-:W-:Y:S02]  /*2af60*/  IMAD.MOV.U32 R4, RZ, RZ, R53 ;  /* 0x000000ffff047224 */ /* 0x000fe400078e0035 */
[----:B------:R-:W-:Y:S02]  /*2af70*/  IMAD.MOV.U32 R52, RZ, RZ, R33 ;  /* 0x000000ffff347224 */ /* 0x000fe400078e0021 */
[----:B------:R-:W-:Y:S02]  /*2af80*/  IMAD.MOV.U32 R53, RZ, RZ, R32 ;  /* 0x000000ffff357224 */ /* 0x000fe400078e0020 */
[----:B------:R-:W-:Y:S01]  /*2af90*/  IMAD.MOV.U32 R50, RZ, RZ, R41 ;  /* 0x000000ffff327224 */ /* 0x000fe200078e0029 */
[----:B------:R-:W-:Y:S01]  /*2afa0*/  MOV R51, R42 ;  /* 0x0000002a00337202 */ /* 0x000fe20000000f00 */
[----:B------:R-:W-:Y:S01]  /*2afb0*/  IMAD.MOV.U32 R3, RZ, RZ, R43 ;  /* 0x000000ffff037224 */ /* 0x000fe200078e002b */
[----:B------:R-:W-:Y:S04]  /*2afc0*/  STL.64 [R1+0x1980], R46 ;  /* 0x0019802e01007387 */ /* 0x000fe80000100a00 */
[----:B------:R0:W-:Y:S02]  /*2afd0*/  STL.64 [R1+0x1978], R44 ;  /* 0x0019782c01007387 */ /* 0x0001e40000100a00 */
[----:B0-----:R-:W-:-:S02]  /*2afe0*/  IMAD.MOV.U32 R44, RZ, RZ, R20 ;  /* 0x000000ffff2c7224 */ /* 0x001fc400078e0014 */
[----:B------:R-:W-:Y:S01]  /*2aff0*/  IMAD.MOV.U32 R45, RZ, RZ, R0 ;  /* 0x000000ffff2d7224 */ /* 0x000fe200078e0000 */
        /* <DEDUP_REMOVED lines=14> */
[----:B--2---:R-:W-:-:S15]  /*2b0e0*/  HMMA.16816.F32.BF16 R28, R8, R36, R28 ;  /* 0x00000024081c723c */ /* 0x004fde000004181c */
[----:B------:R-:W-:-:S08]  /*2b0f0*/  NOP ;  /* 0x0000000000007918 */ /* 0x000fd00000000000 */
[----:B------:R0:W-:Y:S04]  /*2b100*/  STL.64 [R1+0x1958], R30 ;  /* 0x0019581e01007387 */ /* 0x0001e80000100a00 */
[----:B------:R-:W-:Y:S01]  /*2b110*/  STL.64 [R1+0x1950], R28 ;  /* 0x0019501c01007387 */ /* 0x000fe20000100a00 */
[----:B0-----:R-:W-:Y:S02]  /*2b120*/  IMAD.MOV.U32 R30, RZ, RZ, R2 ;  /* 0x000000ffff1e7224 */ /* 0x001fe400078e0002 */
[----:B------:R-:W-:Y:S01]  /*2b130*/  IMAD.MOV.U32 R31, RZ, RZ, R61 ;  /* 0x000000ffff1f7224 */ /* 0x000fe200078e003d */
[----:B------:R-:W2:Y:S04]  /*2b140*/  LDL.LU R2, [R1+0x1ba4] ;  /* 0x001ba40001027983 */ /* 0x000ea80000300800 */
[----:B------:R-:W2:Y:S01]  /*2b150*/  LDL.LU R61, [R1+0x1ba0] ;  /* 0x001ba000013d7983 */ /* 0x000ea20000300800 */
[----:B---3--:R-:W-:Y:S03]  /*2b160*/  HMMA.16816.F32.BF16 R24, R8, R16, R24 ;  /* 0x000000100818723c */ /* 0x008fe60000041818 */
[----:B------:R-:W3:Y:S01]  /*2b170*/  LDL.LU R22, [R1+0x1f8] ;  /* 0x0001f80001167983 */ /* 0x000ee20000300800 */
[----:B------:R-:W-:-:S02]  /*2b180*/  IMAD.MOV.U32 R7, RZ, RZ, R36 ;  /* 0x000000ffff077224 */ /* 0x000fc400078e0024 */
[----:B------:R-:W-:Y:S01]  /*2b190*/  IMAD.MOV.U32 R6, RZ, RZ, R37 ;  /* 0x000000ffff067224 */ /* 0x000fe200078e0025 */
[----:B------:R-:W3:Y:S04]  /*2b1a0*/  LDL.LU R23, [R1+0x1fc] ;  /* 0x0001fc0001177983 */ /* 0x000ee80000300800 */
[----:B------:R-:W3:Y:S01]  /*2b1b0*/  LDL.LU.64 R36, [R1+0x70] ;  /* 0x0000700001247983 */ /* 0x000ee20000300a00 */
[----:B------:R-:W-:Y:S01]  /*2b1c0*/  IMAD.MOV.U32 R13, RZ, RZ, R16 ;  /* 0x000000ffff0d7224 */ /* 0x000fe200078e0010 */
[C---:B----4-:R-:W-:Y:S06]  /*2b1d0*/  HMMA.16816.F32.BF16 R52, R8.reuse, R52, R40 ;  /* 0x000000340834723c */ /* 0x050fec0000041828 */
[----:B------:R-:W-:Y:S01]  /*2b1e0*/  HMMA.16816.F32.BF16 R56, R8, R44, R56 ;  /* 0x0000002c0838723c */ /* 0x000fe20000041838 */
[----:B------:R-:W-:Y:S01]  /*2b1f0*/  IMAD.MOV.U32 R12, RZ, RZ, R17 ;  /* 0x000000ffff0c7224 */ /* 0x000fe200078e0011 */
[----:B------:R-:W4:Y:S04]  /*2b200*/  LDL.LU.64 R18, [R1+0x1b98] ;  /* 0x001b980001127983 */ /* 0x000f280000300a00 */
[----:B------:R-:W4:Y:S04]  /*2b210*/  LDL.LU.64 R16, [R1+0x1b90] ;  /* 0x001b900001107983 */ /* 0x000f280000300a00 */
[----:B------:R-:W-:Y:S04]  /*2b220*/  STL.64 [R1+0x1990], R26 ;  /* 0x0019901a01007387 */ /* 0x000fe80000100a00 */
[----:B------:R0:W-:Y:S04]  /*2b230*/  STL.64 [R1+0x1988], R24 ;  /* 0x0019881801007387 */ /* 0x0001e80000100a00 */
[----:B------:R-:W-:Y:S01]  /*2b240*/  IMAD.MOV.U32 R60, RZ, RZ, R52 ;  /* 0x000000ffff3c7224 */ /* 0x000fe200078e0034 */
[----:B0-----:R-:W3:Y:S04]  /*2b250*/  LDL.LU R24, [R1+0x2b0] ;  /* 0x0002b00001187983 */ /* 0x001ee80000300800 */
[----:B------:R-:W4:Y:S04]  /*2b260*/  LDL.LU.64 R42, [R1+0x1b88] ;  /* 0x001b8800012a7983 */ /* 0x000f280000300a00 */
[----:B------:R-:W4:Y:S04]  /*2b270*/  LDL.LU.64 R40, [R1+0x1b80] ;  /* 0x001b800001287983 */ /* 0x000f280000300a00 */
[----:B------:R0:W-:Y:S04]  /*2b280*/  STL [R1+0x94], R53 ;  /* 0x0000943501007387 */ /* 0x0001e80000100800 */
[----:B------:R1:W-:Y:S04]  /*2b290*/  STL [R1+0x98], R54 ;  /* 0x0000983601007387 */ /* 0x0003e80000100800 */
[----:B0-----:R-:W3:Y:S01]  /*2b2a0*/  LDL.LU.64 R52, [R1+0x1b78] ;  /* 0x001b780001347983 */ /* 0x001ee20000300a00 */
[----:B-1----:R-:W-:-:S02]  /*2b2b0*/  IMAD.MOV.U32 R54, RZ, RZ, R55 ;  /* 0x000000ffff367224 */ /* 0x002fc400078e0037 */
[----:B------:R-:W-:Y:S02]  /*2b2c0*/  IMAD.MOV.U32 R55, RZ, RZ, R56 ;  /* 0x000000ffff377224 */ /* 0x000fe400078e0038 */
[----:B--2---:R-:W-:Y:S02]  /*2b2d0*/  IMAD.MOV.U32 R25, RZ, RZ, R61 ;  /* 0x000000ffff197224 */ /* 0x004fe400078e003d */
[----:B------:R-:W-:Y:S02]  /*2b2e0*/  IMAD.MOV.U32 R61, RZ, RZ, R57 ;  /* 0x000000ffff3d7224 */ /* 0x000fe400078e0039 */
[----:B------:R-:W2:Y:S04]  /*2b2f0*/  LDL.LU.64 R56, [R1+0x1b70] ;  /* 0x001b700001387983 */ /* 0x000ea80000300a00 */
[----:B------:R3:W-:Y:S01]  /*2b300*/  STL.64 [R1+0x1ad0], R44 ;  /* 0x001ad02c01007387 */ /* 0x0007e20000100a00 */
[----:B------:R-:W-:Y:S01]  /*2b310*/  IMAD.MOV.U32 R26, RZ, RZ, R2 ;  /* 0x000000ffff1a7224 */ /* 0x000fe200078e0002 */
[----:B------:R-:W-:Y:S01]  /*2b320*/  MOV R27, R0 ;  /* 0x00000000001b7202 */ /* 0x000fe20000000f00 */
[----:B------:R-:W-:-:S02]  /*2b330*/  IMAD.MOV.U32 R2, RZ, RZ, R58 ;  /* 0x000000ffff027224 */ /* 0x000fc400078e003a */
[----:B------:R-:W-:Y:S01]  /*2b340*/  IMAD.MOV.U32 R0, RZ, RZ, R59 ;  /* 0x000000ffff007224 */ /* 0x000fe200078e003b */
[----:B------:R-:W-:Y:S01]  /*2b350*/  STL.64 [R1+0x1ab0], R54 ;  /* 0x001ab03601007387 */ /* 0x000fe20000100a00 */
[----:B---3--:R-:W-:Y:S06]  /*2b360*/  HMMA.16816.F32.BF16 R44, R8, R52, R32 ;  /* 0x00000034082c723c */ /* 0x008fec0000041820 */
[----:B------:R-:W-:-:S15]  /*2b370*/  STL.64 [R1+0x1aa8], R52 ;  /* 0x001aa83401007387 */ /* 0x000fde0000100a00 */
[----:B------:R-:W-:-:S03]  /*2b380*/  NOP ;  /* 0x0000000000007918 */ /* 0x000fc60000000000 */
[----:B------:R-:W-:Y:S02]  /*2b390*/  IMAD.MOV.U32 R35, RZ, RZ, R44 ;  /* 0x000000ffff237224 */ /* 0x000fe400078e002c */
[----:B------:R-:W-:Y:S02]  /*2b3a0*/  IMAD.MOV.U32 R34, RZ, RZ, R45 ;  /* 0x000000ffff227224 */ /* 0x000fe400078e002d */
[----:B------:R-:W-:Y:S02]  /*2b3b0*/  IMAD.MOV.U32 R33, RZ, RZ, R46 ;  /* 0x000000ffff217224 */ /* 0x000fe400078e002e */
[----:B------:R-:W-:Y:S01]  /*2b3c0*/  IMAD.MOV.U32 R32, RZ, RZ, R47 ;  /* 0x000000ffff207224 */ /* 0x000fe200078e002f */
[----:B------:R-:W-:Y:S04]  /*2b3d0*/  STL.64 [R1+0x19a0], R34 ;  /* 0x0019a02201007387 */ /* 0x000fe80000100a00 */
[----:B------:R-:W-:Y:S01]  /*2b3e0*/  STL.64 [R1+0x1998], R32 ;  /* 0x0019982001007387 */ /* 0x000fe20000100a00 */
[----:B--2---:R-:W-:-:S15]  /*2b3f0*/  HMMA.16816.F32.BF16 R56, R8, R56, R24 ;  /* 0x000000380838723c */ /* 0x004fde0000041818 */
[----:B------:R-:W-:-:S08]  /*2b400*/  NOP ;  /* 0x0000000000007918 */ /* 0x000fd00000000000 */
[----:B------:R-:W-:Y:S04]  /*2b410*/  STL.64 [R1+0x1930], R58 ;  /* 0x0019303a01007387 */ /* 0x000fe80000100a00 */
[----:B------:R0:W-:Y:S04]  /*2b420*/  STL.64 [R1+0x1928], R56 ;  /* 0x0019283801007387 */ /* 0x0001e80000100a00 */
[----:B0-----:R-:W2:Y:S04]  /*2b430*/  LDL.LU.64 R56, [R1+0x10] ;  /* 0x0000100001387983 */ /* 0x001ea80000300a00 */
[----:B------:R-:W3:Y:S01]  /*2b440*/  LDL.LU.64 R58, [R1+0x18] ;  /* 0x00001800013a7983 */ /* 0x000ee20000300a00 */
[----:B------:R-:W-:-:S02]  /*2b450*/  IMAD.MOV.U32 R29, RZ, RZ, R4 ;  /* 0x000000ffff1d7224 */ /* 0x000fc400078e0004 */
[----:B------:R-:W-:Y:S01]  /*2b460*/  IMAD.MOV.U32 R28, RZ, RZ, R5 ;  /* 0x000000ffff1c7224 */ /* 0x000fe200078e0005 */
[----:B------:R-:W-:Y:S06]  /*2b470*/  HMMA.16816.F32.BF16 R20, R8, R36, R20 ;  /* 0x000000240814723c */ /* 0x000fec0000041814 */
[----:B------:R-:W-:Y:S02]  /*2b480*/  IMAD.MOV.U32 R4, RZ, RZ, R36 ;  /* 0x000000ffff047224 */ /* 0x000fe400078e0024 */
[----:B------:R-:W-:Y:S02]  /*2b490*/  IMAD.MOV.U32 R5, RZ, RZ, R37 ;  /* 0x000000ffff057224 */ /* 0x000fe400078e0025 */
[----:B------:R-:W-:-:S02]  /*2b4a0*/  IMAD.MOV.U32 R38, RZ, RZ, R51 ;  /* 0x000000ffff267224 */ /* 0x000fc400078e0033 */
[----:B------:R-:W-:Y:S02]  /*2b4b0*/  IMAD.MOV.U32 R39, RZ, RZ, R3 ;  /* 0x000000ffff277224 */ /* 0x000fe400078e0003 */
[----:B----4-:R-:W-:Y:S02]  /*2b4c0*/  IMAD.MOV.U32 R36, RZ, RZ, R19 ;  /* 0x000000ffff247224 */ /* 0x010fe400078e0013 */
[----:B------:R-:W-:Y:S01]  /*2b4d0*/  IMAD.MOV.U32 R37, RZ, RZ, R50 ;  /* 0x000000ffff257224 */ /* 0x000fe200078e0032 */
[----:B------:R-:W-:Y:S01]  /*2b4e0*/  MOV R24, R16 ;  /* 0x0000001000187202 */ /* 0x000fe20000000f00 */
[----:B------:R-:W-:Y:S02]  /*2b4f0*/  IMAD.MOV.U32 R25, RZ, RZ, R17 ;  /* 0x000000ffff197224 */ /* 0x000fe400078e0011 */
[----:B------:R-:W-:Y:S01]  /*2b500*/  IMAD.MOV.U32 R26, RZ, RZ, R48 ;  /* 0x000000ffff1a7224 */ /* 0x000fe200078e0030 */
[----:B---3--:R-:W-:Y:S04]  /*2b510*/  STL.64 [R1+0x1ac8], R58 ;  /* 0x001ac83a01007387 */ /* 0x008fe80000100a00 */
[----:B--2---:R-:W-:Y:S04]  /*2b520*/  STL.64 [R1+0x1ac0], R56 ;  /* 0x001ac03801007387 */ /* 0x004fe80000100a00 */
[----:B------:R-:W2:Y:S04]  /*2b530*/  LDL.LU R19, [R1+0x1b68] ;  /* 0x001b680001137983 */ /* 0x000ea80000300800 */
[----:B------:R-:W3:Y:S04]  /*2b540*/  LDL.LU R50, [R1+0x1b64] ;  /* 0x001b640001327983 */ /* 0x000ee80000300800 */
[----:B------:R-:W4:Y:S04]  /*2b550*/  LDL.LU R51, [R1+0x1b60] ;  /* 0x001b600001337983 */ /* 0x000f280000300800 */
[----:B------:R-:W4:Y:S04]  /*2b560*/  LDL.LU R3, [R1+0x1b5c] ;  /* 0x001b5c0001037983 */ /* 0x000f280000300800 */
[----:B------:R-:W-:Y:S04]  /*2b570*/  STL.64 [R1+0x19b0], R38 ;  /* 0x0019b02601007387 */ /* 0x000fe80000100a00 */
[----:B------:R-:W-:Y:S04]  /*2b580*/  STL.64 [R1+0x19a8], R36 ;  /* 0x0019a82401007387 */ /* 0x000fe80000100a00 */
[----:B------:R-:W4:Y:S04]  /*2b590*/  LDL.LU R16, [R1+0x1b58] ;  /* 0x001b580001107983 */ /* 0x000f280000300800 */
[----:B------:R-:W4:Y:S04]  /*2b5a0*/  LDL.LU R17, [R1+0x1b54] ;  /* 0x001b540001117983 */ /* 0x000f280000300800 */
[----:B------:R-:W4:Y:S01]  /*2b5b0*/  LDL.LU R48, [R1+0x1b50] ;  /* 0x001b500001307983 */ /* 0x000f220000300800 */
[----:B------:R-:W-:-:S03]  /*2b5c0*/  IMAD.MOV.U32 R27, RZ, RZ, R43 ;  /* 0x000000ffff1b7224 */ /* 0x000fc600078e002b */
[----:B------:R-:W4:Y:S04]  /*2b5d0*/  LDL.LU R43, [R1+0x1b4c] ;  /* 0x001b4c00012b7983 */ /* 0x000f280000300800 */
[----:B------:R0:W-:Y:S04]  /*2b5e0*/  STL.64 [R1+0x19c0], R26 ;  /* 0x0019c01a01007387 */ /* 0x0001e80000100a00 */
[----:B------:R3:W-:Y:S01]  /*2b5f0*/  STL.64 [R1+0x19b8], R24 ;  /* 0x0019b81801007387 */ /* 0x0007e20000100a00 */
[----:B------:R-:W-:Y:S02]  /*2b600*/  IMAD.MOV.U32 R32, RZ, RZ, R42 ;  /* 0x000000ffff207224 */ /* 0x000fe400078e002a */
[----:B------:R-:W-:-:S02]  /*2b610*/  IMAD.MOV.U32 R34, RZ, RZ, R40 ;  /* 0x000000ffff227224 */ /* 0x000fc400078e0028 */
[----:B------:R-:W-:Y:S01]  /*2b620*/  IMAD.MOV.U32 R35, RZ, RZ, R49 ;  /* 0x000000ffff237224 */ /* 0x000fe200078e0031 */
[----:B------:R-:W4:Y:S01]  /*2b630*/  LDL.LU R42, [R1+0x1b48] ;  /* 0x001b4800012a7983 */ /* 0x000f220000300800 */
[----:B------:R-:W-:-:S03]  /*2b640*/  IMAD.MOV.U32 R33, RZ, RZ, R41 ;  /* 0x000000ffff217224 */ /* 0x000fc600078e0029 */
[----:B------:R-:W4:Y:S04]  /*2b650*/  LDL.LU R41, [R1+0x1b44] ;  /* 0x001b440001297983 */ /* 0x000f280000300800 */
[----:B------:R-:W4:Y:S04]  /*2b660*/  LDL.LU R40, [R1+0x1b40] ;  /* 0x001b400001287983 */ /* 0x000f280000300800 */
[----:B------:R-:W4:Y:S04]  /*2b670*/  LDL.LU R49, [R1+0x1b3c] ;  /* 0x001b3c0001317983 */ /* 0x000f280000300800 */
[----:B------:R-:W-:Y:S01]  /*2b680*/  STL.64 [R1+0x19d0], R34 ;  /* 0x0019d02201007387 */ /* 0x000fe20000100a00 */
[----:B0-----:R-:W-:-:S03]  /*2b690*/  IMAD.MOV.U32 R27, RZ, RZ, R18 ;  /* 0x000000ffff1b7224 */ /* 0x001fc600078e0012 */
[----:B------:R-:W-:Y:S01]  /*2b6a0*/  STL.64 [R1+0x19c8], R32 ;  /* 0x0019c82001007387 */ /* 0x000fe20000100a00 */
[----:B------:R-:W-:Y:S02]  /*2b6b0*/  IMAD.MOV.U32 R37, RZ, RZ, R12 ;  /* 0x000000ffff257224 */ /* 0x000fe400078e000c */
[----:B------:R-:W-:Y:S02]  /*2b6c0*/  IMAD.MOV.U32 R36, RZ, RZ, R13 ;  /* 0x000000ffff247224 */ /* 0x000fe400078e000d */
[----:B--2---:R-:W-:Y:S02]  /*2b6d0*/  IMAD.MOV.U32 R26, RZ, RZ, R19 ;  /* 0x000000ffff1a7224 */ /* 0x004fe400078e0013 */
[----:B---3--:R-:W-:Y:S02]  /*2b6e0*/  IMAD.MOV.U32 R25, RZ, RZ, R50 ;  /* 0x000000ffff197224 */ /* 0x008fe400078e0032 */
[----:B----4-:R-:W-:Y:S02]  /*2b6f0*/  IMAD.MOV.U32 R24, RZ, RZ, R51 ;  /* 0x000000ffff187224 */ /* 0x010fe400078e0033 */
[----:B------:R-:W2:Y:S04]  /*2b700*/  LDL.LU R51, [R1+0x1b38] ;  /* 0x001b380001337983 */ /* 0x000ea80000300800 */
[----:B------:R-:W3:Y:S04]  /*2b710*/  LDL.LU R50, [R1+0x1b34] ;  /* 0x001b340001327983 */ /* 0x000ee80000300800 */
[----:B------:R-:W-:Y:S04]  /*2b720*/  STL.64 [R1+0x19e0], R26 ;  /* 0x0019e01a01007387 */ /* 0x000fe80000100a00 */
[----:B------:R0:W-:Y:S02]  /*2b730*/  STL.64 [R1+0x19d8], R24 ;  /* 0x0019d81801007387 */ /* 0x0001e40000100a00 */
[----:B0-----:R-:W-:-:S02]  /*2b740*/  IMAD.MOV.U32 R24, RZ, RZ, R48 ;  /* 0x000000ffff187224 */ /* 0x001fc400078e0030 */
[----:B------:R-:W-:Y:S01]  /*2b750*/  IMAD.MOV.U32 R25, RZ, RZ, R17 ;  /* 0x000000ffff197224 */ /* 0x000fe200078e0011 */
[----:B------:R-:W4:Y:S04]  /*2b760*/  LDL.LU R48, [R1+0x1b30] ;  /* 0x001b300001307983 */ /* 0x000f280000300800 */
[----:B------:R-:W3:Y:S01]  /*2b770*/  LDL.LU R17, [R1+0x1b2c] ;  /* 0x001b2c0001117983 */ /* 0x000ee20000300800 */
[----:B------:R-:W-:Y:S02]  /*2b780*/  IMAD.MOV.U32 R26, RZ, RZ, R16 ;  /* 0x000000ffff1a7224 */ /* 0x000fe400078e0010 */
[----:B------:R-:W-:Y:S01]  /*2b790*/  IMAD.MOV.U32 R27, RZ, RZ, R3 ;  /* 0x000000ffff1b7224 */ /* 0x000fe200078e0003 */
[----:B------:R-:W3:Y:S04]  /*2b7a0*/  LDL.LU R16, [R1+0x1b28] ;  /* 0x001b280001107983 */ /* 0x000ee80000300800 */
[----:B------:R-:W3:Y:S04]  /*2b7b0*/  LDL.LU R3, [R1+0x554] ;  /* 0x0005540001037983 */ /* 0x000ee80000300800 */
[----:B------:R-:W4:Y:S04]  /*2b7c0*/  LDL.LU R12, [R1+0x110] ;  /* 0x00011000010c7983 */ /* 0x000f280000300800 */
[----:B------:R-:W4:Y:S01]  /*2b7d0*/  LDL.LU R13, [R1+0x114] ;  /* 0x00011400010d7983 */ /* 0x000f220000300800 */
[----:B------:R-:W-:Y:S01]  /*2b7e0*/  MOV R15, R49 ;  /* 0x00000031000f7202 */ /* 0x000fe20000000f00 */
[----:B--2---:R-:W-:-:S02]  /*2b7f0*/  IMAD.MOV.U32 R14, RZ, RZ, R51 ;  /* 0x000000ffff0e7224 */ /* 0x004fc400078e0033 */
[----:B------:R-:W2:Y:S04]  /*2b800*/  LDL.LU R51, [R1+0x1b24] ;  /* 0x001b240001337983 */ /* 0x000ea80000300800 */
[----:B------:R-:W2:Y:S04]  /*2b810*/  LDL.LU R49, [R1+0x1b20] ;  /* 0x001b200001317983 */ /* 0x000ea80000300800 */
[----:B------:R-:W-:Y:S04]  /*2b820*/  STL.64 [R1+0x1a10], R14 ;  /* 0x001a100e01007387 */ /* 0x000fe80000100a00 */
[----:B----4-:R0:W-:Y:S04]  /*2b830*/  STL.64 [R1+0x1a08], R12 ;  /* 0x001a080c01007387 */ /* 0x0101e80000100a00 */
[----:B0-----:R-:W4:Y:S04]  /*2b840*/  LDL.LU.64 R12, [R1+0x80] ;  /* 0x00008000010c7983 */ /* 0x001f280000300a00 */
[----:B----4-:R-:W-:Y:S04]  /*2b850*/  STL.64 [R1+0x1ab8], R12 ;  /* 0x001ab80c01007387 */ /* 0x010fe80000100a00 */
[----:B------:R0:W-:Y:S04]  /*2b860*/  STL.64 [R1+0x19f0], R26 ;  /* 0x0019f01a01007387 */ /* 0x0001e80000100a00 */
[----:B------:R1:W-:Y:S01]  /*2b870*/  STL.64 [R1+0x19e8], R24 ;  /* 0x0019e81801007387 */ /* 0x0003e20000100a00 */
[----:B0-----:R-:W-:-:S02]  /*2b880*/  IMAD.MOV.U32 R26, RZ, RZ, R42 ;  /* 0x000000ffff1a7224 */ /* 0x001fc400078e002a */
[----:B-1----:R-:W-:Y:S02]  /*2b890*/  IMAD.MOV.U32 R24, RZ, RZ, R40 ;  /* 0x000000ffff187224 */ /* 0x002fe400078e0028 */
[----:B------:R-:W-:Y:S01]  /*2b8a0*/  IMAD.MOV.U32 R27, RZ, RZ, R43 ;  /* 0x000000ffff1b7224 */ /* 0x000fe200078e002b */
[----:B------:R-:W4:Y:S01]  /*2b8b0*/  LDL.LU R40, [R1+0x1b1c] ;  /* 0x001b1c0001287983 */ /* 0x000f220000300800 */
[----:B------:R-:W-:-:S03]  /*2b8c0*/  IMAD.MOV.U32 R25, RZ, RZ, R41 ;  /* 0x000000ffff197224 */ /* 0x000fc600078e0029 */
[----:B------:R-:W4:Y:S04]  /*2b8d0*/  LDL.LU R41, [R1+0x1b18] ;  /* 0x001b180001297983 */ /* 0x000f280000300800 */
[----:B------:R-:W4:Y:S04]  /*2b8e0*/  LDL.LU R42, [R1+0x1b14] ;  /* 0x001b1400012a7983 */ /* 0x000f280000300800 */
[----:B------:R-:W4:Y:S04]  /*2b8f0*/  LDL.LU R43, [R1+0x1b10] ;  /* 0x001b1000012b7983 */ /* 0x000f280000300800 */
[----:B------:R0:W-:Y:S04]  /*2b900*/  STL.64 [R1+0x1a20], R26 ;  /* 0x001a201a01007387 */ /* 0x0001e80000100a00 */
[----:B------:R3:W-:Y:S01]  /*2b910*/  STL.64 [R1+0x1a18], R24 ;  /* 0x001a181801007387 */ /* 0x0007e20000100a00 */
[----:B0-----:R-:W-:-:S02]  /*2b920*/  IMAD.MOV.U32 R26, RZ, RZ, R48 ;  /* 0x000000ffff1a7224 */ /* 0x001fc400078e0030 */
[----:B---3--:R-:W-:Y:S02]  /*2b930*/  IMAD.MOV.U32 R24, RZ, RZ, R16 ;  /* 0x000000ffff187224 */ /* 0x008fe400078e0010 */
[----:B------:R-:W-:Y:S01]  /*2b940*/  IMAD.MOV.U32 R27, RZ, RZ, R50 ;  /* 0x000000ffff1b7224 */ /* 0x000fe200078e0032 */
[----:B------:R-:W3:Y:S01]  /*2b950*/  LDL.LU R16, [R1+0x1b0c] ;  /* 0x001b0c0001107983 */ /* 0x000ee20000300800 */
[----:B------:R-:W-:-:S03]  /*2b960*/  IMAD.MOV.U32 R25, RZ, RZ, R17 ;  /* 0x000000ffff197224 */ /* 0x000fc600078e0011 */
[----:B------:R-:W4:Y:S04]  /*2b970*/  LDL.LU R17, [R1+0x1b08] ;  /* 0x001b080001117983 */ /* 0x000f280000300800 */
[----:B------:R-:W4:Y:S04]  /*2b980*/  LDL.LU R48, [R1+0x1b04] ;  /* 0x001b040001307983 */ /* 0x000f280000300800 */
[----:B------:R-:W4:Y:S04]  /*2b990*/  LDL.LU R50, [R1+0x1b00] ;  /* 0x001b000001327983 */ /* 0x000f280000300800 */
[----:B------:R-:W-:Y:S04]  /*2b9a0*/  STL.64 [R1+0x1a30], R26 ;  /* 0x001a301a01007387 */ /* 0x000fe80000100a00 */
[----:B------:R0:W-:Y:S04]  /*2b9b0*/  STL.64 [R1+0x1a28], R24 ;  /* 0x001a281801007387 */ /* 0x0001e80000100a00 */
[----:B0-----:R-:W4:Y:S04]  /*2b9c0*/  LDL.LU R24, [R1+0x130] ;  /* 0x0001300001187983 */ /* 0x001f280000300800 */
[----:B------:R-:W4:Y:S01]  /*2b9d0*/  LDL.LU R25, [R1+0x134] ;  /* 0x0001340001197983 */ /* 0x000f220000300800 */
[----:B--2---:R-:W-:-:S02]  /*2b9e0*/  IMAD.MOV.U32 R26, RZ, RZ, R49 ;  /* 0x000000ffff1a7224 */ /* 0x004fc400078e0031 */
[----:B------:R-:W-:Y:S01]  /*2b9f0*/  IMAD.MOV.U32 R27, RZ, RZ, R51 ;  /* 0x000000ffff1b7224 */ /* 0x000fe200078e0033 */
[----:B------:R-:W2:Y:S04]  /*2ba00*/  LDL.LU R49, [R1+0x1afc] ;  /* 0x001afc0001317983 */ /* 0x000ea80000300800 */
[----:B------:R-:W2:Y:S04]  /*2ba10*/  LDL.LU R51, [R1+0x1af8] ;  /* 0x001af80001337983 */ /* 0x000ea80000300800 */
[----:B------:R3:W-:Y:S02]  /*2ba20*/  STL.64 [R1+0x1a40], R26 ;  /* 0x001a401a01007387 */ /* 0x0007e40000100a00 */
[----:B---3--:R-:W-:-:S02]  /*2ba30*/  IMAD.MOV.U32 R27, RZ, RZ, R16 ;  /* 0x000000ffff1b7224 */ /* 0x008fc400078e0010 */
[----:B----4-:R-:W-:Y:S01]  /*2ba40*/  IMAD.MOV.U32 R26, RZ, RZ, R17 ;  /* 0x000000ffff1a7224 */ /* 0x010fe200078e0011 */
[----:B------:R0:W-:Y:S02]  /*2ba50*/  STL.64 [R1+0x1a38], R24 ;  /* 0x001a381801007387 */ /* 0x0001e40000100a00 */
[----:B0-----:R-:W-:Y:S02]  /*2ba60*/  IMAD.MOV.U32 R24, RZ, RZ, R50 ;  /* 0x000000ffff187224 */ /* 0x001fe400078e0032 */
[----:B------:R-:W-:Y:S01]  /*2ba70*/  IMAD.MOV.U32 R25, RZ, RZ, R48 ;  /* 0x000000ffff197224 */ /* 0x000fe200078e0030 */
[----:B------:R-:W3:Y:S04]  /*2ba80*/  LDL.LU R50, [R1+0x1af4] ;  /* 0x001af40001327983 */ /* 0x000ee80000300800 */
[----:B------:R-:W4:Y:S04]  /*2ba90*/  LDL.LU R48, [R1+0x1af0] ;  /* 0x001af00001307983 */ /* 0x000f280000300800 */
[----:B------:R-:W4:Y:S04]  /*2baa0*/  LDL.LU R17, [R1+0x1aec] ;  /* 0x001aec0001117983 */ /* 0x000f280000300800 */
[----:B------:R-:W4:Y:S04]  /*2bab0*/  LDL.LU R16, [R1+0x1ae8] ;  /* 0x001ae80001107983 */ /* 0x000f280000300800 */
[----:B------:R2:W-:Y:S04]  /*2bac0*/  STL.64 [R1+0x1a50], R26 ;  /* 0x001a501a01007387 */ /* 0x0005e80000100a00 */
[----:B------:R0:W-:Y:S01]  /*2bad0*/  STL.64 [R1+0x1a48], R24 ;  /* 0x001a481801007387 */ /* 0x0001e20000100a00 */
[----:B--2---:R-:W-:-:S02]  /*2bae0*/  IMAD.MOV.U32 R26, RZ, RZ, R49 ;  /* 0x000000ffff1a7224 */ /* 0x004fc400078e0031 */
[----:B0-----:R-:W-:Y:S02]  /*2baf0*/  IMAD.MOV.U32 R24, RZ, RZ, R51 ;  /* 0x000000ffff187224 */ /* 0x001fe400078e0033 */
[----:B---3--:R-:W-:Y:S02]  /*2bb00*/  IMAD.MOV.U32 R25, RZ, RZ, R50 ;  /* 0x000000ffff197224 */ /* 0x008fe400078e0032 */
[----:B----4-:R-:W-:Y:S02]  /*2bb10*/  IMAD.MOV.U32 R27, RZ, RZ, R48 ;  /* 0x000000ffff1b7224 */ /* 0x010fe400078e0030 */
[----:B------:R-:W2:Y:S04]  /*2bb20*/  LDL.LU R48, [R1+0x190] ;  /* 0x0001900001307983 */ /* 0x000ea80000300800 */
[----:B------:R-:W2:Y:S01]  /*2bb30*/  LDL.LU R49, [R1+0x194] ;  /* 0x0001940001317983 */ /* 0x000ea20000300800 */
[----:B------:R-:W-:Y:S01]  /*2bb40*/  MOV R50, R16 ;  /* 0x0000001000327202 */ /* 0x000fe20000000f00 */
[----:B------:R-:W-:-:S02]  /*2bb50*/  IMAD.MOV.U32 R51, RZ, RZ, R17 ;  /* 0x000000ffff337224 */ /* 0x000fc400078e0011 */
[----:B------:R-:W3:Y:S04]  /*2bb60*/  LDL.LU R16, [R1+0x1ae4] ;  /* 0x001ae40001107983 */ /* 0x000ee80000300800 */
[----:B------:R-:W4:Y:S04]  /*2bb70*/  LDL.LU R17, [R1+0x1ae0] ;  /* 0x001ae00001117983 */ /* 0x000f280000300800 */
[----:B------:R-:W2:Y:S04]  /*2bb80*/  LDL.LU R52, [R1+0x1c0] ;  /* 0x0001c00001347983 */ /* 0x000ea80000300800 */
[----:B------:R-:W2:Y:S04]  /*2bb90*/  LDL.LU R53, [R1+0x1c4] ;  /* 0x0001c40001357983 */ /* 0x000ea80000300800 */
[----:B------:R-:W2:Y:S04]  /*2bba0*/  LDL.LU R54, [R1+0x1c8] ;  /* 0x0001c80001367983 */ /* 0x000ea80000300800 */
[----:B------:R-:W2:Y:S04]  /*2bbb0*/  LDL.LU R55, [R1+0x1cc] ;  /* 0x0001cc0001377983 */ /* 0x000ea80000300800 */
[----:B------:R-:W2:Y:S01]  /*2bbc0*/  LDL.LU R12, [R1+0x1e0] ;  /* 0x0001e000010c7983 */ /* 0x000ea20000300800 */
[----:B------:R-:W-:-:S02]  /*2bbd0*/  IMAD.MOV.U32 R9, RZ, RZ, R4 ;  /* 0x000000ffff097224 */ /* 0x000fc400078e0004 */
[----:B------:R-:W-:Y:S02]  /*2bbe0*/  IMAD.MOV.U32 R10, RZ, RZ, R5 ;  /* 0x000000ffff0a7224 */ /* 0x000fe400078e0005 */
[----:B------:R-:W-:Y:S02]  /*2bbf0*/  IMAD.MOV.U32 R33, RZ, RZ, R6 ;  /* 0x000000ffff217224 */ /* 0x000fe400078e0006 */
[----:B------:R-:W-:Y:S02]  /*2bc00*/  IMAD.MOV.U32 R32, RZ, RZ, R7 ;  /* 0x000000ffff207224 */ /* 0x000fe400078e0007 */
[----:B---3--:R-:W-:Y:S02]  /*2bc10*/  IMAD.MOV.U32 R14, RZ, RZ, R16 ;  /* 0x000000ffff0e7224 */ /* 0x008fe400078e0010 */
[----:B----4-:R-:W-:Y:S02]  /*2bc20*/  IMAD.MOV.U32 R13, RZ, RZ, R17 ;  /* 0x000000ffff0d7224 */ /* 0x010fe400078e0011 */
[----:B------:R-:W3:Y:S04]  /*2bc30*/  LDL.LU R17, [R1+0x1adc] ;  /* 0x001adc0001117983 */ /* 0x000ee80000300800 */
[----:B------:R-:W3:Y:S04]  /*2bc40*/  LDL.LU R16, [R1+0x1ad8] ;  /* 0x001ad80001107983 */ /* 0x000ee80000300800 */
[----:B------:R-:W4:Y:S04]  /*2bc50*/  LDL.LU R15, [R1+0x1ec] ;  /* 0x0001ec00010f7983 */ /* 0x000f280000300800 */
[----:B------:R-:W2:Y:S04]  /*2bc60*/  LDL.LU R44, [R1+0x290] ;  /* 0x00029000012c7983 */ /* 0x000ea80000300800 */
[----:B------:R-:W2:Y:S04]  /*2bc70*/  LDL.LU R45, [R1+0x294] ;  /* 0x00029400012d7983 */ /* 0x000ea80000300800 */
[----:B------:R-:W2:Y:S04]  /*2bc80*/  LDL.LU R46, [R1+0x298] ;  /* 0x00029800012e7983 */ /* 0x000ea80000300800 */
[----:B------:R-:W2:Y:S04]  /*2bc90*/  LDL.LU R47, [R1+0x29c] ;  /* 0x00029c00012f7983 */ /* 0x000ea80000300800 */
[----:B------:R-:W3:Y:S04]  /*2bca0*/  LDL.LU R18, [R1+0x2a8] ;  /* 0x0002a80001127983 */ /* 0x000ee80000300800 */
[----:B------:R-:W3:Y:S04]  /*2bcb0*/  LDL.LU R19, [R1+0x2ac] ;  /* 0x0002ac0001137983 */ /* 0x000ee80000300800 */
[----:B------:R-:W4:Y:S04]  /*2bcc0*/  LDL.LU R56, [R1+0x280] ;  /* 0x0002800001387983 */ /* 0x000f280000300800 */
[----:B------:R-:W4:Y:S04]  /*2bcd0*/  LDL.LU R57, [R1+0x284] ;  /* 0x0002840001397983 */ /* 0x000f280000300800 */
[----:B------:R-:W4:Y:S04]  /*2bce0*/  LDL.LU R58, [R1+0x288] ;  /* 0x00028800013a7983 */ /* 0x000f280000300800 */
[----:B------:R-:W4:Y:S04]  /*2bcf0*/  LDL.LU R59, [R1+0x28c] ;  /* 0x00028c00013b7983 */ /* 0x000f280000300800 */
[----:B------:R-:W3:Y:S04]  /*2bd00*/  LDL.LU R4, [R1+0x1a0] ;  /* 0x0001a00001047983 */ /* 0x000ee80000300800 */
[----:B------:R-:W3:Y:S04]  /*2bd10*/  LDL.LU R5, [R1+0x1a4] ;  /* 0x0001a40001057983 */ /* 0x000ee80000300800 */
[----:B------:R-:W3:Y:S04]  /*2bd20*/  LDL.LU R6, [R1+0x1a8] ;  /* 0x0001a80001067983 */ /* 0x000ee80000300800 */
[----:B------:R-:W3:Y:S04]  /*2bd30*/  LDL.LU R7, [R1+0x1ac] ;  /* 0x0001ac0001077983 */ /* 0x000ee80000300800 */
[----:B------:R-:W-:Y:S04]  /*2bd40*/  STL.64 [R1+0x1a60], R26 ;  /* 0x001a601a01007387 */ /* 0x000fe80000100a00 */
[----:B------:R0:W-:Y:S04]  /*2bd50*/  STL.64 [R1+0x1a58], R24 ;  /* 0x001a581801007387 */ /* 0x0001e80000100a00 */
[----:B0-----:R-:W2:Y:S04]  /*2bd60*/  LDL.LU R24, [R1+0x160] ;  /* 0x0001600001187983 */ /* 0x001ea80000300800 */
[----:B------:R-:W2:Y:S04]  /*2bd70*/  LDL.LU R25, [R1+0x164] ;  /* 0x0001640001197983 */ /* 0x000ea80000300800 */
[----:B------:R-:W4:Y:S04]  /*2bd80*/  LDL.LU R26, [R1+0x168] ;  /* 0x00016800011a7983 */ /* 0x000f280000300800 */
[----:B------:R-:W4:Y:S04]  /*2bd90*/  LDL.LU R27, [R1+0x16c] ;  /* 0x00016c00011b7983 */ /* 0x000f280000300800 */
[----:B----4-:R-:W-:Y:S04]  /*2bda0*/  STL.64 [R1+0x1a70], R26 ;  /* 0x001a701a01007387 */ /* 0x010fe80000100a00 */
[----:B--2---:R0:W-:Y:S04]  /*2bdb0*/  STL.64 [R1+0x1a68], R24 ;  /* 0x001a681801007387 */ /* 0x0041e80000100a00 */
[----:B0-----:R-:W2:Y:S04]  /*2bdc0*/  LDL.LU R24, [R1+0x170] ;  /* 0x0001700001187983 */ /* 0x001ea80000300800 */
[----:B------:R-:W2:Y:S04]  /*2bdd0*/  LDL.LU R25, [R1+0x174] ;  /* 0x0001740001197983 */ /* 0x000ea80000300800 */
[----:B------:R-:W4:Y:S04]  /*2bde0*/  LDL.LU R26, [R1+0x178] ;  /* 0x00017800011a7983 */ /* 0x000f280000300800 */
[----:B------:R-:W4:Y:S01]  /*2bdf0*/  LDL.LU R27, [R1+0x17c] ;  /* 0x00017c00011b7983 */ /* 0x000f220000300800 */
[C---:B------:R-:W-:Y:S06]  /*2be00*/  HMMA.16816.F32.BF16 R44, R40.reuse, R32, R44 ;  /* 0x00000020282c723c */ /* 0x040fec000004182c */
[C---:B------:R-:W-:Y:S01]  /*2be10*/  HMMA.16816.F32.BF16 R56, R40.reuse, R36, R56 ;  /* 0x000000242838723c */ /* 0x040fe20000041838 */
[----:B----4-:R-:W-:Y:S04]  /*2be20*/  STL.64 [R1+0x1a80], R26 ;  /* 0x001a801a01007387 */ /* 0x010fe80000100a00 */
[----:B--2---:R0:W-:Y:S04]  /*2be30*/  STL.64 [R1+0x1a78], R24 ;  /* 0x001a781801007387 */ /* 0x0041e80000100a00 */
[----:B0-----:R-:W2:Y:S04]  /*2be40*/  LDL.LU R24, [R1+0x180] ;  /* 0x0001800001187983 */ /* 0x001ea80000300800 */
[----:B------:R-:W2:Y:S04]  /*2be50*/  LDL.LU R25, [R1+0x184] ;  /* 0x0001840001197983 */ /* 0x000ea80000300800 */
[----:B------:R-:W2:Y:S04]  /*2be60*/  LDL.LU R26, [R1+0x188] ;  /* 0x00018800011a7983 */ /* 0x000ea80000300800 */
[----:B------:R-:W2:Y:S04]  /*2be70*/  LDL.LU R27, [R1+0x18c] ;  /* 0x00018c00011b7983 */ /* 0x000ea80000300800 */
[----:B------:R-:W-:Y:S04]  /*2be80*/  STL.64 [R1+0x1940], R22 ;  /* 0x0019401601007387 */ /* 0x000fe80000100a00 */
[----:B------:R-:W-:Y:S04]  /*2be90*/  STL.64 [R1+0x1938], R20 ;  /* 0x0019381401007387 */ /* 0x000fe80000100a00 */
[----:B------:R0:W-:Y:S04]  /*2bea0*/  STL.64 [R1+0x200], R44 ;  /* 0x0002002c01007387 */ /* 0x0001e80000100a00 */
[----:B------:R-:W-:Y:S04]  /*2beb0*/  STL.64 [R1+0x208], R46 ;  /* 0x0002082e01007387 */ /* 0x000fe80000100a00 */
[----:B0-----:R-:W4:Y:S04]  /*2bec0*/  LDL.LU.64 R44, [R1+0x1ad0] ;  /* 0x001ad000012c7983 */ /* 0x001f280000300a00 */
[----:B------:R-:W-:Y:S04]  /*2bed0*/  STL.64 [R1+0x280], R56 ;  /* 0x0002803801007387 */ /* 0x000fe80000100a00 */
[----:B------:R0:W-:Y:S04]  /*2bee0*/  STL.64 [R1+0x288], R58 ;  /* 0x0002883a01007387 */ /* 0x0001e80000100a00 */
[----:B0-----:R-:W2:Y:S04]  /*2bef0*/  LDL.LU.64 R58, [R1+0x1ac8] ;  /* 0x001ac800013a7983 */ /* 0x001ea80000300a00 */
[----:B------:R-:W3:Y:S01]  /*2bf00*/  LDL.LU.64 R56, [R1+0x1ac0] ;  /* 0x001ac00001387983 */ /* 0x000ee20000300a00 */
[C---:B----4-:R-:W-:Y:S06]  /*2bf10*/  HMMA.16816.F32.BF16 R52, R40.reuse, R44, R52 ;  /* 0x0000002c2834723c */ /* 0x050fec0000041834 */
[----:B---3--:R-:W-:-:S15]  /*2bf20*/  HMMA.16816.F32.BF16 R12, R40, R56, R12 ;  /* 0x00000038280c723c */ /* 0x008fde000004180c */
[----:B------:R-:W-:-:S08]  /*2bf30*/  NOP ;  /* 0x0000000000007918 */ /* 0x000fd00000000000 */
[----:B------:R0:W-:Y:S04]  /*2bf40*/  STL.64 [R1+0x2c0], R12 ;  /* 0x0002c00c01007387 */ /* 0x0001e80000100a00 */
[----:B------:R-:W-:Y:S04]  /*2bf50*/  STL.64 [R1+0x2c8], R14 ;  /* 0x0002c80e01007387 */ /* 0x000fe80000100a00 */
[----:B0-----:R-:W3:Y:S04]  /*2bf60*/  LDL.LU.64 R12, [R1+0x1ab8] ;  /* 0x001ab800010c7983 */ /* 0x001ee80000300a00 */
[----:B------:R-:W-:Y:S04]  /*2bf70*/  STL.64 [R1+0x2b0], R52 ;  /* 0x0002b03401007387 */ /* 0x000fe80000100a00 */
[----:B------:R0:W-:Y:S04]  /*2bf80*/  STL.64 [R1+0x2b8], R54 ;  /* 0x0002b83601007387 */ /* 0x0001e80000100a00 */
[----:B0-----:R-:W4:Y:S04]  /*2bf90*/  LDL.LU.64 R54, [R1+0x1ab0] ;  /* 0x001ab00001367983 */ /* 0x001f280000300a00 */
[----:B------:R-:W2:Y:S01]  /*2bfa0*/  LDL.LU.64 R52, [R1+0x1aa8] ;  /* 0x001aa80001347983 */ /* 0x000ea20000300a00 */
[C---:B---3--:R-:W-:Y:S06]  /*2bfb0*/  HMMA.16816.F32.BF16 R48, R40.reuse, R12, R48 ;  /* 0x0000000c2830723c */ /* 0x048fec0000041830 */
[----:B--2---:R-:W-:-:S15]  /*2bfc0*/  HMMA.16816.F32.BF16 R4, R40, R52, R4 ;  /* 0x000000342804723c */ /* 0x004fde0000041804 */
[----:B------:R-:W-:-:S08]  /*2bfd0*/  NOP ;  /* 0x0000000000007918 */ /* 0x000fd00000000000 */
[----:B------:R-:W-:Y:S04]  /*2bfe0*/  STL.64 [R1+0x2a0], R4 ;  /* 0x0002a00401007387 */ /* 0x000fe80000100a00 */
[----:B------:R0:W-:Y:S04]  /*2bff0*/  STL.64 [R1+0x2a8], R6 ;  /* 0x0002a80601007387 */ /* 0x0001e80000100a00 */
[----:B0-----:R-:W2:Y:S04]  /*2c000*/  LDL.LU.64 R6, [R1+0x1aa0] ;  /* 0x001aa00001067983 */ /* 0x001ea80000300a00 */
[----:B------:R-:W2:Y:S04]  /*2c010*/  LDL.LU.64 R4, [R1+0x1a98] ;  /* 0x001a980001047983 */ /* 0x000ea80000300a00 */
[----:B------:R-:W-:Y:S04]  /*2c020*/  STL.64 [R1+0x290], R48 ;  /* 0x0002903001007387 */ /* 0x000fe80000100a00 */
[----:B------:R0:W-:Y:S04]  /*2c030*/  STL.64 [R1+0x298], R50 ;  /* 0x0002983201007387 */ /* 0x0001e80000100a00 */
[----:B0-----:R-:W3:Y:S04]  /*2c040*/  LDL.LU.64 R50, [R1+0x1a90] ;  /* 0x001a900001327983 */ /* 0x001ee80000300a00 */
[----:B------:R-:W3:Y:S01]  /*2c050*/  LDL.LU.64 R48, [R1+0x1a88] ;  /* 0x001a880001307983 */ /* 0x000ee20000300a00 */
[----:B------:R-:W-:-:S02]  /*2c060*/  IMAD.MOV.U32 R20, RZ, RZ, R9 ;  /* 0x000000ffff147224 */ /* 0x000fc400078e0009 */
[----:B------:R-:W-:Y:S01]  /*2c070*/  IMAD.MOV.U32 R21, RZ, RZ, R10 ;  /* 0x000000ffff157224 */ /* 0x000fe200078e000a */
[-C--:B------:R-:W-:Y:S06]  /*2c080*/  HMMA.16816.F32.BF16 R16, R40, R28.reuse, R16 ;  /* 0x0000001c2810723c */ /* 0x080fec0000041810 */
[----:B--2---:R-:W-:Y:S06]  /*2c090*/  HMMA.16816.F32.BF16 R24, R4, R28, R24 ;  /* 0x0000001c0418723c */ /* 0x004fec0000041818 */
[----:B---3--:R-:W-:Y:S01]  /*2c0a0*/  HMMA.16816.F32.BF16 R48, R40, R20, R48 ;  /* 0x000000142830723c */ /* 0x008fe20000041830 */
[----:B------:R-:W2:-:S15]  /*2c0b0*/  LDL.LU R40, [R1+0xb0] ;  /* 0x0000b00001287983 */ /* 0x000e9e0000300800 */
[----:B------:R-:W-:-:S07]  /*2c0c0*/  NOP ;  /* 0x0000000000007918 */ /* 0x000fce0000000000 */
[----:B------:R-:W-:Y:S04]  /*2c0d0*/  STL.64 [R1+0x270], R48 ;  /* 0x0002703001007387 */ /* 0x000fe80000100a00 */
[----:B------:R-:W-:Y:S04]  /*2c0e0*/  STL.64 [R1+0x278], R50 ;  /* 0x0002783201007387 */ /* 0x000fe80000100a00 */
[----:B------:R-:W2:Y:S04]  /*2c0f0*/  LDL.LU R41, [R1+0xb4] ;  /* 0x0000b40001297983 */ /* 0x000ea80000300800 */
[----:B------:R-:W2:Y:S04]  /*2c100*/  LDL.LU R42, [R1+0xb8] ;  /* 0x0000b800012a7983 */ /* 0x000ea80000300800 */
[----:B------:R-:W2:Y:S04]  /*2c110*/  LDL.LU R43, [R1+0xbc] ;  /* 0x0000bc00012b7983 */ /* 0x000ea80000300800 */
        /* <DEDUP_REMOVED lines=33> */
[----:B------:R-:W3:Y:S01]  /*2c330*/  LDL.LU.64 R24, [R1+0x1a28] ;  /* 0x001a280001187983 */ /* 0x000ee20000300a00 */
[----:B------:R-:W-:-:S02]  /*2c340*/  IMAD.MOV.U32 R23, RZ, RZ, R12 ;  /* 0x000000ffff177224 */ /* 0x000fc400078e000c */
[----:B------:R-:W-:Y:S01]  /*2c350*/  IMAD.MOV.U32 R22, RZ, RZ, R13 ;  /* 0x000000ffff167224 */ /* 0x000fe200078e000d */
[----:B---3--:R-:W-:-:S15]  /*2c360*/  HMMA.16816.F32.BF16 R24, R4, R12, R24 ;  /* 0x0000000c0418723c */ /* 0x008fde0000041818 */
[----:B------:R-:W-:-:S08]  /*2c370*/  NOP ;  /* 0x0000000000007918 */ /* 0x000fd00000000000 */
[----:B------:R-:W-:Y:S04]  /*2c380*/  STL.64 [R1+0x1f0], R24 ;  /* 0x0001f01801007387 */ /* 0x000fe80000100a00 */
[----:B------:R0:W-:Y:S04]  /*2c390*/  STL.64 [R1+0x1f8], R26 ;  /* 0x0001f81a01007387 */ /* 0x0001e80000100a00 */
[----:B0-----:R-:W3:Y:S04]  /*2c3a0*/  LDL.LU.64 R26, [R1+0x1a20] ;  /* 0x001a2000011a7983 */ /* 0x001ee80000300a00 */
[----:B------:R-:W3:Y:S04]  /*2c3b0*/  LDL.LU.64 R24, [R1+0x1a18] ;  /* 0x001a180001187983 */ /* 0x000ee80000300a00 */
[----:B------:R-:W4:Y:S04]  /*2c3c0*/  LDL.LU.64 R14, [R1+0x1a10] ;  /* 0x001a1000010e7983 */ /* 0x000f280000300a00 */
[----:B------:R-:W4:Y:S02]  /*2c3d0*/  LDL.LU.64 R12, [R1+0x1a08] ;  /* 0x001a0800010c7983 */ /* 0x000f240000300a00 */
[----:B----4-:R-:W-:Y:S02]  /*2c3e0*/  HMMA.16816.F32.BF16 R4, R4, R20, R12 ;  /* 0x000000140404723c */ /* 0x010fe4000004180c */
[----:B------:R-:W3:Y:S04]  /*2c3f0*/  LDL.LU.64 R14, [R1+0x1a00] ;  /* 0x001a0000010e7983 */ /* 0x000ee80000300a00 */
[----:B------:R-:W3:-:S15]  /*2c400*/  LDL.LU.64 R12, [R1+0x19f8] ;  /* 0x0019f800010c7983 */ /* 0x000ede0000300a00 */
[----:B------:R-:W-:-:S02]  /*2c410*/  NOP ;  /* 0x0000000000007918 */ /* 0x000fc40000000000 */
[----:B------:R-:W-:Y:S04]  /*2c420*/  STL.64 [R1+0x1e0], R4 ;  /* 0x0001e00401007387 */ /* 0x000fe80000100a00 */
[----:B------:R-:W-:Y:S01]  /*2c430*/  STL.64 [R1+0x1e8], R6 ;  /* 0x0001e80601007387 */ /* 0x000fe20000100a00 */
[----:B---3--:R-:W-:-:S15]  /*2c440*/  HMMA.16816.F32.BF16 R24, R12, R28, R24 ;  /* 0x0000001c0c18723c */ /* 0x008fde0000041818 */
[----:B------:R-:W-:-:S08]  /*2c450*/  NOP ;  /* 0x0000000000007918 */ /* 0x000fd00000000000 */
[----:B------:R-:W-:Y:S04]  /*2c460*/  STL.64 [R1+0x1d0], R24 ;  /* 0x0001d01801007387 */ /* 0x000fe80000100a00 */
[----:B------:R0:W-:Y:S04]  /*2c470*/  STL.64 [R1+0x1d8], R26 ;  /* 0x0001d81a01007387 */ /* 0x0001e80000100a00 */
[----:B0-----:R-:W3:Y:S04]  /*2c480*/  LDL.LU.64 R26, [R1+0x19f0] ;  /* 0x0019f000011a7983 */ /* 0x001ee80000300a00 */
[----:B------:R-:W3:Y:S01]  /*2c490*/  LDL.LU.64 R24, [R1+0x19e8] ;  /* 0x0019e80001187983 */ /* 0x000ee20000300a00 */
[----:B------:R-:W0:Y:S01]  /*2c4a0*/  S2R R11, SR_TID.X ;  /* 0x00000000000b7919 */ /* 0x000e220000002100 */
[----:B------:R-:W1:Y:S01]  /*2c4b0*/  S2R R8, SR_TID.X ;  /* 0x0000000000087919 */ /* 0x000e620000002100 */
[----:B------:R-:W4:Y:S01]  /*2c4c0*/  S2R R47, SR_TID.X ;  /* 0x00000000002f7919 */ /* 0x000f220000002100 */
[----:B------:R-:W2:Y:S01]  /*2c4d0*/  S2R R46, SR_TID.X ;  /* 0x00000000002e7919 */ /* 0x000ea20000002100 */
[----:B---3--:R-:W-:Y:S01]  /*2c4e0*/  HMMA.16816.F32.BF16 R32, R12, R32, R24 ;  /* 0x000000200c20723c */ /* 0x008fe20000041818 */
[----:B------:R-:W3:Y:S04]  /*2c4f0*/  LDL.LU.64 R26, [R1+0x19e0] ;  /* 0x0019e000011a7983 */ /* 0x000ee80000300a00 */
[----:B------:R-:W3:Y:S01]  /*2c500*/  LDL.LU.64 R24, [R1+0x19d8] ;  /* 0x0019d80001187983 */ /* 0x000ee20000300a00 */
[----:B0-----:R-:W-:Y:S01]  /*2c510*/  LOP3.LUT R11, R11, 0x7, RZ, 0xc0, !PT ;  /* 0x000000070b0b7812 */ /* 0x001fe200078ec0ff */
[----:B-1----:R-:W-:Y:S01]  /*2c520*/  IMAD.SHL.U32 R39, R8, 0x2, RZ ;  /* 0x0000000208277824 */ /* 0x002fe200078e00ff */
[----:B----4-:R-:W-:-:S03]  /*2c530*/  LOP3.LUT R47, R47, 0x7, RZ, 0xc0, !PT ;  /* 0x000000072f2f7812 */ /* 0x010fc600078ec0ff */
[----:B------:R-:W-:Y:S02]  /*2c540*/  IMAD R11, R11, 0x90, RZ ;  /* 0x000000900b0b7824 */ /* 0x000fe400078e02ff */
[----:B------:R-:W-:-:S03]  /*2c550*/  IMAD R47, R47, 0x90, RZ ;  /* 0x000000902f2f7824 */ /* 0x000fc600078e02ff */
[----:B------:R-:W-:Y:S01]  /*2c560*/  LOP3.LUT R11, R11, 0x10, R39, 0x78, !PT ;  /* 0x000000100b0b7812 */ /* 0x000fe200078e7827 */
[----:B--2---:R-:W-:-:S06]  /*2c570*/  IMAD.SHL.U32 R39, R46, 0x2, RZ ;  /* 0x000000022e277824 */ /* 0x004fcc00078e00ff */
[----:B------:R-:W-:Y:S04]  /*2c580*/  STL.64 [R1+0x1c0], R32 ;  /* 0x0001c02001007387 */ /* 0x000fe80000100a00 */
[----:B------:R0:W-:Y:S01]  /*2c590*/  STL.64 [R1+0x1c8], R34 ;  /* 0x0001c82201007387 */ /* 0x0001e20000100a00 */
[----:B------:R-:W-:-:S03]  /*2c5a0*/  LOP3.LUT R47, R47, 0x10, R39, 0x78, !PT ;  /* 0x000000102f2f7812 */ /* 0x000fc600078e7827 */
[----:B0-----:R-:W2:Y:S04]  /*2c5b0*/  LDL.LU.64 R34, [R1+0x19d0] ;  /* 0x0019d00001227983 */ /* 0x001ea80000300a00 */
[----:B------:R-:W2:Y:S01]  /*2c5c0*/  LDL.LU.64 R32, [R1+0x19c8] ;  /* 0x0019c80001207983 */ /* 0x000ea20000300a00 */
[----:B---3--:R-:W-:Y:S03]  /*2c5d0*/  HMMA.16816.F32.BF16 R36, R12, R36, R24 ;  /* 0x000000240c24723c */ /* 0x008fe60000041818 */
[----:B------:R-:W3:Y:S04]  /*2c5e0*/  LDL.LU.64 R26, [R1+0x19c0] ;  /* 0x0019c000011a7983 */ /* 0x000ee80000300a00 */
[----:B------:R-:W3:-:S15]  /*2c5f0*/  LDL.LU.64 R24, [R1+0x19b8] ;  /* 0x0019b80001187983 */ /* 0x000ede0000300a00 */
[----:B------:R-:W-:-:S01]  /*2c600*/  NOP ;  /* 0x0000000000007918 */ /* 0x000fc20000000000 */
[----:B------:R-:W-:Y:S04]  /*2c610*/  STL.64 [R1+0x1b0], R36 ;  /* 0x0001b02401007387 */ /* 0x000fe80000100a00 */
[----:B------:R0:W-:Y:S04]  /*2c620*/  STL.64 [R1+0x1b8], R38 ;  /* 0x0001b82601007387 */ /* 0x0001e80000100a00 */
[----:B0-----:R-:W4:Y:S04]  /*2c630*/  LDL.LU.64 R38, [R1+0x19b0] ;  /* 0x0019b00001267983 */ /* 0x001f280000300a00 */
[----:B------:R-:W4:Y:S01]  /*2c640*/  LDL.LU.64 R36, [R1+0x19a8] ;  /* 0x0019a80001247983 */ /* 0x000f220000300a00 */
[----:B------:R-:W-:Y:S01]  /*2c650*/  IMAD.SHL.U32 R46, R46, 0x40, RZ ;  /* 0x000000402e2e7824 */ /* 0x000fe200078e00ff */
[----:B--2---:R-:W-:Y:S04]  /*2c660*/  HMMA.16816.F32.BF16 R32, R12, R56, R32 ;  /* 0x000000380c20723c */ /* 0x004fe80000041820 */
[----:B------:R-:W-:-:S04]  /*2c670*/  LOP3.LUT R47, R47, 0x400, R46, 0xf8, !PT ;  /* 0x000004002f2f7812 */ /* 0x000fc800078ef82e */
[----:B------:R-:W-:-:S05]  /*2c680*/  LOP3.LUT R47, R47, 0x20, RZ, 0x3c, !PT ;  /* 0x000000202f2f7812 */ /* 0x000fca00078e3cff */
[----:B------:R-:W-:Y:S01]  /*2c690*/  LDSM.16.MT88.4 R48, [R47+UR4+0x2800] ;  /* 0x002800042f30783b */ /* 0x000fe20008004200 */
[----:B------:R-:W-:Y:S01]  /*2c6a0*/  HMMA.16816.F32.BF16 R40, R12, R52, R40 ;  /* 0x000000340c28723c */ /* 0x000fe20000041828 */
[----:B------:R-:W-:Y:S02]  /*2c6b0*/  IMAD.MOV.U32 R4, RZ, RZ, R23 ;  /* 0x000000ffff047224 */ /* 0x000fe400078e0017 */
[----:B------:R-:W-:-:S06]  /*2c6c0*/  IMAD.MOV.U32 R5, RZ, RZ, R22 ;  /* 0x000000ffff057224 */ /* 0x000fcc00078e0016 */
[----:B------:R-:W-:Y:S04]  /*2c6d0*/  STL.64 [R1+0x1a0], R32 ;  /* 0x0001a02001007387 */ /* 0x000fe80000100a00 */
[----:B------:R0:W-:Y:S04]  /*2c6e0*/  STL.64 [R1+0x1a8], R34 ;  /* 0x0001a82201007387 */ /* 0x0001e80000100a00 */
        /* <DEDUP_REMOVED lines=8> */
[----:B0-----:R-:W3:Y:S04]  /*2c770*/  LDL.LU.64 R46, [R1+0x1980] ;  /* 0x00198000012e7983 */ /* 0x001ee80000300a00 */
[----:B------:R-:W3:Y:S04]  /*2c780*/  LDL.LU.64 R44, [R1+0x1978] ;  /* 0x00197800012c7983 */ /* 0x000ee80000300a00 */
[----:B------:R-:W-:Y:S04]  /*2c790*/  STL.64 [R1+0x180], R40 ;  /* 0x0001802801007387 */ /* 0x000fe80000100a00 */
[----:B------:R-:W-:Y:S01]  /*2c7a0*/  STL.64 [R1+0x188], R42 ;  /* 0x0001882a01007387 */ /* 0x000fe20000100a00 */
[----:B----4-:R-:W-:Y:S03]  /*2c7b0*/  HMMA.16816.F32.BF16 R4, R12, R4, R36 ;  /* 0x000000040c04723c */ /* 0x010fe60000041824 */
[----:B------:R-:W4:Y:S04]  /*2c7c0*/  LDL.LU.64 R38, [R1+0x1970] ;  /* 0x0019700001267983 */ /* 0x000f280000300a00 */
[----:B------:R-:W4:-:S15]  /*2c7d0*/  LDL.LU.64 R36, [R1+0x1968] ;  /* 0x0019680001247983 */ /* 0x000f1e0000300a00 */
[----:B------:R-:W-:-:S01]  /*2c7e0*/  NOP ;  /* 0x0000000000007918 */ /* 0x000fc20000000000 */
[----:B------:R-:W-:Y:S04]  /*2c7f0*/  STL.64 [R1+0x170], R4 ;  /* 0x0001700401007387 */ /* 0x000fe80000100a00 */
[----:B------:R4:W-:Y:S01]  /*2c800*/  STL [R1+0x178], R6 ;  /* 0x0001780601007387 */ /* 0x0009e20000100800 */
[----:B------:R-:W-:Y:S02]  /*2c810*/  IMAD.MOV.U32 R52, RZ, RZ, R7 ;  /* 0x000000ffff347224 */ /* 0x000fe400078e0007 */
[----:B----4-:R-:W-:Y:S01]  /*2c820*/  HMMA.16816.F32.BF16 R4, R12, R20, R36 ;  /* 0x000000140c04723c */ /* 0x010fe20000041824 */
[----:B------:R-:W4:Y:S06]  /*2c830*/  LDL.LU.64 R38, [R1+0x28] ;  /* 0x0000280001267983 */ /* 0x000f2c0000300a00 */
[----:B------:R-:W-:-:S15]  /*2c840*/  IMAD.MOV.U32 R20, RZ, RZ, R60 ;  /* 0x000000ffff147224 */ /* 0x000fde00078e003c */
[----:B------:R-:W-:-:S01]  /*2c850*/  NOP ;  /* 0x0000000000007918 */ /* 0x000fc20000000000 */
[----:B------:R-:W-:Y:S04]  /*2c860*/  STL.64 [R1+0x160], R4 ;  /* 0x0001600401007387 */ /* 0x000fe80000100a00 */
[----:B------:R-:W-:Y:S04]  /*2c870*/  STL.64 [R1+0x168], R6 ;  /* 0x0001680601007387 */ /* 0x000fe80000100a00 */
[----:B------:R-:W4:Y:S01]  /*2c880*/  LDL.LU R60, [R1+0x1964] ;  /* 0x00196400013c7983 */ /* 0x000f220000300800 */
[----:B------:R-:W-:Y:S01]  /*2c890*/  IMAD.SHL.U32 R8, R8, 0x40, RZ ;  /* 0x0000004008087824 */ /* 0x000fe200078e00ff */
[----:B--2---:R-:W-:Y:S01]  /*2c8a0*/  MOV R12, R35 ;  /* 0x00000023000c7202 */ /* 0x004fe20000000f00 */
[----:B------:R-:W-:-:S02]  /*2c8b0*/  IMAD.MOV.U32 R13, RZ, RZ, R34 ;  /* 0x000000ffff0d7224 */ /* 0x000fc400078e0022 */
[----:B------:R-:W-:Y:S02]  /*2c8c0*/  IMAD.MOV.U32 R14, RZ, RZ, R33 ;  /* 0x000000ffff0e7224 */ /* 0x000fe400078e0021 */
[----:B------:R-:W-:Y:S01]  /*2c8d0*/  IMAD.MOV.U32 R15, RZ, RZ, R32 ;  /* 0x000000ffff0f7224 */ /* 0x000fe200078e0020 */
[----:B------:R-:W-:Y:S01]  /*2c8e0*/  LOP3.LUT R11, R11, 0x400, R8, 0xf8, !PT ;  /* 0x000004000b0b7812 */ /* 0x000fe200078ef808 */
[----:B------:R-:W2:Y:S04]  /*2c8f0*/  LDL.LU R21, [R1+0x94] ;  /* 0x0000940001157983 */ /* 0x000ea80000300800 */
[----:B------:R-:W2:Y:S04]  /*2c900*/  LDL.LU R22, [R1+0x98] ;  /* 0x0000980001167983 */ /* 0x000ea80000300800 */
[----:B------:R-:W3:Y:S01]  /*2c910*/  LDSM.16.MT88.4 R8, [R11+UR4+0x2800] ;  /* 0x002800040b08783b */ /* 0x000ee20008004200 */
[----:B------:R-:W-:-:S03]  /*2c920*/  IMAD.MOV.U32 R23, RZ, RZ, R54 ;  /* 0x000000ffff177224 */ /* 0x000fc600078e0036 */
[----:B------:R-:W2:Y:S01]  /*2c930*/  LDL.LU R54, [R1+0x1960] ;  /* 0x0019600001367983 */ /* 0x000ea20000300800 */
[C---:B---3--:R-:W-:Y:S03]  /*2c940*/  HMMA.16816.F32.BF16 R44, R8.reuse, R30, R44 ;  /* 0x0000001e082c723c */ /* 0x048fe6000004182c */
[----:B----4-:R-:W0:Y:S04]  /*2c950*/  LDSM.16.MT88.4 R32, [R60+UR4+0x2800] ;  /* 0x002800043c20783b */ /* 0x010e280008004200 */
[----:B0-----:R0:W-:Y:S04]  /*2c960*/  STL.64 [R1+0x1900], R34 ;  /* 0x0019002201007387 */ /* 0x0011e80000100a00 */
[----:B------:R-:W-:Y:S04]  /*2c970*/  STL.64 [R1+0x18f8], R32 ;  /* 0x0018f82001007387 */ /* 0x000fe80000100a00 */
[----:B0-----:R-:W3:Y:S04]  /*2c980*/  LDL.LU.64 R34, [R1+0x8] ;  /* 0x0000080001227983 */ /* 0x001ee80000300a00 */
[----:B------:R-:W4:Y:S04]  /*2c990*/  LDL.LU.64 R30, [R1+0x1958] ;  /* 0x00195800011e7983 */ /* 0x000f280000300a00 */
[----:B------:R-:W4:Y:S04]  /*2c9a0*/  LDL.LU.64 R28, [R1+0x1950] ;  /* 0x00195000011c7983 */ /* 0x000f280000300a00 */
[----:B------:R-:W-:Y:S04]  /*2c9b0*/  STL.64 [R1+0x150], R44 ;  /* 0x0001502c01007387 */ /* 0x000fe80000100a00 */
[----:B------:R0:W-:Y:S04]  /*2c9c0*/  STL.64 [R1+0x158], R46 ;  /* 0x0001582e01007387 */ /* 0x0001e80000100a00 */
[----:B0-----:R-:W4:Y:S04]  /*2c9d0*/  LDL R46, [R1+0x38] ;  /* 0x00003800012e7983 */ /* 0x001f280000100800 */
[----:B------:R-:W4:Y:S01]  /*2c9e0*/  LDL R47, [R1+0x3c] ;  /* 0x00003c00012f7983 */ /* 0x000f220000100800 */
[----:B------:R-:W0:Y:S01]  /*2c9f0*/  S2R R43, SR_TID.X ;  /* 0x00000000002b7919 */ /* 0x000e220000002100 */
[----:B------:R-:W1:Y:S01]  /*2ca00*/  S2R R42, SR_TID.X ;  /* 0x00000000002a7919 */ /* 0x000e620000002100 */
[----:B------:R-:W2:Y:S01]  /*2ca10*/  S2R R40, SR_TID.X ;  /* 0x0000000000287919 */ /* 0x000ea20000002100 */
[----:B------:R-:W-:Y:S01]  /*2ca20*/  HMMA.16816.F32.BF16 R24, R8, R38, R24 ;  /* 0x000000260818723c */ /* 0x000fe20000041818 */
[----:B0-----:R-:W-:Y:S01]  /*2ca30*/  LOP3.LUT R43, R43, 0x7, RZ, 0xc0, !PT ;  /* 0x000000072b2b7812 */ /* 0x001fe200078ec0ff */
[----:B-1----:R-:W-:-:S04]  /*2ca40*/  IMAD.SHL.U32 R6, R42, 0x2, RZ ;  /* 0x000000022a067824 */ /* 0x002fc800078e00ff */
[----:B------:R-:W-:Y:S02]  /*2ca50*/  IMAD R43, R43, 0x90, RZ ;  /* 0x000000902b2b7824 */ /* 0x000fe400078e02ff */
[----:B--2---:R-:W-:-:S03]  /*2ca60*/  IMAD.SHL.U32 R41, R40, 0x40, RZ ;  /* 0x0000004028297824 */ /* 0x004fc600078e00ff */
[----:B------:R-:W-:-:S04]  /*2ca70*/  LOP3.LUT R53, R43, 0x10, R6, 0x78, !PT ;  /* 0x000000102b357812 */ /* 0x000fc800078e7806 */
[----:B------:R-:W-:-:S04]  /*2ca80*/  LOP3.LUT R53, R53, 0x400, R41, 0xf8, !PT ;  /* 0x0000040035357812 */ /* 0x000fc800078ef829 */
[----:B------:R-:W-:Y:S01]  /*2ca90*/  LOP3.LUT R53, R53, 0x60, RZ, 0x3c, !PT ;  /* 0x0000006035357812 */ /* 0x000fe200078e3cff */
[C---:B------:R-:W-:Y:S06]  /*2caa0*/  HMMA.16816.F32.BF16 R20, R8.reuse, R58, R20 ;  /* 0x0000003a0814723c */ /* 0x040fec0000041814 */
[----:B----4-:R-:W-:Y:S07]  /*2cab0*/  HMMA.16816.F32.BF16 R44, R8, R46, R28 ;  /* 0x0000002e082c723c */ /* 0x010fee000004181c */
[----:B------:R-:W-:-:S02]  /*2cac0*/  IMAD.MOV.U32 R28, RZ, RZ, R55 ;  /* 0x000000ffff1c7224 */ /* 0x000fc400078e0037 */
[----:B------:R-:W2:Y:S01]  /*2cad0*/  LDL.LU R55, [R1+0x1948] ;  /* 0x0019480001377983 */ /* 0x000ea20000300800 */
[----:B------:R-:W-:Y:S02]  /*2cae0*/  IMAD.MOV.U32 R30, RZ, RZ, R2 ;  /* 0x000000ffff1e7224 */ /* 0x000fe400078e0002 */
[----:B------:R-:W-:Y:S02]  /*2caf0*/  IMAD.MOV.U32 R31, RZ, RZ, R0 ;  /* 0x000000ffff1f7224 */ /* 0x000fe400078e0000 */
[----:B------:R-:W-:Y:S02]  /*2cb00*/  IMAD.MOV.U32 R2, RZ, RZ, R38 ;  /* 0x000000ffff027224 */ /* 0x000fe400078e0026 */
[----:B------:R-:W-:Y:S02]  /*2cb10*/  IMAD.MOV.U32 R0, RZ, RZ, R39 ;  /* 0x000000ffff007224 */ /* 0x000fe400078e0027 */
[----:B------:R-:W0:Y:S05]  /*2cb20*/  LDSM.16.MT88.4 R36, [R53+UR4+0x2800] ;  /* 0x002800043524783b */ /* 0x000e2a0008004200 */
[----:B------:R-:W-:Y:S04]  /*2cb30*/  STL.64 [R1+0x140], R44 ;  /* 0x0001402c01007387 */ /* 0x000fe80000100a00 */
[----:B------:R1:W-:Y:S01]  /*2cb40*/  STL.64 [R1+0x148], R46 ;  /* 0x0001482e01007387 */ /* 0x0003e20000100a00 */
[----:B------:R-:W-:-:S02]  /*2cb50*/  IMAD.MOV.U32 R5, RZ, RZ, R58 ;  /* 0x000000ffff057224 */ /* 0x000fc400078e003a */
[----:B------:R-:W-:Y:S01]  /*2cb60*/  IMAD.MOV.U32 R4, RZ, RZ, R59 ;  /* 0x000000ffff047224 */ /* 0x000fe200078e003b */
[----:B-1----:R-:W4:Y:S04]  /*2cb70*/  LDL.LU.64 R46, [R1+0x78] ;  /* 0x00007800012e7983 */ /* 0x002f280000300a00 */
[----:B------:R-:W-:Y:S04]  /*2cb80*/  STL.64 [R1+0x130], R24 ;  /* 0x0001301801007387 */ /* 0x000fe80000100a00 */
[----:B------:R1:W-:Y:S04]  /*2cb90*/  STL.64 [R1+0x138], R26 ;  /* 0x0001381a01007387 */ /* 0x0003e80000100a00 */
[----:B-1----:R-:W4:Y:S04]  /*2cba0*/  LDL.LU.64 R26, [R1+0x88] ;  /* 0x00008800011a7983 */ /* 0x002f280000300a00 */
[----:B0-----:R0:W-:Y:S04]  /*2cbb0*/  STL.64 [R1+0x18b0], R38 ;  /* 0x0018b02601007387 */ /* 0x0011e80000100a00 */
[----:B------:R-:W-:Y:S04]  /*2cbc0*/  STL.64 [R1+0x18a8], R36 ;  /* 0x0018a82401007387 */ /* 0x000fe80000100a00 */
[----:B0-----:R-:W4:Y:S04]  /*2cbd0*/  LDL.LU.64 R38, [R1+0x48] ;  /* 0x0000480001267983 */ /* 0x001f280000300a00 */
[----:B------:R-:W-:Y:S04]  /*2cbe0*/  STL.64 [R1+0x120], R20 ;  /* 0x0001201401007387 */ /* 0x000fe80000100a00 */
[----:B------:R0:W-:Y:S04]  /*2cbf0*/  STL.64 [R1+0x128], R22 ;  /* 0x0001281601007387 */ /* 0x0001e80000100a00 */
[----:B0-----:R-:W4:Y:S04]  /*2cc00*/  LDL.LU.64 R22, [R1+0x1940] ;  /* 0x0019400001167983 */ /* 0x001f280000300a00 */
[----:B------:R-:W4:Y:S04]  /*2cc10*/  LDL.LU.64 R20, [R1+0x1938] ;  /* 0x0019380001147983 */ /* 0x000f280000300a00 */
[----:B------:R-:W4:Y:S04]  /*2cc20*/  LDL.LU.64 R58, [R1+0x1930] ;  /* 0x00193000013a7983 */ /* 0x000f280000300a00 */
[----:B------:R-:W4:Y:S01]  /*2cc30*/  LDL.LU.64 R56, [R1+0x1928] ;  /* 0x0019280001387983 */ /* 0x000f220000300a00 */
[----:B------:R-:W-:-:S07]  /*2cc40*/  IMAD.MOV.U32 R29, RZ, RZ, R61 ;  /* 0x000000ffff1d7224 */ /* 0x000fce00078e003d */
[C---:B---3--:R-:W-:Y:S06]  /*2cc50*/  HMMA.16816.F32.BF16 R28, R8.reuse, R34, R28 ;  /* 0x00000022081c723c */ /* 0x048fec000004181c */
[----:B--2---:R-:W-:-:S15]  /*2cc60*/  HMMA.16816.F32.BF16 R12, R8, R54, R12 ;  /* 0x00000036080c723c */ /* 0x004fde000004180c */
[----:B------:R-:W-:-:S08]  /*2cc70*/  NOP ;  /* 0x0000000000007918 */ /* 0x000fd00000000000 */
[----:B------:R0:W-:Y:S04]  /*2cc80*/  STL.64 [R1+0x100], R12 ;  /* 0x0001000c01007387 */ /* 0x0001e80000100a00 */
[----:B------:R-:W-:Y:S04]  /*2cc90*/  STL.64 [R1+0x110], R28 ;  /* 0x0001101c01007387 */ /* 0x000fe80000100a00 */
[----:B------:R-:W-:Y:S04]  /*2cca0*/  STL.64 [R1+0x118], R30 ;  /* 0x0001181e01007387 */ /* 0x000fe80000100a00 */
[----:B------:R1:W-:Y:S01]  /*2ccb0*/  STL [R1+0x108], R14 ;  /* 0x0001080e01007387 */ /* 0x0003e20000100800 */
[----:B------:R-:W-:-:S03]  /*2ccc0*/  IMAD.MOV.U32 R61, RZ, RZ, R15 ;  /* 0x000000ffff3d7224 */ /* 0x000fc600078e000f */
[----:B0-----:R-:W2:Y:S04]  /*2ccd0*/  LDL.LU R12, [R1+0x200] ;  /* 0x00020000010c7983 */ /* 0x001ea80000300800 */
[----:B------:R-:W2:Y:S04]  /*2cce0*/  LDL.LU R13, [R1+0x204] ;  /* 0x00020400010d7983 */ /* 0x000ea80000300800 */
[----:B-1----:R-:W2:Y:S04]  /*2ccf0*/  LDL.LU R14, [R1+0x208] ;  /* 0x00020800010e7983 */ /* 0x002ea80000300800 */
[----:B------:R-:W2:Y:S04]  /*2cd00*/  LDL.LU R15, [R1+0x20c] ;  /* 0x00020c00010f7983 */ /* 0x000ea80000300800 */
[----:B------:R-:W2:Y:S01]  /*2cd10*/  LDL.LU.64 R30, [R1+0x38] ;  /* 0x00003800011e7983 */ /* 0x000ea20000300a00 */
[----:B------:R-:W-:-:S03]  /*2cd20*/  IMAD.SHL.U32 R40, R40, 0x2, RZ ;  /* 0x0000000228287824 */ /* 0x000fc600078e00ff */
[----:B------:R-:W-:Y:S04]  /*2cd30*/  STL.64 [R1+0x1910], R54 ;  /* 0x0019103601007387 */ /* 0x000fe80000100a00 */
[----:B------:R4:W-:Y:S01]  /*2cd40*/  STL.64 [R1+0x1908], R52 ;  /* 0x0019083401007387 */ /* 0x0009e20000100a00 */
[----:B------:R-:W-:Y:S02]  /*2cd50*/  LOP3.LUT R43, R43, 0x10, R40, 0x78, !PT ;  /* 0x000000102b2b7812 */ /* 0x000fe400078e7828 */
[----:B------:R-:W-:Y:S02]  /*2cd60*/  LOP3.LUT R42, R42, 0x7, RZ, 0xc0, !PT ;  /* 0x000000072a2a7812 */ /* 0x000fe400078ec0ff */
[----:B------:R-:W-:-:S03]  /*2cd70*/  LOP3.LUT R43, R43, 0x400, R41, 0xf8, !PT ;  /* 0x000004002b2b7812 */ /* 0x000fc600078ef829 */
[----:B------:R-:W-:-:S03]  /*2cd80*/  IMAD R7, R42, 0x110, RZ ;  /* 0x000001102a077824 */ /* 0x000fc600078e02ff */
[----:B------:R-:W0:Y:S01]  /*2cd90*/  LDSM.16.MT88.4 R40, [R43+UR4+0x3000] ;  /* 0x003000042b28783b */ /* 0x000e220008004200 */
[C---:B----4-:R-:W-:Y:S06]  /*2cda0*/  HMMA.16816.F32.BF16 R52, R8.reuse, R26, R56 ;  /* 0x0000001a0834723c */ /* 0x050fec0000041838 */
[----:B------:R-:W-:Y:S01]  /*2cdb0*/  HMMA.16816.F32.BF16 R8, R8, R46, R20 ;  /* 0x0000002e0808723c */ /* 0x000fe20000041814 */
[----:B------:R-:W-:Y:S02]  /*2cdc0*/  IMAD.MOV.U32 R33, RZ, RZ, R26 ;  /* 0x000000ffff217224 */ /* 0x000fe400078e001a */
[----:B------:R-:W-:Y:S01]  /*2cdd0*/  IMAD.MOV.U32 R32, RZ, RZ, R27 ;  /* 0x000000ffff207224 */ /* 0x000fe200078e001b */
[----:B------:R1:W-:Y:S02]  /*2cde0*/  STL [R1+0x1838], R61 ;  /* 0x0018383d01007387 */ /* 0x0003e40000100800 */
[----:B------:R-:W-:-:S11]  /*2cdf0*/  MOV R36, R47 ;  /* 0x0000002f00247202 */ /* 0x000fd60000000f00 */
[----:B------:R-:W-:Y:S04]  /*2ce00*/  STL.64 [R1+0xf0], R52 ;  /* 0x0000f03401007387 */ /* 0x000fe80000100a00 */
[----:B------:R-:W-:Y:S04]  /*2ce10*/  STL.64 [R1+0xf8], R54 ;  /* 0x0000f83601007387 */ /* 0x000fe80000100a00 */
[----:B------:R-:W-:Y:S04]  /*2ce20*/  STL.64 [R1+0x1920], R34 ;  /* 0x0019202201007387 */ /* 0x000fe80000100a00 */
[----:B------:R-:W-:Y:S04]  /*2ce30*/  STL.64 [R1+0x1918], R32 ;  /* 0x0019182001007387 */ /* 0x000fe80000100a00 */
[----:B------:R-:W-:Y:S04]  /*2ce40*/  STL.64 [R1+0xc0], R8 ;  /* 0x0000c00801007387 */ /* 0x000fe80000100a00 */
[----:B------:R3:W-:Y:S01]  /*2ce50*/  STL [R1+0xc8], R10 ;  /* 0x0000c80a01007387 */ /* 0x0007e20000100800 */
[----:B-1----:R-:W-:-:S02]  /*2ce60*/  IMAD.MOV.U32 R61, RZ, RZ, R11 ;  /* 0x000000ffff3d7224 */ /* 0x002fc400078e000b */
[----:B---3--:R-:W-:Y:S01]  /*2ce70*/  HMMA.16816.F32.BF16 R8, R48, R38, R16 ;  /* 0x000000263008723c */ /* 0x008fe20000041810 */
[----:B------:R-:W-:-:S04]  /*2ce80*/  LOP3.LUT R47, R7, 0x30, R6, 0x78, !PT ;  /* 0x00000030072f7812 */ /* 0x000fc800078e7806 */
[----:B------:R-:W-:Y:S01]  /*2ce90*/  LOP3.LUT R47, R47, 0x40, RZ, 0x3c, !PT ;  /* 0x000000402f2f7812 */ /* 0x000fe200078e3cff */
[----:B0-----:R0:W-:Y:S04]  /*2cea0*/  STL.64 [R1+0x1848], R42 ;  /* 0x0018482a01007387 */ /* 0x0011e80000100a00 */
[----:B------:R-:W1:Y:S04]  /*2ceb0*/  LDSM.16.M88.4 R56, [R47+UR4+0x4080] ;  /* 0x004080042f38783b */ /* 0x000e680008000200 */
[----:B------:R-:W-:Y:S04]  /*2cec0*/  LDSM.16.M88.4 R16, [R47+UR4+0x6080] ;  /* 0x006080042f10783b */ /* 0x000fe80008000200 */
[----:B------:R-:W-:Y:S04]  /*2ced0*/  LDSM.16.M88.4 R20, [R47+UR4+0x6880] ;  /* 0x006880042f14783b */ /* 0x000fe80008000200 */
[----:B------:R-:W-:Y:S01]  /*2cee0*/  LDSM.16.M88.4 R24, [R47+UR4+0x7080] ;  /* 0x007080042f18783b */ /* 0x000fe20008000200 */
[----:B0-----:R-:W-:-:S02]  /*2cef0*/  IMAD.MOV.U32 R42, RZ, RZ, R5 ;  /* 0x000000ffff2a7224 */ /* 0x001fc400078e0005 */
[----:B------:R-:W-:Y:S02]  /*2cf00*/  IMAD.MOV.U32 R43, RZ, RZ, R4 ;  /* 0x000000ffff2b7224 */ /* 0x000fe400078e0004 */
[----:B------:R-:W0:Y:S04]  /*2cf10*/  LDSM.16.M88.4 R4, [R47+UR4+0x4880] ;  /* 0x004880042f04783b */ /* 0x000e280008000200 */
[----:B------:R-:W-:Y:S04]  /*2cf20*/  STL.64 [R1+0x60], R8 ;  /* 0x0000600801007387 */ /* 0x000fe80000100a00 */
[----:B------:R-:W-:Y:S04]  /*2cf30*/  STL.64 [R1+0x68], R10 ;  /* 0x0000680a01007387 */ /* 0x000fe80000100a00 */
[----:B------:R-:W3:Y:S04]  /*2cf40*/  LDSM.16.M88.4 R8, [R47+UR4+0x5080] ;  /* 0x005080042f08783b */ /* 0x000ee80008000200 */
[----:B------:R-:W-:Y:S04]  /*2cf50*/  STL.64 [R1+0x1840], R40 ;  /* 0x0018402801007387 */ /* 0x000fe80000100a00 */
[----:B-1----:R-:W-:Y:S04]  /*2cf60*/  STL [R1+0x1764], R58 ;  /* 0x0017643a01007387 */ /* 0x002fe80000100800 */
[----:B------:R-:W-:Y:S04]  /*2cf70*/  STL [R1+0x1760], R59 ;  /* 0x0017603b01007387 */ /* 0x000fe80000100800 */
[----:B------:R1:W-:Y:S04]  /*2cf80*/  STL.64 [R1+0x1850], R56 ;  /* 0x0018503801007387 */ /* 0x0003e80000100a00 */
[----:B0-----:R0:W-:Y:S04]  /*2cf90*/  STL [R1+0x1744], R6 ;  /* 0x0017440601007387 */ /* 0x0011e80000100800 */
[----:B------:R4:W-:Y:S04]  /*2cfa0*/  STL [R1+0x1740], R7 ;  /* 0x0017400701007387 */ /* 0x0009e80000100800 */
[----:B------:R-:W-:Y:S04]  /*2cfb0*/  STL.64 [R1+0x1858], R4 ;  /* 0x0018580401007387 */ /* 0x000fe80000100a00 */
[----:B---3--:R-:W-:Y:S04]  /*2cfc0*/  STL [R1+0x1768], R10 ;  /* 0x0017680a01007387 */ /* 0x008fe80000100800 */
[----:B------:R-:W-:Y:S04]  /*2cfd0*/  STL [R1+0x1748], R11 ;  /* 0x0017480b01007387 */ /* 0x000fe80000100800 */
[----:B------:R3:W-:Y:S01]  /*2cfe0*/  STL.64 [R1+0x1860], R8 ;  /* 0x0018600801007387 */ /* 0x0007e20000100a00 */
[----:B--2---:R-:W-:-:S15]  /*2cff0*/  HMMA.16816.F32.BF16 R12, R48, R30, R12 ;  /* 0x0000001e300c723c */ /* 0x004fde000004180c */
[----:B------:R-:W-:-:S08]  /*2d000*/  NOP ;  /* 0x0000000000007918 */ /* 0x000fd00000000000 */
[----:B------:R-:W-:Y:S04]  /*2d010*/  STL.64 [R1+0x50], R12 ;  /* 0x0000500c01007387 */ /* 0x000fe80000100a00 */
[----:B-1----:R-:W2:Y:S04]  /*2d020*/  LDL.LU R56, [R1+0x2c0] ;  /* 0x0002c00001387983 */ /* 0x002ea80000300800 */
[----:B------:R-:W2:Y:S04]  /*2d030*/  LDL.LU R57, [R1+0x2c4] ;  /* 0x0002c40001397983 */ /* 0x000ea80000300800 */
[----:B------:R-:W2:Y:S04]  /*2d040*/  LDL.LU R58, [R1+0x2c8] ;  /* 0x0002c800013a7983 */ /* 0x000ea80000300800 */
[----:B------:R-:W2:Y:S04]  /*2d050*/  LDL.LU R59, [R1+0x2cc] ;  /* 0x0002cc00013b7983 */ /* 0x000ea80000300800 */
[----:B------:R-:W2:Y:S04]  /*2d060*/  LDL.LU R32, [R1+0x280] ;  /* 0x0002800001207983 */ /* 0x000ea80000300800 */
[----:B------:R-:W2:Y:S04]  /*2d070*/  LDL.LU R33, [R1+0x284] ;  /* 0x0002840001217983 */ /* 0x000ea80000300800 */
[----:B------:R-:W2:Y:S04]  /*2d080*/  LDL.LU R34, [R1+0x288] ;  /* 0x0002880001227983 */ /* 0x000ea80000300800 */
[----:B------:R-:W2:Y:S01]  /*2d090*/  LDL.LU R35, [R1+0x28c] ;  /* 0x00028c0001237983 */ /* 0x000ea20000300800 */
[----:B0-----:R-:W-:-:S02]  /*2d0a0*/  IMAD.MOV.U32 R6, RZ, RZ, R2 ;  /* 0x000000ffff067224 */ /* 0x001fc400078e0002 */
[----:B----4-:R-:W-:Y:S02]  /*2d0b0*/  IMAD.MOV.U32 R7, RZ, RZ, R0 ;  /* 0x000000ffff077224 */ /* 0x010fe400078e0000 */
[----:B------:R-:W-:Y:S02]  /*2d0c0*/  IMAD.MOV.U32 R2, RZ, RZ, R14 ;  /* 0x000000ffff027224 */ /* 0x000fe400078e000e */
[----:B------:R-:W-:Y:S02]  /*2d0d0*/  IMAD.MOV.U32 R0, RZ, RZ, R15 ;  /* 0x000000ffff007224 */ /* 0x000fe400078e000f */
[----:B------:R-:W0:Y:S01]  /*2d0e0*/  LDSM.16.M88.4 R12, [R47+UR4+0x5880] ;  /* 0x005880042f0c783b */ /* 0x000e220008000200 */
[----:B---3--:R-:W-:Y:S02]  /*2d0f0*/  IMAD.MOV.U32 R9, RZ, RZ, R30 ;  /* 0x000000ffff097224 */ /* 0x008fe400078e001e */
[----:B------:R-:W-:Y:S02]  /*2d100*/  IMAD.MOV.U32 R8, RZ, RZ, R31 ;  /* 0x000000ffff087224 */ /* 0x000fe400078e001f */
[----:B------:R-:W1:Y:S04]  /*2d110*/  LDSM.16.M88.4 R28, [R47+UR4+0x7880] ;  /* 0x007880042f1c783b */ /* 0x000e680008000200 */
[----:B0-----:R-:W-:Y:S04]  /*2d120*/  STL [R1+0x1720], R14 ;  /* 0x0017200e01007387 */ /* 0x001fe80000100800 */
[----:B------:R-:W-:Y:S04]  /*2d130*/  STL [R1+0x171c], R15 ;  /* 0x00171c0f01007387 */ /* 0x000fe80000100800 */
[----:B------:R-:W-:Y:S04]  /*2d140*/  STL [R1+0x1714], R18 ;  /* 0x0017141201007387 */ /* 0x000fe80000100800 */
[----:B------:R-:W-:Y:S04]  /*2d150*/  STL [R1+0x1710], R19 ;  /* 0x0017101301007387 */ /* 0x000fe80000100800 */
[----:B------:R-:W-:Y:S04]  /*2d160*/  STL [R1+0x1724], R22 ;  /* 0x0017241601007387 */ /* 0x000fe80000100800 */
[----:B------:R-:W-:Y:S04]  /*2d170*/  STL [R1+0x1718], R23 ;  /* 0x0017181701007387 */ /* 0x000fe80000100800 */
[----:B------:R-:W-:Y:S04]  /*2d180*/  STL [R1+0x172c], R26 ;  /* 0x00172c1a01007387 */ /* 0x000fe80000100800 */
[----:B------:R-:W-:Y:S04]  /*2d190*/  STL [R1+0x1728], R27 ;  /* 0x0017281b01007387 */ /* 0x000fe80000100800 */
[----:B------:R0:W-:Y:S04]  /*2d1a0*/  STL.64 [R1+0x18f0], R24 ;  /* 0x0018f01801007387 */ /* 0x0001e80000100a00 */
[----:B0-----:R-:W3:Y:S04]  /*2d1b0*/  LDL.LU R24, [R1+0x270] ;  /* 0x0002700001187983 */ /* 0x001ee80000300800 */
[----:B------:R-:W3:Y:S04]  /*2d1c0*/  LDL.LU R25, [R1+0x274] ;  /* 0x0002740001197983 */ /* 0x000ee80000300800 */
[----:B------:R-:W3:Y:S04]  /*2d1d0*/  LDL.LU R26, [R1+0x278] ;  /* 0x00027800011a7983 */ /* 0x000ee80000300800 */
[----:B------:R-:W3:Y:S04]  /*2d1e0*/  LDL.LU R27, [R1+0x27c] ;  /* 0x00027c00011b7983 */ /* 0x000ee80000300800 */
[----:B------:R-:W4:Y:S04]  /*2d1f0*/  LDL.LU R52, [R1+0x2b0] ;  /* 0x0002b00001347983 */ /* 0x000f280000300800 */
[----:B------:R-:W4:Y:S04]  /*2d200*/  LDL.LU R53, [R1+0x2b4] ;  /* 0x0002b40001357983 */ /* 0x000f280000300800 */
[----:B------:R-:W4:Y:S04]  /*2d210*/  LDL.LU R54, [R1+0x2b8] ;  /* 0x0002b80001367983 */ /* 0x000f280000300800 */
[----:B------:R-:W4:Y:S04]  /*2d220*/  LDL.LU R55, [R1+0x2bc] ;  /* 0x0002bc0001377983 */ /* 0x000f280000300800 */
[----:B-1----:R-:W-:Y:S04]  /*2d230*/  STL [R1+0x1784], R30 ;  /* 0x0017841e01007387 */ /* 0x002fe80000100800 */
[----:B------:R-:W-:Y:S04]  /*2d240*/  STL [R1+0x1780], R31 ;  /* 0x0017801f01007387 */ /* 0x000fe80000100800 */
[----:B------:R-:W-:Y:S01]  /*2d250*/  STL.64 [R1+0x1830], R28 ;  /* 0x0018301c01007387 */ /* 0x000fe20000100a00 */
[----:B--2---:R-:W-:-:S15]  /*2d260*/  HMMA.16816.F32.BF16 R32, R48, R6, R32 ;  /* 0x000000063020723c */ /* 0x004fde0000041820 */
[----:B------:R-:W-:-:S08]  /*2d270*/  NOP ;  /* 0x0000000000007918 */ /* 0x000fd00000000000 */
[----:B------:R-:W-:Y:S04]  /*2d280*/  STL.64 [R1+0xb0], R32 ;  /* 0x0000b02001007387 */ /* 0x000fe80000100a00 */
[----:B------:R0:W-:Y:S04]  /*2d290*/  STL.64 [R1+0xb8], R34 ;  /* 0x0000b82201007387 */ /* 0x0001e80000100a00 */
[----:B0-----:R-:W4:Y:S01]  /*2d2a0*/  LDL.LU.64 R34, [R1+0x1920] ;  /* 0x0019200001227983 */ /* 0x001f220000300a00 */
[----:B------:R-:W0:Y:S01]  /*2d2b0*/  S2R R47, SR_TID.X ;  /* 0x00000000002f7919 */ /* 0x000e220000002100 */
[----:B------:R-:W-:-:S02]  /*2d2c0*/  IMAD.MOV.U32 R37, RZ, RZ, R46 ;  /* 0x000000ffff257224 */ /* 0x000fc400078e002e */
[----:B------:R-:W1:Y:S01]  /*2d2d0*/  S2R R46, SR_TID.X ;  /* 0x00000000002e7919 */ /* 0x000e620000002100 */
[----:B------:R-:W-:Y:S01]  /*2d2e0*/  HMMA.16816.F32.BF16 R56, R48, R42, R56 ;  /* 0x0000002a3038723c */ /* 0x000fe20000041838 */
[----:B------:R-:W2:Y:S01]  /*2d2f0*/  LDL.LU.64 R32, [R1+0x1918] ;  /* 0x0019180001207983 */ /* 0x000ea20000300a00 */
[----:B0-----:R-:W-:Y:S01]  /*2d300*/  LOP3.LUT R47, R47, 0x7, RZ, 0xc0, !PT ;  /* 0x000000072f2f7812 */ /* 0x001fe200078ec0ff */
[----:B-1----:R-:W-:-:S04]  /*2d310*/  IMAD.SHL.U32 R45, R46, 0x2, RZ ;  /* 0x000000022e2d7824 */ /* 0x002fc800078e00ff */
[----:B------:R-:W-:Y:S02]  /*2d320*/  IMAD R47, R47, 0x90, RZ ;  /* 0x000000902f2f7824 */ /* 0x000fe400078e02ff */
[----:B------:R-:W-:-:S03]  /*2d330*/  IMAD.SHL.U32 R46, R46, 0x40, RZ ;  /* 0x000000402e2e7824 */ /* 0x000fc600078e00ff */
[----:B------:R-:W-:-:S04]  /*2d340*/  LOP3.LUT R47, R47, 0x10, R45, 0x78, !PT ;  /* 0x000000102f2f7812 */ /* 0x000fc800078e782d */
[----:B------:R-:W-:-:S04]  /*2d350*/  LOP3.LUT R47, R47, 0x400, R46, 0xf8, !PT ;  /* 0x000004002f2f7812 */ /* 0x000fc800078ef82e */
[----:B------:R-:W-:-:S06]  /*2d360*/  LOP3.LUT R47, R47, 0x20, RZ, 0x3c, !PT ;  /* 0x000000202f2f7812 */ /* 0x000fcc00078e3cff */
[----:B------:R-:W0:Y:S01]  /*2d370*/  LDSM.16.MT88.4 R44, [R47+UR4+0x3000] ;  /* 0x003000042f2c783b */ /* 0x000e220008004200 */
[----:B------:R-:W-:Y:S02]  /*2d380*/  IMAD.MOV.U32 R23, RZ, RZ, R56 ;  /* 0x000000ffff177224 */ /* 0x000fe400078e0038 */
[----:B------:R-:W-:Y:S02]  /*2d390*/  IMAD.MOV.U32 R19, RZ, RZ, R57 ;  /* 0x000000ffff137224 */ /* 0x000fe400078e0039 */
[----:B------:R-:W-:Y:S02]  /*2d3a0*/  IMAD.MOV.U32 R18, RZ, RZ, R58 ;  /* 0x000000ffff127224 */ /* 0x000fe400078e003a */
[----:B------:R-:W-:Y:S01]  /*2d3b0*/  IMAD.MOV.U32 R15, RZ, RZ, R59 ;  /* 0x000000ffff0f7224 */ /* 0x000fe200078e003b */
[----:B0-----:R-:W-:Y:S04]  /*2d3c0*/  STL.64 [R1+0x17f0], R46 ;  /* 0x0017f02e01007387 */ /* 0x001fe80000100a00 */
[----:B------:R0:W-:Y:S04]  /*2d3d0*/  STL.64 [R1+0x17e8], R44 ;  /* 0x0017e82c01007387 */ /* 0x0001e80000100a00 */
[----:B0-----:R-:W3:Y:S04]  /*2d3e0*/  LDL.LU R44, [R1+0x290] ;  /* 0x00029000012c7983 */ /* 0x001ee80000300800 */
[----:B------:R-:W3:Y:S04]  /*2d3f0*/  LDL.LU R45, [R1+0x294] ;  /* 0x00029400012d7983 */ /* 0x000ee80000300800 */
[----:B------:R-:W3:Y:S04]  /*2d400*/  LDL.LU R46, [R1+0x298] ;  /* 0x00029800012e7983 */ /* 0x000ee80000300800 */
[----:B------:R-:W3:Y:S04]  /*2d410*/  LDL.LU R47, [R1+0x29c] ;  /* 0x00029c00012f7983 */ /* 0x000ee80000300800 */
[----:B------:R-:W3:Y:S04]  /*2d420*/  LDL.LU R56, [R1+0x260] ;  /* 0x0002600001387983 */ /* 0x000ee80000300800 */
[----:B------:R-:W3:Y:S04]  /*2d430*/  LDL.LU R57, [R1+0x264] ;  /* 0x0002640001397983 */ /* 0x000ee80000300800 */
[----:B------:R-:W3:Y:S04]  /*2d440*/  LDL.LU R58, [R1+0x268] ;  /* 0x00026800013a7983 */ /* 0x000ee80000300800 */
[----:B------:R-:W3:Y:S04]  /*2d450*/  LDL.LU R59, [R1+0x26c] ;  /* 0x00026c00013b7983 */ /* 0x000ee80000300800 */
[----:B------:R0:W-:Y:S04]  /*2d460*/  STL.64 [R1+0x18e8], R42 ;  /* 0x0018e82a01007387 */ /* 0x0001e80000100a00 */
[----:B------:R-:W3:Y:S04]  /*2d470*/  LDL.LU R40, [R1+0x2a0] ;  /* 0x0002a00001287983 */ /* 0x000ee80000300800 */
[----:B------:R-:W3:Y:S04]  /*2d480*/  LDL.LU R41, [R1+0x2a4] ;  /* 0x0002a40001297983 */ /* 0x000ee80000300800 */
[----:B0-----:R-:W3:Y:S04]  /*2d490*/  LDL.LU R42, [R1+0x2a8] ;  /* 0x0002a800012a7983 */ /* 0x001ee80000300800 */
[----:B------:R-:W3:Y:S04]  /*2d4a0*/  LDL.LU R43, [R1+0x2ac] ;  /* 0x0002ac00012b7983 */ /* 0x000ee80000300800 */
[----:B------:R-:W-:Y:S04]  /*2d4b0*/  STL.64 [R1+0x1828], R18 ;  /* 0x0018281201007387 */ /* 0x000fe80000100a00 */
[----:B------:R-:W-:Y:S01]  /*2d4c0*/  STL.64 [R1+0x1820], R16 ;  /* 0x0018201001007387 */ /* 0x000fe20000100a00 */
[----:B----4-:R-:W-:-:S15]  /*2d4d0*/  HMMA.16816.F32.BF16 R52, R48, R34, R52 ;  /* 0x000000223034723c */ /* 0x010fde0000041834 */
[----:B------:R-:W-:-:S08]  /*2d4e0*/  NOP ;  /* 0x0000000000007918 */ /* 0x000fd00000000000 */
[----:B------:R-:W-:Y:S04]  /*2d4f0*/  STL.64 [R1+0x90], R52 ;  /* 0x0000903401007387 */ /* 0x000fe80000100a00 */
[----:B------:R0:W-:Y:S04]  /*2d500*/  STL.64 [R1+0x98], R54 ;  /* 0x0000983601007387 */ /* 0x0001e80000100a00 */
[----:B0-----:R-:W3:Y:S04]  /*2d510*/  LDL.LU.64 R54, [R1+0x1910] ;  /* 0x0019100001367983 */ /* 0x001ee80000300a00 */
[----:B------:R-:W4:Y:S01]  /*2d520*/  LDL.LU.64 R52, [R1+0x1908] ;  /* 0x0019080001347983 */ /* 0x000f220000300a00 */
[----:B--2---:R-:W-:Y:S01]  /*2d530*/  MOV R18, R33 ;  /* 0x0000002100127202 */ /* 0x004fe20000000f00 */
[----:B------:R-:W-:-:S02]  /*2d540*/  IMAD.MOV.U32 R19, RZ, RZ, R32 ;  /* 0x000000ffff137224 */ /* 0x000fc400078e0020 */
[----:B------:R-:W-:Y:S02]  /*2d550*/  IMAD.MOV.U32 R5, RZ, RZ, R34 ;  /* 0x000000ffff057224 */ /* 0x000fe400078e0022 */
[----:B------:R-:W-:Y:S02]  /*2d560*/  IMAD.MOV.U32 R4, RZ, RZ, R35 ;  /* 0x000000ffff047224 */ /* 0x000fe400078e0023 */
[----:B------:R-:W2:Y:S04]  /*2d570*/  LDL.LU.64 R34, [R1+0x1900] ;  /* 0x0019000001227983 */ /* 0x000ea80000300a00 */
[----:B------:R-:W2:Y:S01]  /*2d580*/  LDL.LU.64 R32, [R1+0x18f8] ;  /* 0x0018f80001207983 */ /* 0x000ea20000300a00 */
[----:B------:R-:W-:Y:S02]  /*2d590*/  IMAD.MOV.U32 R30, RZ, RZ, R37 ;  /* 0x000000ffff1e7224 */ /* 0x000fe400078e0025 */
[----:B------:R-:W-:Y:S01]  /*2d5a0*/  IMAD.MOV.U32 R31, RZ, RZ, R36 ;  /* 0x000000ffff1f7224 */ /* 0x000fe200078e0024 */
[----:B---3--:R-:W-:Y:S06]  /*2d5b0*/  HMMA.16816.F32.BF16 R40, R48, R54, R40 ;  /* 0x000000363028723c */ /* 0x008fec0000041828 */
[----:B------:R-:W-:Y:S04]  /*2d5c0*/  STL.64 [R1+0x18d0], R54 ;  /* 0x0018d03601007387 */ /* 0x000fe80000100a00 */
[----:B----4-:R-:W-:-:S13]  /*2d5d0*/  STL [R1+0x18c8], R53 ;  /* 0x0018c83501007387 */ /* 0x010fda0000100800 */
[----:B------:R-:W-:Y:S04]  /*2d5e0*/  STL.64 [R1+0xe0], R40 ;  /* 0x0000e02801007387 */ /* 0x000fe80000100a00 */
[----:B------:R0:W-:Y:S02]  /*2d5f0*/  STL.64 [R1+0xe8], R42 ;  /* 0x0000e82a01007387 */ /* 0x0001e40000100a00 */
[----:B0-----:R-:W-:Y:S06]  /*2d600*/  HMMA.16816.F32.BF16 R40, R48, R18, R44 ;  /* 0x000000123028723c */ /* 0x001fec000004182c */
[----:B------:R-:W-:-:S15]  /*2d610*/  STL.64 [R1+0x18c0], R18 ;  /* 0x0018c01201007387 */ /* 0x000fde0000100a00 */
[----:B------:R-:W-:-:S02]  /*2d620*/  NOP ;  /* 0x0000000000007918 */ /* 0x000fc40000000000 */
[----:B------:R-:W-:Y:S04]  /*2d630*/  STL.64 [R1+0xd0], R40 ;  /* 0x0000d02801007387 */ /* 0x000fe80000100a00 */
[----:B------:R-:W-:Y:S04]  /*2d640*/  STL.64 [R1+0xd8], R42 ;  /* 0x0000d82a01007387 */ /* 0x000fe80000100a00 */
[----:B------:R-:W-:Y:S04]  /*2d650*/  STL.64 [R1+0x18b8], R30 ;  /* 0x0018b81e01007387 */ /* 0x000fe80000100a00 */
[----:B------:R-:W3:Y:S04]  /*2d660*/  LDL.LU R44, [R1+0x160] ;  /* 0x00016000012c7983 */ /* 0x000ee80000300800 */
[----:B------:R-:W3:Y:S04]  /*2d670*/  LDL.LU R45, [R1+0x164] ;  /* 0x00016400012d7983 */ /* 0x000ee80000300800 */
[----:B------:R-:W4:Y:S04]  /*2d680*/  LDL.LU R46, [R1+0x168] ;  /* 0x00016800012e7983 */ /* 0x000f280000300800 */
[----:B------:R-:W4:Y:S01]  /*2d690*/  LDL.LU R47, [R1+0x16c] ;  /* 0x00016c00012f7983 */ /* 0x000f220000300800 */
[----:B------:R-:W-:Y:S03]  /*2d6a0*/  HMMA.16816.F32.BF16 R48, R48, R30, R24 ;  /* 0x0000001e3030723c */ /* 0x000fe60000041818 */
[----:B----4-:R-:W-:Y:S04]  /*2d6b0*/  STL.64 [R1+0x1870], R46 ;  /* 0x0018702e01007387 */ /* 0x010fe80000100a00 */
[----:B---3--:R-:W-:-:S15]  /*2d6c0*/  STL.64 [R1+0x1868], R44 ;  /* 0x0018682c01007387 */ /* 0x008fde0000100a00 */
[----:B------:R-:W-:-:S01]  /*2d6d0*/  NOP ;  /* 0x0000000000007918 */ /* 0x000fc20000000000 */
[----:B------:R-:W-:Y:S04]  /*2d6e0*/  STL.64 [R1+0x17d0], R50 ;  /* 0x0017d03201007387 */ /* 0x000fe80000100a00 */
[----:B------:R0:W-:Y:S04]  /*2d6f0*/  STL.64 [R1+0x17c8], R48 ;  /* 0x0017c83001007387 */ /* 0x0001e80000100a00 */
[----:B0-----:R-:W3:Y:S04]  /*2d700*/  LDL.LU R48, [R1+0x170] ;  /* 0x0001700001307983 */ /* 0x001ee80000300800 */
[----:B------:R-:W3:Y:S04]  /*2d710*/  LDL.LU R49, [R1+0x174] ;  /* 0x0001740001317983 */ /* 0x000ee80000300800 */
[----:B------:R-:W4:Y:S01]  /*2d720*/  LDL.LU R50, [R1+0x178] ;  /* 0x0001780001327983 */ /* 0x000f220000300800 */
[----:B------:R-:W-:-:S02]  /*2d730*/  IMAD.MOV.U32 R46, RZ, RZ, R9 ;  /* 0x000000ffff2e7224 */ /* 0x000fc400078e0009 */
[----:B------:R-:W-:Y:S02]  /*2d740*/  IMAD.MOV.U32 R47, RZ, RZ, R8 ;  /* 0x000000ffff2f7224 */ /* 0x000fe400078e0008 */
[----:B--2---:R-:W-:Y:S01]  /*2d750*/  HMMA.16816.F32.BF16 R8, R32, R38, R56 ;  /* 0x000000262008723c */ /* 0x004fe20000041838 */
[----:B------:R-:W-:-:S15]  /*2d760*/  IMAD.MOV.U32 R51, RZ, RZ, R52 ;  /* 0x000000ffff337224 */ /* 0x000fde00078e0034 */
[----:B------:R-:W-:-:S08]  /*2d770*/  NOP ;  /* 0x0000000000007918 */ /* 0x000fd00000000000 */
[----:B------:R-:W-:Y:S02]  /*2d780*/  IMAD.MOV.U32 R14, RZ, RZ, R8 ;  /* 0x000000ffff0e7224 */ /* 0x000fe400078e0008 */
[----:B------:R-:W-:Y:S01]  /*2d790*/  IMAD.MOV.U32 R22, RZ, RZ, R11 ;  /* 0x000000ffff167224 */ /* 0x000fe200078e000b */
[----:B----4-:R-:W-:Y:S04]  /*2d7a0*/  STL.64 [R1+0x1880], R50 ;  /* 0x0018803201007387 */ /* 0x010fe80000100a00 */
[----:B---3--:R-:W-:Y:S04]  /*2d7b0*/  STL.64 [R1+0x1878], R48 ;  /* 0x0018783001007387 */ /* 0x008fe80000100a00 */
[----:B------:R0:W-:Y:S04]  /*2d7c0*/  STL [R1+0x264], R9 ;  /* 0x0002640901007387 */ /* 0x0001e80000100800 */
[----:B------:R1:W-:Y:S04]  /*2d7d0*/  STL [R1+0x268], R10 ;  /* 0x0002680a01007387 */ /* 0x0003e80000100800 */
[----:B------:R-:W-:Y:S04]  /*2d7e0*/  STL.64 [R1+0x1890], R14 ;  /* 0x0018900e01007387 */ /* 0x000fe80000100a00 */
[----:B------:R-:W-:Y:S04]  /*2d7f0*/  STL.64 [R1+0x1888], R12 ;  /* 0x0018880c01007387 */ /* 0x000fe80000100a00 */
[----:B------:R-:W2:Y:S04]  /*2d800*/  LDL.LU R8, [R1+0x1b0] ;  /* 0x0001b00001087983 */ /* 0x000ea80000300800 */
[----:B0-----:R-:W2:Y:S04]  /*2d810*/  LDL.LU R9, [R1+0x1b4] ;  /* 0x0001b40001097983 */ /* 0x001ea80000300800 */
[----:B-1----:R-:W3:Y:S04]  /*2d820*/  LDL.LU R10, [R1+0x1b8] ;  /* 0x0001b800010a7983 */ /* 0x002ee80000300800 */
[----:B------:R-:W3:Y:S04]  /*2d830*/  LDL.LU R11, [R1+0x1bc] ;  /* 0x0001bc00010b7983 */ /* 0x000ee80000300800 */
[----:B---3--:R-:W-:Y:S04]  /*2d840*/  STL.64 [R1+0x18a0], R10 ;  /* 0x0018a00a01007387 */ /* 0x008fe80000100a00 */
[----:B--2---:R-:W-:Y:S04]  /*2d850*/  STL.64 [R1+0x1898], R8 ;  /* 0x0018980801007387 */ /* 0x004fe80000100a00 */
[----:B------:R-:W2:Y:S04]  /*2d860*/  LDL.LU R48, [R1+0x1c0] ;  /* 0x0001c00001307983 */ /* 0x000ea80000300800 */
[----:B------:R-:W2:Y:S04]  /*2d870*/  LDL.LU R49, [R1+0x1c4] ;  /* 0x0001c40001317983 */ /* 0x000ea80000300800 */
[----:B------:R-:W3:Y:S04]  /*2d880*/  LDL.LU R50, [R1+0x1c8] ;  /* 0x0001c80001327983 */ /* 0x000ee80000300800 */
[----:B------:R-:W3:Y:S04]  /*2d890*/  LDL.LU R51, [R1+0x1cc] ;  /* 0x0001cc0001337983 */ /* 0x000ee80000300800 */
[----:B---3--:R-:W-:Y:S04]  /*2d8a0*/  STL.64 [R1+0x18e0], R50 ;  /* 0x0018e03201007387 */ /* 0x008fe80000100a00 */
[----:B--2---:R0:W-:Y:S04]  /*2d8b0*/  STL.64 [R1+0x18d8], R48 ;  /* 0x0018d83001007387 */ /* 0x0041e80000100a00 */
[----:B------:R-:W2:Y:S04]  /*2d8c0*/  LDL.LU R28, [R1+0x1f0] ;  /* 0x0001f000011c7983 */ /* 0x000ea80000300800 */
[----:B------:R-:W2:Y:S04]  /*2d8d0*/  LDL.LU R29, [R1+0x1f4] ;  /* 0x0001f400011d7983 */ /* 0x000ea80000300800 */
[----:B------:R-:W2:Y:S04]  /*2d8e0*/  LDL.LU R30, [R1+0x1f8] ;  /* 0x0001f800011e7983 */ /* 0x000ea80000300800 */
[----:B------:R-:W2:Y:S04]  /*2d8f0*/  LDL.LU R31, [R1+0x1fc] ;  /* 0x0001fc00011f7983 */ /* 0x000ea80000300800 */
[----:B------:R-:W3:Y:S04]  /*2d900*/  LDL.LU R40, [R1+0x240] ;  /* 0x0002400001287983 */ /* 0x000ee80000300800 */
[----:B------:R-:W3:Y:S04]  /*2d910*/  LDL.LU R41, [R1+0x244] ;  /* 0x0002440001297983 */ /* 0x000ee80000300800 */
[----:B------:R-:W3:Y:S04]  /*2d920*/  LDL.LU R42, [R1+0x248] ;  /* 0x00024800012a7983 */ /* 0x000ee80000300800 */
[----:B------:R-:W3:Y:S04]  /*2d930*/  LDL.LU R43, [R1+0x24c] ;  /* 0x00024c00012b7983 */ /* 0x000ee80000300800 */
        /* <DEDUP_REMOVED lines=8> */
[----:B0-----:R-:W2:Y:S04]  /*2d9c0*/  LDL.LU R48, [R1+0x230] ;  /* 0x0002300001307983 */ /* 0x001ea80000300800 */
        /* <DEDUP_REMOVED lines=8> */
[----:B------:R-:W-:-:S03]  /*2da50*/  IMAD.MOV.U32 R45, RZ, RZ, R38 ;  /* 0x000000ffff2d7224 */ /* 0x000fc600078e0026 */
[----:B------:R-:W2:Y:S01]  /*2da60*/  LDL.LU R37, [R1+0x1e4] ;  /* 0x0001e40001257983 */ /* 0x000ea20000300800 */
[----:B------:R-:W-:-:S03]  /*2da70*/  IMAD.MOV.U32 R44, RZ, RZ, R39 ;  /* 0x000000ffff2c7224 */ /* 0x000fc600078e0027 */
        /* <DEDUP_REMOVED lines=11> */
[----:B------:R0:W-:Y:S04]  /*2db30*/  STL.64 [R1+0x1810], R20 ;  /* 0x0018101401007387 */ /* 0x0001e80000100a00 */
[----:B0-----:R-:W2:Y:S04]  /*2db40*/  LDL.LU R20, [R1+0x180] ;  /* 0x0001800001147983 */ /* 0x001ea80000300800 */
[----:B------:R-:W2:Y:S04]  /*2db50*/  LDL.LU R21, [R1+0x184] ;  /* 0x0001840001157983 */ /* 0x000ea80000300800 */
[----:B------:R-:W2:Y:S04]  /*2db60*/  LDL.LU R22, [R1+0x188] ;  /* 0x0001880001167983 */ /* 0x000ea80000300800 */
[----:B------:R-:W2:Y:S01]  /*2db70*/  LDL.LU R23, [R1+0x18c] ;  /* 0x00018c0001177983 */ /* 0x000ea20000300800 */
[C---:B---3--:R-:W-:Y:S06]  /*2db80*/  HMMA.16816.F32.BF16 R40, R32.reuse, R6, R40 ;  /* 0x000000062028723c */ /* 0x048fec0000041828 */
[----:B----4-:R-:W-:-:S15]  /*2db90*/  HMMA.16816.F32.BF16 R24, R32, R46, R24 ;  /* 0x0000002e2018723c */ /* 0x010fde0000041818 */
[----:B------:R-:W-:-:S08]  /*2dba0*/  NOP ;  /* 0x0000000000007918 */ /* 0x000fd00000000000 */
[----:B------:R0:W-:Y:S04]  /*2dbb0*/  STL.64 [R1+0x250], R24 ;  /* 0x0002501801007387 */ /* 0x0001e80000100a00 */
[----:B------:R1:W-:Y:S04]  /*2dbc0*/  STL.64 [R1+0x258], R26 ;  /* 0x0002581a01007387 */ /* 0x0003e80000100a00 */
[----:B0-----:R-:W3:Y:S04]  /*2dbd0*/  LDL.LU.64 R24, [R1+0x18f0] ;  /* 0x0018f00001187983 */ /* 0x001ee80000300a00 */
[----:B------:R-:W-:Y:S04]  /*2dbe0*/  STL [R1+0x240], R40 ;  /* 0x0002402801007387 */ /* 0x000fe80000100800 */
[----:B------:R0:W-:Y:S01]  /*2dbf0*/  STL [R1+0x248], R42 ;  /* 0x0002482a01007387 */ /* 0x0001e20000100800 */
[----:B-1----:R-:W-:-:S03]  /*2dc00*/  IMAD.MOV.U32 R27, RZ, RZ, R43 ;  /* 0x000000ffff1b7224 */ /* 0x002fc600078e002b */
[----:B0-----:R-:W4:Y:S01]  /*2dc10*/  LDL.LU.64 R42, [R1+0x18e8] ;  /* 0x0018e800012a7983 */ /* 0x001f220000300a00 */
[----:B------:R-:W-:-:S05]  /*2dc20*/  IMAD.MOV.U32 R26, RZ, RZ, R41 ;  /* 0x000000ffff1a7224 */ /* 0x000fca00078e0029 */
[----:B------:R0:W-:Y:S02]  /*2dc30*/  STL.64 [R1+0x1808], R26 ;  /* 0x0018081a01007387 */ /* 0x0001e40000100a00 */
[----:B0-----:R-:W-:Y:S02]  /*2dc40*/  IMAD.MOV.U32 R26, RZ, RZ, R5 ;  /* 0x000000ffff1a7224 */ /* 0x001fe400078e0005 */
[----:B------:R-:W-:-:S07]  /*2dc50*/  IMAD.MOV.U32 R27, RZ, RZ, R4 ;  /* 0x000000ffff1b7224 */ /* 0x000fce00078e0004 */
[C---:B--2---:R-:W-:Y:S06]  /*2dc60*/  HMMA.16816.F32.BF16 R52, R32.reuse, R26, R52 ;  /* 0x0000001a2034723c */ /* 0x044fec0000041834 */
[----:B----4-:R-:W-:Y:S01]  /*2dc70*/  HMMA.16816.F32.BF16 R48, R32, R42, R48 ;  /* 0x0000002a2030723c */ /* 0x010fe20000041830 */
[----:B---3--:R-:W-:-:S15]  /*2dc80*/  STL.64 [R1+0x1800], R24 ;  /* 0x0018001801007387 */ /* 0x008fde0000100a00 */
[----:B------:R-:W-:-:S07]  /*2dc90*/  NOP ;  /* 0x0000000000007918 */ /* 0x000fce0000000000 */
[----:B------:R-:W-:Y:S04]  /*2dca0*/  STL.64 [R1+0x230], R48 ;  /* 0x0002303001007387 */ /* 0x000fe80000100a00 */
[----:B------:R0:W-:Y:S04]  /*2dcb0*/  STL.64 [R1+0x238], R50 ;  /* 0x0002383201007387 */ /* 0x0001e80000100a00 */
[----:B0-----:R-:W2:Y:S04]  /*2dcc0*/  LDL.LU.64 R50, [R1+0x18e0] ;  /* 0x0018e00001327983 */ /* 0x001ea80000300a00 */
[----:B------:R-:W2:Y:S04]  /*2dcd0*/  LDL.LU.64 R48, [R1+0x18d8] ;  /* 0x0018d80001307983 */ /* 0x000ea80000300a00 */
[----:B------:R-:W-:Y:S04]  /*2dce0*/  STL.64 [R1+0x220], R52 ;  /* 0x0002203401007387 */ /* 0x000fe80000100a00 */
[----:B------:R0:W-:Y:S04]  /*2dcf0*/  STL.64 [R1+0x228], R54 ;  /* 0x0002283601007387 */ /* 0x0001e80000100a00 */
[----:B0-----:R-:W3:Y:S04]  /*2dd00*/  LDL.LU.64 R54, [R1+0x18d0] ;  /* 0x0018d00001367983 */ /* 0x001ee80000300a00 */
[----:B------:R-:W4:Y:S01]  /*2dd10*/  LDL.LU R53, [R1+0x18c8] ;  /* 0x0018c80001357983 */ /* 0x000f220000300800 */
[----:B---3--:R-:W-:-:S15]  /*2dd20*/  HMMA.16816.F32.BF16 R16, R32, R54, R16 ;  /* 0x000000362010723c */ /* 0x008fde0000041810 */
[----:B------:R-:W-:-:S08]  /*2dd30*/  NOP ;  /* 0x0000000000007918 */ /* 0x000fd00000000000 */
[----:B------:R-:W-:Y:S04]  /*2dd40*/  STL.64 [R1+0x280], R16 ;  /* 0x0002801001007387 */ /* 0x000fe80000100a00 */
[----:B------:R0:W-:Y:S04]  /*2dd50*/  STL.64 [R1+0x288], R18 ;  /* 0x0002881201007387 */ /* 0x0001e80000100a00 */
[----:B0-----:R-:W3:Y:S02]  /*2dd60*/  LDL.LU.64 R18, [R1+0x18c0] ;  /* 0x0018c00001127983 */ /* 0x001ee40000300a00 */
[----:B---3--:R-:W-:-:S15]  /*2dd70*/  HMMA.16816.F32.BF16 R28, R32, R18, R28 ;  /* 0x00000012201c723c */ /* 0x008fde000004181c */
[----:B------:R-:W-:-:S08]  /*2dd80*/  NOP ;  /* 0x0000000000007918 */ /* 0x000fd00000000000 */
[----:B------:R-:W-:Y:S04]  /*2dd90*/  STL.64 [R1+0x270], R28 ;  /* 0x0002701c01007387 */ /* 0x000fe80000100a00 */
[----:B------:R0:W-:Y:S01]  /*2dda0*/  STL [R1+0x278], R30 ;  /* 0x0002781e01007387 */ /* 0x0001e20000100800 */
[----:B------:R-:W-:-:S03]  /*2ddb0*/  IMAD.MOV.U32 R52, RZ, RZ, R31 ;  /* 0x000000ffff347224 */ /* 0x000fc600078e001f */
[----:B0-----:R-:W3:Y:S04]  /*2ddc0*/  LDL.LU.64 R30, [R1+0x18b8] ;  /* 0x0018b800011e7983 */ /* 0x001ee80000300a00 */
[----:B------:R-:W-:Y:S01]  /*2ddd0*/  STL [R1+0x17a8], R52 ;  /* 0x0017a83401007387 */ /* 0x000fe20000100800 */
[----:B------:R-:W-:Y:S02]  /*2dde0*/  IMAD.MOV.U32 R14, RZ, RZ, R45 ;  /* 0x000000ffff0e7224 */ /* 0x000fe400078e002d */
[----:B------:R-:W-:Y:S01]  /*2ddf0*/  IMAD.MOV.U32 R15, RZ, RZ, R44 ;  /* 0x000000ffff0f7224 */ /* 0x000fe200078e002c */
[----:B---3--:R-:W-:Y:S01]  /*2de00*/  HMMA.16816.F32.BF16 R32, R32, R30, R36 ;  /* 0x0000001e2020723c */ /* 0x008fe20000041824 */
[----:B------:R-:W3:Y:S04]  /*2de10*/  LDL.LU.64 R38, [R1+0x18b0] ;  /* 0x0018b00001267983 */ /* 0x000ee80000300a00 */
[----:B------:R-:W3:-:S15]  /*2de20*/  LDL.LU.64 R36, [R1+0x18a8] ;  /* 0x0018a80001247983 */ /* 0x000ede0000300a00 */
[----:B------:R-:W-:-:S03]  /*2de30*/  NOP ;  /* 0x0000000000007918 */ /* 0x000fc60000000000 */
[----:B------:R0:W-:Y:S04]  /*2de40*/  STL.64 [R1+0x210], R32 ;  /* 0x0002102001007387 */ /* 0x0001e80000100a00 */
[----:B------:R1:W-:Y:S04]  /*2de50*/  STL.64 [R1+0x218], R34 ;  /* 0x0002182201007387 */ /* 0x0003e80000100a00 */
[----:B0-----:R-:W4:Y:S04]  /*2de60*/  LDL.LU R32, [R1+0x190] ;  /* 0x0001900001207983 */ /* 0x001f280000300800 */
[----:B------:R-:W4:Y:S04]  /*2de70*/  LDL.LU R33, [R1+0x194] ;  /* 0x0001940001217983 */ /* 0x000f280000300800 */
[----:B-1----:R-:W4:Y:S04]  /*2de80*/  LDL.LU R34, [R1+0x198] ;  /* 0x0001980001227983 */ /* 0x002f280000300800 */
[----:B------:R-:W4:Y:S01]  /*2de90*/  LDL.LU R35, [R1+0x19c] ;  /* 0x00019c0001237983 */ /* 0x000f220000300800 */
[C---:B---3--:R-:W-:Y:S03]  /*2dea0*/  HMMA.16816.F32.BF16 R12, R36.reuse, R14, R8 ;  /* 0x0000000e240c723c */ /* 0x048fe60000041808 */
[----:B------:R-:W3:Y:S04]  /*2deb0*/  LDL.LU.64 R10, [R1+0x18a0] ;  /* 0x0018a000010a7983 */ /* 0x000ee80000300a00 */
[----:B------:R-:W3:Y:S01]  /*2dec0*/  LDL.LU.64 R8, [R1+0x1898] ;  /* 0x0018980001087983 */ /* 0x000ee20000300a00 */
[----:B--2---:R-:W-:-:S15]  /*2ded0*/  HMMA.16816.F32.BF16 R44, R36, R46, R48 ;  /* 0x0000002e242c723c */ /* 0x004fde0000041830 */
[----:B------:R-:W-:Y:S04]  /*2dee0*/  STL.64 [R1+0x200], R12 ;  /* 0x0002000c01007387 */ /* 0x000fe80000100a00 */
[----:B------:R0:W-:Y:S04]  /*2def0*/  STL.64 [R1+0x208], R14 ;  /* 0x0002080e01007387 */ /* 0x0001e80000100a00 */
[----:B0-----:R-:W2:Y:S04]  /*2df00*/  LDL.LU.64 R14, [R1+0x1890] ;  /* 0x00189000010e7983 */ /* 0x001ea80000300a00 */
[----:B------:R-:W2:Y:S04]  /*2df10*/  LDL.LU.64 R12, [R1+0x1888] ;  /* 0x00188800010c7983 */ /* 0x000ea80000300a00 */
[----:B------:R-:W2:Y:S04]  /*2df20*/  LDL.LU.64 R50, [R1+0x1880] ;  /* 0x0018800001327983 */ /* 0x000ea80000300a00 */
[----:B------:R-:W2:Y:S04]  /*2df30*/  LDL.LU.64 R48, [R1+0x1878] ;  /* 0x0018780001307983 */ /* 0x000ea80000300a00 */
[----:B------:R-:W-:Y:S04]  /*2df40*/  STL.64 [R1+0x40], R44 ;  /* 0x0000402c01007387 */ /* 0x000fe80000100a00 */
[----:B------:R0:W-:Y:S04]  /*2df50*/  STL.64 [R1+0x48], R46 ;  /* 0x0000482e01007387 */ /* 0x0001e80000100a00 */
[----:B0-----:R-:W2:Y:S04]  /*2df60*/  LDL.LU.64 R46, [R1+0x1870] ;  /* 0x00187000012e7983 */ /* 0x001ea80000300a00 */
[----:B------:R-:W2:Y:S01]  /*2df70*/  LDL.LU.64 R44, [R1+0x1868] ;  /* 0x00186800012c7983 */ /* 0x000ea20000300a00 */
[C---:B------:R-:W-:Y:S06]  /*2df80*/  HMMA.16816.F32.BF16 R40, R36.reuse, R42, R56 ;  /* 0x0000002a2428723c */ /* 0x040fec0000041838 */
[C---:B----4-:R-:W-:Y:S06]  /*2df90*/  HMMA.16816.F32.BF16 R24, R36.reuse, R26, R32 ;  /* 0x0000001a2418723c */ /* 0x050fec0000041820 */
[C---:B------:R-:W-:Y:S01]  /*2dfa0*/  HMMA.16816.F32.BF16 R20, R36.reuse, R54, R20 ;  /* 0x000000362414723c */ /* 0x040fe20000041814 */
[----:B------:R-:W0:Y:S05]  /*2dfb0*/  LDSM.16.MT88.4 R32, [R60+UR4+0x3000] ;  /* 0x003000043c20783b */ /* 0x000e2a0008004200 */
[----:B---3--:R-:W-:Y:S01]  /*2dfc0*/  HMMA.16816.F32.BF16 R4, R36, R6, R8 ;  /* 0x000000062404723c */ /* 0x008fe20000041808 */
[----:B------:R-:W3:-:S15]  /*2dfd0*/  LDL.LU.64 R8, [R1+0x1860] ;  /* 0x0018600001087983 */ /* 0x000ede0000300a00 */
[----:B------:R-:W-:-:S07]  /*2dfe0*/  NOP ;  /* 0x0000000000007918 */ /* 0x000fce0000000000 */
[----:B------:R1:W-:Y:S04]  /*2dff0*/  STL.64 [R1+0x30], R4 ;  /* 0x0000300401007387 */ /* 0x0003e80000100a00 */
[----:B------:R-:W-:Y:S01]  /*2e000*/  STL [R1+0x3c], R7 ;  /* 0x00003c0701007387 */ /* 0x000fe20000100800 */
[----:B------:R-:W-:-:S03]  /*2e010*/  MOV R52, R6 ;  /* 0x0000000600347202 */ /* 0x000fc60000000f00 */
[----:B-1----:R-:W4:Y:S04]  /*2e020*/  LDL.LU.64 R4, [R1+0x1858] ;  /* 0x0018580001047983 */ /* 0x002f280000300a00 */
[----:B------:R-:W3:Y:S04]  /*2e030*/  LDL.LU.64 R56, [R1+0x1850] ;  /* 0x0018500001387983 */ /* 0x000ee80000300a00 */
[----:B------:R-:W-:Y:S04]  /*2e040*/  STL.64 [R1+0x20], R40 ;  /* 0x0000202801007387 */ /* 0x000fe80000100a00 */
[----:B------:R1:W-:Y:S04]  /*2e050*/  STL.64 [R1+0x28], R42 ;  /* 0x0000282a01007387 */ /* 0x0003e80000100a00 */
[----:B-1----:R-:W3:Y:S04]  /*2e060*/  LDL.LU.64 R42, [R1+0x1848] ;  /* 0x00184800012a7983 */ /* 0x002ee80000300a00 */
[----:B------:R-:W3:Y:S04]  /*2e070*/  LDL.LU.64 R40, [R1+0x1840] ;  /* 0x0018400001287983 */ /* 0x000ee80000300a00 */
[----:B------:R-:W-:Y:S04]  /*2e080*/  STL.64 [R1+0x17f8], R52 ;  /* 0x0017f83401007387 */ /* 0x000fe80000100a00 */
[----:B------:R-:W-:Y:S04]  /*2e090*/  STL.64 [R1+0x10], R24 ;  /* 0x0000101801007387 */ /* 0x000fe80000100a00 */
[----:B------:R-:W-:Y:S04]  /*2e0a0*/  STL.64 [R1+0x18], R26 ;  /* 0x0000181a01007387 */ /* 0x000fe80000100a00 */
[----:B------:R-:W-:Y:S04]  /*2e0b0*/  STL.64 [R1], R20 ;  /* 0x0000001401007387 */ /* 0x000fe80000100a00 */
[----:B------:R2:W-:Y:S02]  /*2e0c0*/  STL.64 [R1+0x8], R22 ;  /* 0x0000081601007387 */ /* 0x0005e40000100a00 */
[C---:B--2---:R-:W-:Y:S02]  /*2e0d0*/  HMMA.16816.F32.BF16 R20, R36.reuse, R18, R48 ;  /* 0x000000122414723c */ /* 0x044fe40000041830 */
[----:B0-----:R-:W-:Y:S04]  /*2e0e0*/  STL.64 [R1+0x17e0], R34 ;  /* 0x0017e02201007387 */ /* 0x001fe80000100a00 */
[----:B------:R0:W-:Y:S01]  /*2e0f0*/  STL.64 [R1+0x17d8], R32 ;  /* 0x0017d82001007387 */ /* 0x0001e20000100a00 */
[----:B------:R-:W-:Y:S07]  /*2e100*/  HMMA.16816.F32.BF16 R16, R36, R30, R44 ;  /* 0x0000001e2410723c */ /* 0x000fee000004182c */
[----:B------:R-:W-:-:S09]  /*2e110*/  IMAD.MOV.U32 R47, RZ, RZ, R61 ;  /* 0x000000ffff2f7224 */ /* 0x000fd200078e003d */
[----:B------:R1:W-:Y:S04]  /*2e120*/  STL.64 [R1+0x1f0], R20 ;  /* 0x0001f01401007387 */ /* 0x0003e80000100a00 */
[----:B------:R2:W-:Y:S04]  /*2e130*/  STL.64 [R1+0x1f8], R22 ;  /* 0x0001f81601007387 */ /* 0x0005e80000100a00 */
[----:B------:R-:W4:Y:S04]  /*2e140*/  LDL.LU R36, [R1+0x60] ;  /* 0x0000600001247983 */ /* 0x000f280000300800 */
[----:B------:R-:W4:Y:S04]  /*2e150*/  LDL.LU R37, [R1+0x64] ;  /* 0x0000640001257983 */ /* 0x000f280000300800 */
[----:B------:R-:W4:Y:S04]  /*2e160*/  LDL.LU R38, [R1+0x68] ;  /* 0x0000680001267983 */ /* 0x000f280000300800 */
[----:B------:R-:W4:Y:S04]  /*2e170*/  LDL.LU R39, [R1+0x6c] ;  /* 0x00006c0001277983 */ /* 0x000f280000300800 */
        /* <DEDUP_REMOVED lines=20> */
[----:B-1----:R-:W4:Y:S04]  /*2e2c0*/  LDL.LU R20, [R1+0x110] ;  /* 0x0001100001147983 */ /* 0x002f280000300800 */
[----:B------:R-:W4:Y:S04]  /*2e2d0*/  LDL.LU R21, [R1+0x114] ;  /* 0x0001140001157983 */ /* 0x000f280000300800 */
[----:B--2---:R-:W2:Y:S01]  /*2e2e0*/  LDL.LU R22, [R1+0x118] ;  /* 0x0001180001167983 */ /* 0x004ea20000300800 */
[----:B------:R-:W-:-:S03]  /*2e2f0*/  IMAD.MOV.U32 R11, RZ, RZ, R16 ;  /* 0x000000ffff0b7224 */ /* 0x000fc600078e0010 */
[----:B------:R-:W2:Y:S01]  /*2e300*/  LDL.LU R23, [R1+0x11c] ;  /* 0x00011c0001177983 */ /* 0x000ea20000300800 */
[----:B------:R-:W-:-:S03]  /*2e310*/  IMAD.MOV.U32 R6, RZ, RZ, R17 ;  /* 0x000000ffff067224 */ /* 0x000fc600078e0011 */
        /* <DEDUP_REMOVED lines=9> */
[----:B------:R0:W-:Y:S04]  /*2e3b0*/  STL [R1+0x1794], R60 ;  /* 0x0017943c01007387 */ /* 0x0001e80000100800 */
[----:B------:R1:W-:Y:S04]  /*2e3c0*/  STL [R1+0x1790], R7 ;  /* 0x0017900701007387 */ /* 0x0003e80000100800 */
[----:B------:R1:W-:Y:S04]  /*2e3d0*/  STL [R1+0x178c], R6 ;  /* 0x00178c0601007387 */ /* 0x0003e80000100800 */
[----:B------:R1:W-:Y:S01]  /*2e3e0*/  STL [R1+0x1788], R11 ;  /* 0x0017880b01007387 */ /* 0x0003e20000100800 */
[C---:B---3--:R-:W-:Y:S06]  /*2e3f0*/  HMMA.16816.F32.BF16 R32, R40.reuse, R56, R32 ;  /* 0x000000382820723c */ /* 0x048fec0000041820 */
[C---:B----4-:R-:W-:Y:S06]  /*2e400*/  HMMA.16816.F32.BF16 R28, R40.reuse, R4, R28 ;  /* 0x00000004281c723c */ /* 0x050fec000004181c */
[C---:B------:R-:W-:Y:S06]  /*2e410*/  HMMA.16816.F32.BF16 R48, R40.reuse, R8, R48 ;  /* 0x000000082830723c */ /* 0x040fec0000041830 */
[----:B--2---:R-:W-:Y:S06]  /*2e420*/  HMMA.16816.F32.BF16 R16, R40, R12, R16 ;  /* 0x0000000c2810723c */ /* 0x004fec0000041810 */
[----:B------:R-:W-:-:S02]  /*2e430*/  IMAD.MOV.U32 R10, RZ, RZ, R32 ;  /* 0x000000ffff0a7224 */ /* 0x000fc400078e0020 */
[----:B------:R-:W-:Y:S01]  /*2e440*/  IMAD.MOV.U32 R58, RZ, RZ, R33 ;  /* 0x000000ffff3a7224 */ /* 0x000fe200078e0021 */
[----:B------:R-:W2:Y:S01]  /*2e450*/  LDL.LU R32, [R1+0x50] ;  /* 0x0000500001207983 */ /* 0x000ea20000300800 */
[----:B------:R-:W-:Y:S02]  /*2e460*/  IMAD.MOV.U32 R27, RZ, RZ, R61 ;  /* 0x000000ffff1b7224 */ /* 0x000fe400078e003d */
[----:B------:R-:W-:Y:S01]  /*2e470*/  IMAD.MOV.U32 R59, RZ, RZ, R34 ;  /* 0x000000ffff3b7224 */ /* 0x000fe200078e0022 */
[----:B------:R-:W2:Y:S01]  /*2e480*/  LDL.LU R33, [R1+0x54] ;  /* 0x0000540001217983 */ /* 0x000ea20000300800 */
[----:B0-----:R-:W-:Y:S02]  /*2e490*/  IMAD.MOV.U32 R60, RZ, RZ, R28 ;  /* 0x000000ffff3c7224 */ /* 0x001fe400078e001c */
[----:B-1----:R-:W-:Y:S02]  /*2e4a0*/  IMAD.MOV.U32 R7, RZ, RZ, R29 ;  /* 0x000000ffff077224 */ /* 0x002fe400078e001d */
[----:B------:R-:W-:-:S02]  /*2e4b0*/  IMAD.MOV.U32 R61, RZ, RZ, R35 ;  /* 0x000000ffff3d7224 */ /* 0x000fc400078e0023 */
[----:B------:R-:W-:Y:S01]  /*2e4c0*/  IMAD.MOV.U32 R34, RZ, RZ, R2 ;  /* 0x000000ffff227224 */ /* 0x000fe200078e0002 */
[----:B------:R-:W3:Y:S01]  /*2e4d0*/  LDL.LU.64 R28, [R1+0x1830] ;  /* 0x00183000011c7983 */ /* 0x000ee20000300a00 */
[----:B------:R-:W-:Y:S02]  /*2e4e0*/  IMAD.MOV.U32 R6, RZ, RZ, R48 ;  /* 0x000000ffff067224 */ /* 0x000fe400078e0030 */
[----:B------:R-:W-:Y:S02]  /*2e4f0*/  IMAD.MOV.U32 R35, RZ, RZ, R0 ;  /* 0x000000ffff237224 */ /* 0x000fe400078e0000 */
[----:B------:R-:W-:Y:S01]  /*2e500*/  IMAD.MOV.U32 R2, RZ, RZ, R30 ;  /* 0x000000ffff027224 */ /* 0x000fe200078e001e */
[----:B------:R-:W-:Y:S01]  /*2e510*/  MOV R11, R49 ;  /* 0x00000031000b7202 */ /* 0x000fe20000000f00 */
[----:B------:R-:W4:Y:S01]  /*2e520*/  LDL.LU R48, [R1+0xb0] ;  /* 0x0000b00001307983 */ /* 0x000f220000300800 */
[----:B------:R-:W-:Y:S02]  /*2e530*/  IMAD.MOV.U32 R0, RZ, RZ, R31 ;  /* 0x000000ffff007224 */ /* 0x000fe400078e001f */
[----:B------:R-:W-:Y:S01]  /*2e540*/  IMAD.MOV.U32 R30, RZ, RZ, R50 ;  /* 0x000000ffff1e7224 */ /* 0x000fe200078e0032 */
[----:B------:R-:W4:Y:S01]  /*2e550*/  LDL.LU R49, [R1+0xb4] ;  /* 0x0000b40001317983 */ /* 0x000f220000300800 */
[----:B------:R-:W-:-:S03]  /*2e560*/  IMAD.MOV.U32 R31, RZ, RZ, R51 ;  /* 0x000000ffff1f7224 */ /* 0x000fc600078e0033 */
[----:B------:R-:W4:Y:S04]  /*2e570*/  LDL.LU R50, [R1+0xb8] ;  /* 0x0000b80001327983 */ /* 0x000f280000300800 */
[----:B------:R-:W4:Y:S04]  /*2e580*/  LDL.LU R51, [R1+0xbc] ;  /* 0x0000bc0001337983 */ /* 0x000f280000300800 */
[----:B------:R-:W-:Y:S04]  /*2e590*/  STL.64 [R1+0x1a0], R16 ;  /* 0x0001a01001007387 */ /* 0x000fe80000100a00 */
[----:B------:R0:W-:Y:S04]  /*2e5a0*/  STL.64 [R1+0x1a8], R18 ;  /* 0x0001a81201007387 */ /* 0x0001e80000100a00 */
[----:B0-----:R-:W2:Y:S04]  /*2e5b0*/  LDL.LU.64 R18, [R1+0x1828] ;  /* 0x0018280001127983 */ /* 0x001ea80000300a00 */
[----:B------:R-:W3:Y:S02]  /*2e5c0*/  LDL.LU.64 R16, [R1+0x1820] ;  /* 0x0018200001107983 */ /* 0x000ee40000300a00 */
[----:B---3--:R-:W-:-:S15]  /*2e5d0*/  HMMA.16816.F32.BF16 R20, R40, R16, R20 ;  /* 0x000000102814723c */ /* 0x008fde0000041814 */
[----:B------:R-:W-:-:S08]  /*2e5e0*/  NOP ;  /* 0x0000000000007918 */ /* 0x000fd00000000000 */
[----:B------:R-:W-:Y:S04]  /*2e5f0*/  STL.64 [R1+0x190], R20 ;  /* 0x0001901401007387 */ /* 0x000fe80000100a00 */
[----:B------:R0:W-:Y:S04]  /*2e600*/  STL.64 [R1+0x198], R22 ;  /* 0x0001981601007387 */ /* 0x0001e80000100a00 */
[----:B0-----:R-:W3:Y:S04]  /*2e610*/  LDL.LU.64 R22, [R1+0x1818] ;  /* 0x0018180001167983 */ /* 0x001ee80000300a00 */
[----:B------:R-:W4:Y:S02]  /*2e620*/  LDL.LU.64 R20, [R1+0x1810] ;  /* 0x0018100001147983 */ /* 0x000f240000300a00 */
[----:B----4-:R-:W-:-:S15]  /*2e630*/  HMMA.16816.F32.BF16 R24, R40, R20, R24 ;  /* 0x000000142818723c */ /* 0x010fde0000041818 */
[----:B------:R-:W-:-:S08]  /*2e640*/  NOP ;  /* 0x0000000000007918 */ /* 0x000fd00000000000 */
[----:B------:R-:W-:Y:S04]  /*2e650*/  STL.64 [R1+0x180], R24 ;  /* 0x0001801801007387 */ /* 0x000fe80000100a00 */
[----:B------:R0:W-:Y:S04]  /*2e660*/  STL.64 [R1+0x188], R26 ;  /* 0x0001881a01007387 */ /* 0x0001e80000100a00 */
[----:B0-----:R-:W4:Y:S04]  /*2e670*/  LDL.LU.64 R26, [R1+0x1808] ;  /* 0x00180800011a7983 */ /* 0x001f280000300a00 */
[----:B------:R-:W2:Y:S02]  /*2e680*/  LDL.LU.64 R24, [R1+0x1800] ;  /* 0x0018000001187983 */ /* 0x000ea40000300a00 */
[C---:B--2---:R-:W-:Y:S06]  /*2e690*/  HMMA.16816.F32.BF16 R52, R40.reuse, R24, R52 ;  /* 0x000000182834723c */ /* 0x044fec0000041834 */
[----:B------:R-:W-:-:S15]  /*2e6a0*/  HMMA.16816.F32.BF16 R40, R40, R28, R44 ;  /* 0x0000001c2828723c */ /* 0x000fde000004182c */
[----:B------:R-:W-:-:S02]  /*2e6b0*/  NOP ;  /* 0x0000000000007918 */ /* 0x000fc40000000000 */
[----:B------:R0:W-:Y:S04]  /*2e6c0*/  STL.64 [R1+0x170], R52 ;  /* 0x0001703401007387 */ /* 0x0001e80000100a00 */
[----:B------:R-:W-:Y:S04]  /*2e6d0*/  STL.64 [R1+0x178], R54 ;  /* 0x0001783601007387 */ /* 0x000fe80000100a00 */
[----:B0-----:R-:W2:Y:S04]  /*2e6e0*/  LDL.LU.64 R52, [R1+0x17f8] ;  /* 0x0017f80001347983 */ /* 0x001ea80000300a00 */
[----:B------:R-:W4:Y:S04]  /*2e6f0*/  LDL.LU.64 R46, [R1+0x17f0] ;  /* 0x0017f000012e7983 */ /* 0x000f280000300a00 */
[----:B------:R-:W4:Y:S04]  /*2e700*/  LDL.LU.64 R44, [R1+0x17e8] ;  /* 0x0017e800012c7983 */ /* 0x000f280000300a00 */
[----:B------:R3:W-:Y:S04]  /*2e710*/  STL.64 [R1+0x160], R40 ;  /* 0x0001602801007387 */ /* 0x0007e80000100a00 */
[----:B------:R0:W-:Y:S01]  /*2e720*/  STL.64 [R1+0x168], R42 ;  /* 0x0001682a01007387 */ /* 0x0001e20000100a00 */
[----:B---3--:R-:W-:-:S02]  /*2e730*/  IMAD.MOV.U32 R40, RZ, RZ, R23 ;  /* 0x000000ffff287224 */ /* 0x008fc400078e0017 */
[----:B------:R-:W-:Y:S02]  /*2e740*/  IMAD.MOV.U32 R41, RZ, RZ, R19 ;  /* 0x000000ffff297224 */ /* 0x000fe400078e0013 */
[----:B0-----:R-:W-:Y:S02]  /*2e750*/  IMAD.MOV.U32 R42, RZ, RZ, R18 ;  /* 0x000000ffff2a7224 */ /* 0x001fe400078e0012 */
[----:B------:R-:W-:Y:S01]  /*2e760*/  IMAD.MOV.U32 R43, RZ, RZ, R15 ;  /* 0x000000ffff2b7224 */ /* 0x000fe200078e000f */
[C---:B----4-:R-:W-:Y:S06]  /*2e770*/  HMMA.16816.F32.BF16 R36, R44.reuse, R56, R36 ;  /* 0x000000382c24723c */ /* 0x050fec0000041824 */
[----:B------:R-:W-:-:S15]  /*2e780*/  HMMA.16816.F32.BF16 R32, R44, R4, R32 ;  /* 0x000000042c20723c */ /* 0x000fde0000041820 */
[----:B------:R-:W-:-:S03]  /*2e790*/  NOP ;  /* 0x0000000000007918 */ /* 0x000fc60000000000 */
[----:B------:R-:W-:Y:S02]  /*2e7a0*/  IMAD.MOV.U32 R15, RZ, RZ, R36 ;  /* 0x000000ffff0f7224 */ /* 0x000fe400078e0024 */
[----:B------:R-:W-:Y:S02]  /*2e7b0*/  IMAD.MOV.U32 R23, RZ, RZ, R37 ;  /* 0x000000ffff177224 */ /* 0x000fe400078e0025 */
[----:B------:R-:W-:Y:S02]  /*2e7c0*/  IMAD.MOV.U32 R18, RZ, RZ, R38 ;  /* 0x000000ffff127224 */ /* 0x000fe400078e0026 */
[----:B------:R-:W-:Y:S02]  /*2e7d0*/  IMAD.MOV.U32 R19, RZ, RZ, R39 ;  /* 0x000000ffff137224 */ /* 0x000fe400078e0027 */
[----:B--2---:R-:W0:Y:S04]  /*2e7e0*/  LDSM.16.MT88.4 R36, [R53+UR4+0x3000] ;  /* 0x003000043524783b */ /* 0x004e280008004200 */
[----:B------:R-:W-:Y:S04]  /*2e7f0*/  STL [R1+0x173c], R19 ;  /* 0x00173c1301007387 */ /* 0x000fe80000100800 */
[----:B------:R-:W-:Y:S04]  /*2e800*/  STL [R1+0x1738], R18 ;  /* 0x0017381201007387 */ /* 0x000fe80000100800 */
[----:B------:R-:W-:Y:S04]  /*2e810*/  STL [R1+0x1734], R23 ;  /* 0x0017341701007387 */ /* 0x000fe80000100800 */
[----:B------:R-:W-:Y:S04]  /*2e820*/  STL [R1+0x1730], R15 ;  /* 0x0017300f01007387 */ /* 0x000fe80000100800 */
[----:B------:R-:W-:Y:S04]  /*2e830*/  STL.64 [R1+0x17c0], R6 ;  /* 0x0017c00601007387 */ /* 0x000fe80000100a00 */
[----:B------:R-:W-:Y:S04]  /*2e840*/  STL.64 [R1+0x140], R32 ;  /* 0x0001402001007387 */ /* 0x000fe80000100a00 */
[----:B------:R-:W-:Y:S04]  /*2e850*/  STL.64 [R1+0x148], R34 ;  /* 0x0001482201007387 */ /* 0x000fe80000100a00 */
[----:B------:R1:W-:Y:S02]  /*2e860*/  STL.64 [R1+0x17b8], R4 ;  /* 0x0017b80401007387 */ /* 0x0003e40000100a00 */
[C---:B-1----:R-:W-:Y:S02]  /*2e870*/  HMMA.16816.F32.BF16 R4, R44.reuse, R8, R48 ;  /* 0x000000082c04723c */ /* 0x042fe40000041830 */
[----:B------:R-:W-:Y:S04]  /*2e880*/  STL.64 [R1+0x17b0], R52 ;  /* 0x0017b03401007387 */ /* 0x000fe80000100a00 */
[----:B0-----:R-:W-:Y:S04]  /*2e890*/  STL.64 [R1+0x17a0], R38 ;  /* 0x0017a02601007387 */ /* 0x001fe80000100a00 */
[----:B------:R0:W-:Y:S04]  /*2e8a0*/  STL.64 [R1+0x1798], R36 ;  /* 0x0017982401007387 */ /* 0x0001e80000100a00 */
[----:B0-----:R-:W2:Y:S04]  /*2e8b0*/  LDL.LU R36, [R1+0x90] ;  /* 0x0000900001247983 */ /* 0x001ea80000300800 */
[----:B------:R-:W2:Y:S04]  /*2e8c0*/  LDL.LU R37, [R1+0x94] ;  /* 0x0000940001257983 */ /* 0x000ea80000300800 */
[----:B------:R-:W2:Y:S04]  /*2e8d0*/  LDL.LU R38, [R1+0x98] ;  /* 0x0000980001267983 */ /* 0x000ea80000300800 */
[----:B------:R-:W2:Y:S04]  /*2e8e0*/  LDL.LU R39, [R1+0x9c] ;  /* 0x00009c0001277983 */ /* 0x000ea80000300800 */
[----:B------:R-:W3:Y:S04]  /*2e8f0*/  LDL.LU R48, [R1+0xd0] ;  /* 0x0000d00001307983 */ /* 0x000ee80000300800 */
[----:B------:R-:W-:Y:S04]  /*2e900*/  STL.64 [R1+0x130], R4 ;  /* 0x0001300401007387 */ /* 0x000fe80000100a00 */
[----:B------:R0:W-:Y:S04]  /*2e910*/  STL.64 [R1+0x138], R6 ;  /* 0x0001380601007387 */ /* 0x0001e80000100a00 */
[----:B------:R-:W3:Y:S04]  /*2e920*/  LDL.LU R49, [R1+0xd4] ;  /* 0x0000d40001317983 */ /* 0x000ee80000300800 */
[----:B------:R-:W3:Y:S04]  /*2e930*/  LDL.LU R50, [R1+0xd8] ;  /* 0x0000d80001327983 */ /* 0x000ee80000300800 */
[----:B------:R-:W3:Y:S04]  /*2e940*/  LDL.LU R51, [R1+0xdc] ;  /* 0x0000dc0001337983 */ /* 0x000ee80000300800 */
[----:B------:R-:W4:Y:S04]  /*2e950*/  LDL.LU R32, [R1+0xe0] ;  /* 0x0000e00001207983 */ /* 0x000f280000300800 */
[----:B------:R-:W4:Y:S04]  /*2e960*/  LDL.LU R33, [R1+0xe4] ;  /* 0x0000e40001217983 */ /* 0x000f280000300800 */
[----:B------:R-:W4:Y:S04]  /*2e970*/  LDL.LU R34, [R1+0xe8] ;  /* 0x0000e80001227983 */ /* 0x000f280000300800 */
[----:B------:R-:W4:Y:S01]  /*2e980*/  LDL.LU R35, [R1+0xec] ;  /* 0x0000ec0001237983 */ /* 0x000f220000300800 */
[----:B0-----:R-:W-:-:S15]  /*2e990*/  HMMA.16816.F32.BF16 R4, R44, R12, R40 ;  /* 0x0000000c2c04723c */ /* 0x001fde0000041828 */
[----:B------:R-:W-:-:S09]  /*2e9a0*/  NOP ;  /* 0x0000000000007918 */ /* 0x000fd20000000000 */
[----:B------:R-:W-:Y:S02]  /*2e9b0*/  IMAD.MOV.U32 R19, RZ, RZ, R4 ;  /* 0x000000ffff137224 */ /* 0x000fe400078e0004 */
[----:B------:R-:W-:Y:S02]  /*2e9c0*/  IMAD.MOV.U32 R4, RZ, RZ, R14 ;  /* 0x000000ffff047224 */ /* 0x000fe400078e000e */
[----:B------:R-:W0:Y:S01]  /*2e9d0*/  S2R R14, SR_TID.X ;  /* 0x00000000000e7919 */ /* 0x000e220000002100 */
[----:B------:R-:W-:Y:S02]  /*2e9e0*/  IMAD.MOV.U32 R15, RZ, RZ, R7 ;  /* 0x000000ffff0f7224 */ /* 0x000fe400078e0007 */
[----:B------:R-:W-:Y:S02]  /*2e9f0*/  IMAD.MOV.U32 R7, RZ, RZ, R22 ;  /* 0x000000ffff077224 */ /* 0x000fe400078e0016 */
[----:B------:R-:W-:Y:S01]  /*2ea00*/  IMAD.MOV.U32 R53, RZ, RZ, R26 ;  /* 0x000000ffff357224 */ /* 0x000fe200078e001a */
[----:B0-----:R-:W-:-:S02]  /*2ea10*/  LOP3.LUT R22, R14, 0x7, RZ, 0xc0, !PT ;  /* 0x000000070e167812 */ /* 0x001fc400078ec0ff */
[----:B------:R-:W-:-:S03]  /*2ea20*/  SHF.L.U32 R26, R14, 0x1, RZ ;  /* 0x000000010e1a7819 */ /* 0x000fc600000006ff */
[----:B------:R-:W-:Y:S02]  /*2ea30*/  IMAD R22, R22, 0x90, RZ ;  /* 0x0000009016167824 */ /* 0x000fe400078e02ff */
[----:B------:R-:W-:-:S03]  /*2ea40*/  IMAD.SHL.U32 R14, R14, 0x40, RZ ;  /* 0x000000400e0e7824 */ /* 0x000fc600078e00ff */
[----:B------:R-:W-:-:S04]  /*2ea50*/  LOP3.LUT R43, R22, 0x10, R26, 0x78, !PT ;  /* 0x00000010162b7812 */ /* 0x000fc800078e781a */
[----:B------:R-:W-:-:S06]  /*2ea60*/  LOP3.LUT R43, R43, 0x400, R14, 0xf8, !PT ;  /* 0x000004002b2b7812 */ /* 0x000fcc00078ef80e */
[----:B------:R-:W0:Y:S01]  /*2ea70*/  LDSM.16.MT88.4 R40, [R43+UR4+0x3800] ;  /* 0x003800042b28783b */ /* 0x000e220008004200 */
[----:B------:R-:W-:Y:S02]  /*2ea80*/  IMAD.MOV.U32 R18, RZ, RZ, R5 ;  /* 0x000000ffff127224 */ /* 0x000fe400078e0005 */
[----:B------:R-:W-:Y:S01]  /*2ea90*/  IMAD.MOV.U32 R23, RZ, RZ, R6 ;  /* 0x000000ffff177224 */ /* 0x000fe200078e0006 */
[----:B------:R-:W4:Y:S04]  /*2eaa0*/  LDL.LU R5, [R1+0x264] ;  /* 0x0002640001057983 */ /* 0x000f280000300800 */
[----:B------:R-:W4:Y:S04]  /*2eab0*/  LDL.LU R6, [R1+0x268] ;  /* 0x0002680001067983 */ /* 0x000f280000300800 */
[----:B------:R-:W4:Y:S04]  /*2eac0*/  LDL.LU R52, [R1+0x240] ;  /* 0x0002400001347983 */ /* 0x000f280000300800 */
[----:B------:R-:W4:Y:S01]  /*2ead0*/  LDL.LU R54, [R1+0x248] ;  /* 0x0002480001367983 */ /* 0x000f220000300800 */
[----:B------:R-:W-:Y:S01]  /*2eae0*/  IMAD.MOV.U32 R55, RZ, RZ, R27 ;  /* 0x000000ffff377224 */ /* 0x000fe200078e001b */
[C---:B--2---:R-:W-:Y:S06]  /*2eaf0*/  HMMA.16816.F32.BF16 R36, R44.reuse, R16, R36 ;  /* 0x000000102c24723c */ /* 0x044fec0000041824 */
[C---:B---3--:R-:W-:Y:S06]  /*2eb00*/  HMMA.16816.F32.BF16 R48, R44.reuse, R24, R48 ;  /* 0x000000182c30723c */ /* 0x048fec0000041830 */
[----:B----4-:R-:W-:-:S12]  /*2eb10*/  HMMA.16816.F32.BF16 R32, R44, R20, R32 ;  /* 0x000000142c20723c */ /* 0x010fd80000041820 */
[----:B------:R-:W-:Y:S02]  /*2eb20*/  IMAD.MOV.U32 R26, RZ, RZ, R36 ;  /* 0x000000ffff1a7224 */ /* 0x000fe400078e0024 */
[----:B------:R-:W-:Y:S01]  /*2eb30*/  IMAD.MOV.U32 R27, RZ, RZ, R37 ;  /* 0x000000ffff1b7224 */ /* 0x000fe200078e0025 */
[----:B------:R-:W2:Y:S01]  /*2eb40*/  LDL.LU R36, [R1+0x220] ;  /* 0x0002200001247983 */ /* 0x000ea20000300800 */
[----:B------:R-:W-:-:S03]  /*2eb50*/  IMAD.MOV.U32 R22, RZ, RZ, R38 ;  /* 0x000000ffff167224 */ /* 0x000fc600078e0026 */
[----:B------:R-:W2:Y:S01]  /*2eb60*/  LDL.LU R37, [R1+0x224] ;  /* 0x0002240001257983 */ /* 0x000ea20000300800 */
[----:B------:R-:W-:-:S03]  /*2eb70*/  IMAD.MOV.U32 R14, RZ, RZ, R39 ;  /* 0x000000ffff0e7224 */ /* 0x000fc600078e0027 */
[----:B------:R-:W2:Y:S04]  /*2eb80*/  LDL.LU R38, [R1+0x228] ;  /* 0x0002280001267983 */ /* 0x000ea80000300800 */
[----:B------:R-:W2:Y:S04]  /*2eb90*/  LDL.LU R39, [R1+0x22c] ;  /* 0x00022c0001277983 */ /* 0x000ea80000300800 */
        /* <DEDUP_REMOVED lines=10> */
[----:B------:R-:W-:Y:S04]  /*2ec40*/  STL.64 [R1+0xf0], R48 ;  /* 0x0000f03001007387 */ /* 0x000fe80000100a00 */
[----:B------:R0:W-:Y:S04]  /*2ec50*/  STL.64 [R1+0xf8], R50 ;  /* 0x0000f83201007387 */ /* 0x0001e80000100a00 */
[----:B0-----:R-:W2:Y:S04]  /*2ec60*/  LDL.LU.64 R50, [R1+0x17d0] ;  /* 0x0017d00001327983 */ /* 0x001ea80000300a00 */
[----:B------:R-:W2:Y:S02]  /*2ec70*/  LDL.LU.64 R48, [R1+0x17c8] ;  /* 0x0017c80001307983 */ /* 0x000ea40000300a00 */
[----:B--2---:R-:W-:Y:S01]  /*2ec80*/  HMMA.16816.F32.BF16 R44, R44, R28, R48 ;  /* 0x0000001c2c2c723c */ /* 0x004fe20000041830 */
[----:B------:R-:W0:Y:S01]  /*2ec90*/  S2R R51, SR_TID.X ;  /* 0x0000000000337919 */ /* 0x000e220000002100 */
[----:B------:R-:W1:Y:S05]  /*2eca0*/  S2R R50, SR_TID.X ;  /* 0x0000000000327919 */ /* 0x000e6a0000002100 */
[----:B0-----:R-:W-:Y:S01]  /*2ecb0*/  LOP3.LUT R51, R51, 0x7, RZ, 0xc0, !PT ;  /* 0x0000000733337812 */ /* 0x001fe200078ec0ff */
[----:B-1----:R-:W-:-:S04]  /*2ecc0*/  IMAD.SHL.U32 R49, R50, 0x2, RZ ;  /* 0x0000000232317824 */ /* 0x002fc800078e00ff */
[----:B------:R-:W-:Y:S02]  /*2ecd0*/  IMAD R51, R51, 0x90, RZ ;  /* 0x0000009033337824 */ /* 0x000fe400078e02ff */
[----:B------:R-:W-:-:S03]  /*2ece0*/  IMAD.SHL.U32 R50, R50, 0x40, RZ ;  /* 0x0000004032327824 */ /* 0x000fc600078e00ff */
[----:B------:R-:W-:-:S04]  /*2ecf0*/  LOP3.LUT R51, R51, 0x10, R49, 0x78, !PT ;  /* 0x0000001033337812 */ /* 0x000fc800078e7831 */
[----:B------:R-:W-:Y:S02]  /*2ed00*/  LOP3.LUT R51, R51, 0x400, R50, 0xf8, !PT ;  /* 0x0000040033337812 */ /* 0x000fe400078ef832 */
[----:B------:R-:W-:Y:S02]  /*2ed10*/  STL.64 [R1+0xe0], R44 ;  /* 0x0000e02c01007387 */ /* 0x000fe40000100a00 */
[----:B------:R-:W-:Y:S02]  /*2ed20*/  LOP3.LUT R51, R51, 0x20, RZ, 0x3c, !PT ;  /* 0x0000002033337812 */ /* 0x000fe400078e3cff */
[----:B------:R-:W-:Y:S04]  /*2ed30*/  STL.64 [R1+0xe8], R46 ;  /* 0x0000e82e01007387 */ /* 0x000fe80000100a00 */
[----:B------:R-:W0:Y:S01]  /*2ed40*/  LDSM.16.MT88.4 R44, [R51+UR4+0x3800] ;  /* 0x00380004332c783b */ /* 0x000e220008004200 */
[----:B----4-:R-:W-:Y:S03]  /*2ed50*/  HMMA.16816.F32.BF16 R4, R32, R56, R4 ;  /* 0x000000382004723c */ /* 0x010fe60000041804 */
[----:B0-----:R-:W-:Y:S04]  /*2ed60*/  STL.64 [R1+0x16d8], R46 ;  /* 0x0016d82e01007387 */ /* 0x001fe80000100a00 */
[----:B------:R0:W-:Y:S04]  /*2ed70*/  STL.64 [R1+0x16d0], R44 ;  /* 0x0016d02c01007387 */ /* 0x0001e80000100a00 */
[----:B0-----:R-:W2:Y:S04]  /*2ed80*/  LDL.LU R44, [R1+0x250] ;  /* 0x00025000012c7983 */ /* 0x001ea80000300800 */
[----:B------:R-:W2:Y:S04]  /*2ed90*/  LDL.LU R45, [R1+0x254] ;  /* 0x00025400012d7983 */ /* 0x000ea80000300800 */
[----:B------:R-:W2:Y:S04]  /*2eda0*/  LDL.LU R46, [R1+0x258] ;  /* 0x00025800012e7983 */ /* 0x000ea80000300800 */
[----:B------:R-:W2:Y:S04]  /*2edb0*/  LDL.LU R47, [R1+0x25c] ;  /* 0x00025c00012f7983 */ /* 0x000ea80000300800 */
[----:B------:R-:W-:Y:S04]  /*2edc0*/  STL.64 [R1+0xd0], R4 ;  /* 0x0000d00401007387 */ /* 0x000fe80000100a00 */
[----:B------:R0:W-:Y:S04]  /*2edd0*/  STL.64 [R1+0xd8], R6 ;  /* 0x0000d80601007387 */ /* 0x0001e80000100a00 */
[----:B0-----:R-:W4:Y:S04]  /*2ede0*/  LDL.LU.64 R6, [R1+0x17c0] ;  /* 0x0017c00001067983 */ /* 0x001f280000300a00 */
[----:B------:R-:W2:Y:S01]  /*2edf0*/  LDL.LU.64 R4, [R1+0x17b8] ;  /* 0x0017b80001047983 */ /* 0x000ea20000300a00 */
[----:B------:R-:W0:Y:S01]  /*2ee00*/  S2R R51, SR_TID.X ;  /* 0x0000000000337919 */ /* 0x000e220000002100 */
[----:B------:R-:W1:Y:S01]  /*2ee10*/  S2R R50, SR_TID.X ;  /* 0x0000000000327919 */ /* 0x000e620000002100 */
        /* <DEDUP_REMOVED lines=8> */
[C---:B------:R-:W-:Y:S06]  /*2eea0*/  HMMA.16816.F32.BF16 R52, R32.reuse, R8, R52 ;  /* 0x000000082034723c */ /* 0x040fec0000041834 */
[----:B--2---:R-:W-:-:S15]  /*2eeb0*/  HMMA.16816.F32.BF16 R44, R32, R4, R44 ;  /* 0x00000004202c723c */ /* 0x004fde000004182c */
[----:B------:R-:W-:-:S08]  /*2eec0*/  NOP ;  /* 0x0000000000007918 */ /* 0x000fd00000000000 */
[----:B------:R1:W-:Y:S04]  /*2eed0*/  STL.64 [R1+0xc0], R44 ;  /* 0x0000c02c01007387 */ /* 0x0003e80000100a00 */
[----:B------:R2:W-:Y:S04]  /*2eee0*/  STL.64 [R1+0xc8], R46 ;  /* 0x0000c82e01007387 */ /* 0x0005e80000100a00 */
[----:B-1----:R-:W4:Y:S04]  /*2eef0*/  LDL.LU R44, [R1+0x280] ;  /* 0x00028000012c7983 */ /* 0x002f280000300800 */
[----:B------:R-:W4:Y:S04]  /*2ef00*/  LDL.LU R45, [R1+0x284] ;  /* 0x00028400012d7983 */ /* 0x000f280000300800 */
[----:B--2---:R-:W4:Y:S04]  /*2ef10*/  LDL.LU R46, [R1+0x288] ;  /* 0x00028800012e7983 */ /* 0x004f280000300800 */
[----:B------:R-:W4:Y:S04]  /*2ef20*/  LDL.LU R47, [R1+0x28c] ;  /* 0x00028c00012f7983 */ /* 0x000f280000300800 */
[----:B0-----:R0:W-:Y:S04]  /*2ef30*/  STL.64 [R1+0x1670], R50 ;  /* 0x0016703201007387 */ /* 0x0011e80000100a00 */
[----:B------:R1:W-:Y:S01]  /*2ef40*/  STL.64 [R1+0x1668], R48 ;  /* 0x0016683001007387 */ /* 0x0003e20000100a00 */
[----:B0-----:R-:W-:-:S02]  /*2ef50*/  IMAD.MOV.U32 R51, RZ, RZ, R52 ;  /* 0x000000ffff337224 */ /* 0x001fc400078e0034 */
[----:B------:R-:W-:Y:S02]  /*2ef60*/  IMAD.MOV.U32 R50, RZ, RZ, R53 ;  /* 0x000000ffff327224 */ /* 0x000fe400078e0035 */
[----:B------:R-:W2:Y:S01]  /*2ef70*/  LDL.LU.64 R52, [R1+0x17b0] ;  /* 0x0017b00001347983 */ /* 0x000ea20000300a00 */
[----:B-1----:R-:W-:Y:S02]  /*2ef80*/  IMAD.MOV.U32 R48, RZ, RZ, R55 ;  /* 0x000000ffff307224 */ /* 0x002fe400078e0037 */
[----:B------:R-:W-:-:S03]  /*2ef90*/  IMAD.MOV.U32 R49, RZ, RZ, R54 ;  /* 0x000000ffff317224 */ /* 0x000fc600078e0036 */
[----:B------:R-:W-:Y:S04]  /*2efa0*/  STL [R1+0x16ac], R48 ;  /* 0x0016ac3001007387 */ /* 0x000fe80000100800 */
[----:B------:R-:W-:Y:S04]  /*2efb0*/  STL [R1+0x16a8], R49 ;  /* 0x0016a83101007387 */ /* 0x000fe80000100800 */
[----:B------:R-:W-:Y:S04]  /*2efc0*/  STL [R1+0x16a4], R50 ;  /* 0x0016a43201007387 */ /* 0x000fe80000100800 */
[----:B------:R3:W-:Y:S02]  /*2efd0*/  STL [R1+0x16a0], R51 ;  /* 0x0016a03301007387 */ /* 0x0007e40000100800 */
[----:B---3--:R-:W-:Y:S02]  /*2efe0*/  HMMA.16816.F32.BF16 R48, R32, R12, R40 ;  /* 0x0000000c2030723c */ /* 0x008fe40000041828 */
[----:B------:R-:W3:-:S15]  /*2eff0*/  LDL.LU R40, [R1+0x30] ;  /* 0x0000300001287983 */ /* 0x000ede0000300800 */
[----:B------:R-:W-:-:S06]  /*2f000*/  NOP ;  /* 0x0000000000007918 */ /* 0x000fcc0000000000 */
[----:B------:R-:W-:Y:S04]  /*2f010*/  STL.64 [R1+0xa0], R48 ;  /* 0x0000a03001007387 */ /* 0x000fe80000100a00 */
[----:B------:R0:W-:Y:S04]  /*2f020*/  STL.64 [R1+0xa8], R50 ;  /* 0x0000a83201007387 */ /* 0x0001e80000100a00 */
[----:B------:R-:W3:Y:S01]  /*2f030*/  LDL.LU R41, [R1+0x34] ;  /* 0x0000340001297983 */ /* 0x000ee20000300800 */
[----:B0-----:R-:W-:Y:S01]  /*2f040*/  HMMA.16816.F32.BF16 R48, R32, R16, R36 ;  /* 0x000000102030723c */ /* 0x001fe20000041824 */
[----:B--2---:R-:W-:-:S02]  /*2f050*/  IMAD.MOV.U32 R42, RZ, RZ, R52 ;  /* 0x000000ffff2a7224 */ /* 0x004fc400078e0034 */
[----:B------:R-:W2:Y:S04]  /*2f060*/  LDL.LU R52, [R1+0x17a8] ;  /* 0x0017a80001347983 */ /* 0x000ea80000300800 */
[----:B------:R-:W3:Y:S04]  /*2f070*/  LDL.LU R43, [R1+0x3c] ;  /* 0x00003c00012b7983 */ /* 0x000ee80000300800 */
[----:B------:R-:W3:-:S12]  /*2f080*/  LDL.LU R36, [R1+0x270] ;  /* 0x0002700001247983 */ /* 0x000ed80000300800 */
[----:B------:R0:W-:Y:S04]  /*2f090*/  STL.64 [R1+0x90], R48 ;  /* 0x0000903001007387 */ /* 0x0001e80000100a00 */
[----:B------:R1:W-:Y:S04]  /*2f0a0*/  STL.64 [R1+0x98], R50 ;  /* 0x0000983201007387 */ /* 0x0003e80000100a00 */
[----:B------:R-:W3:Y:S04]  /*2f0b0*/  LDL.LU R37, [R1+0x274] ;  /* 0x0002740001257983 */ /* 0x000ee80000300800 */
[----:B------:R-:W3:Y:S01]  /*2f0c0*/  LDL.LU R38, [R1+0x278] ;  /* 0x0002780001267983 */ /* 0x000ee20000300800 */
[----:B----4-:R-:W-:-:S15]  /*2f0d0*/  HMMA.16816.F32.BF16 R44, R32, R20, R44 ;  /* 0x00000014202c723c */ /* 0x010fde000004182c */
[----:B------:R-:W-:-:S09]  /*2f0e0*/  NOP ;  /* 0x0000000000007918 */ /* 0x000fd20000000000 */
[----:B0-----:R-:W-:Y:S01]  /*2f0f0*/  IMAD.MOV.U32 R48, RZ, RZ, R44 ;  /* 0x000000ffff307224 */ /* 0x001fe200078e002c */
[----:B------:R-:W-:Y:S01]  /*2f100*/  MOV R49, R45 ;  /* 0x0000002d00317202 */ /* 0x000fe20000000f00 */
[----:B-1----:R-:W-:Y:S02]  /*2f110*/  IMAD.MOV.U32 R50, RZ, RZ, R46 ;  /* 0x000000ffff327224 */ /* 0x002fe400078e002e */
[----:B------:R-:W-:Y:S02]  /*2f120*/  IMAD.MOV.U32 R51, RZ, RZ, R47 ;  /* 0x000000ffff337224 */ /* 0x000fe400078e002f */
[----:B--2---:R-:W-:Y:S02]  /*2f130*/  IMAD.MOV.U32 R39, RZ, RZ, R52 ;  /* 0x000000ffff277224 */ /* 0x004fe400078e0034 */
[----:B------:R-:W0:Y:S05]  /*2f140*/  LDSM.16.MT88.4 R52, [R53+UR4+0x3800] ;  /* 0x003800043534783b */ /* 0x000e2a0008004200 */
[C---:B---3--:R-:W-:Y:S01]  /*2f150*/  HMMA.16816.F32.BF16 R36, R32.reuse, R24, R36 ;  /* 0x000000182024723c */ /* 0x048fe20000041824 */
[----:B0-----:R-:W-:Y:S04]  /*2f160*/  STL.64 [R1+0x15f8], R54 ;  /* 0x0015f83601007387 */ /* 0x001fe80000100a00 */
[----:B------:R0:W-:Y:S04]  /*2f170*/  STL.64 [R1+0x15f0], R52 ;  /* 0x0015f03401007387 */ /* 0x0001e80000100a00 */
        /* <DEDUP_REMOVED lines=10> */
[----:B0-----:R-:W4:Y:S04]  /*2f220*/  LDL.LU R20, [R1+0x40] ;  /* 0x0000400001147983 */ /* 0x001f280000300800 */
[----:B------:R-:W4:Y:S04]  /*2f230*/  LDL.LU R21, [R1+0x44] ;  /* 0x0000440001157983 */ /* 0x000f280000300800 */
[----:B------:R-:W4:Y:S04]  /*2f240*/  LDL.LU R22, [R1+0x48] ;  /* 0x0000480001167983 */ /* 0x000f280000300800 */
[----:B------:R-:W4:Y:S04]  /*2f250*/  LDL.LU R23, [R1+0x4c] ;  /* 0x00004c0001177983 */ /* 0x000f280000300800 */
[----:B------:R-:W-:Y:S04]  /*2f260*/  STL [R1+0x16bc], R51 ;  /* 0x0016bc3301007387 */ /* 0x000fe80000100800 */
[----:B------:R-:W-:Y:S04]  /*2f270*/  STL [R1+0x16b8], R50 ;  /* 0x0016b83201007387 */ /* 0x000fe80000100800 */
[----:B------:R-:W-:Y:S04]  /*2f280*/  STL [R1+0x16b4], R49 ;  /* 0x0016b43101007387 */ /* 0x000fe80000100800 */
[----:B------:R0:W-:Y:S04]  /*2f290*/  STL [R1+0x16b0], R48 ;  /* 0x0016b03001007387 */ /* 0x0001e80000100800 */
[----:B0-----:R-:W3:Y:S04]  /*2f2a0*/  LDL.LU R48, [R1+0x200] ;  /* 0x0002000001307983 */ /* 0x001ee80000300800 */
[----:B------:R-:W3:Y:S04]  /*2f2b0*/  LDL.LU R49, [R1+0x204] ;  /* 0x0002040001317983 */ /* 0x000ee80000300800 */
[----:B------:R-:W3:Y:S04]  /*2f2c0*/  LDL.LU R50, [R1+0x208] ;  /* 0x0002080001327983 */ /* 0x000ee80000300800 */
[----:B------:R-:W3:Y:S04]  /*2f2d0*/  LDL.LU R51, [R1+0x20c] ;  /* 0x00020c0001337983 */ /* 0x000ee80000300800 */
[----:B------:R-:W-:Y:S04]  /*2f2e0*/  STL.64 [R1+0x70], R36 ;  /* 0x0000702401007387 */ /* 0x000fe80000100a00 */
[----:B------:R0:W-:Y:S04]  /*2f2f0*/  STL.64 [R1+0x78], R38 ;  /* 0x0000782601007387 */ /* 0x0001e80000100a00 */
[----:B0-----:R-:W3:Y:S04]  /*2f300*/  LDL.LU.64 R38, [R1+0x17a0] ;  /* 0x0017a00001267983 */ /* 0x001ee80000300a00 */
[----:B------:R-:W3:Y:S01]  /*2f310*/  LDL.LU.64 R36, [R1+0x1798] ;  /* 0x0017980001247983 */ /* 0x000ee20000300a00 */
[----:B--2---:R-:W-:-:S15]  /*2f320*/  HMMA.16816.F32.BF16 R52, R32, R28, R52 ;  /* 0x0000001c2034723c */ /* 0x004fde0000041834 */
[----:B------:R-:W-:-:S08]  /*2f330*/  NOP ;  /* 0x0000000000007918 */ /* 0x000fd00000000000 */
[----:B------:R-:W-:Y:S04]  /*2f340*/  STL.64 [R1+0x1608], R54 ;  /* 0x0016083601007387 */ /* 0x000fe80000100a00 */
[----:B------:R-:W-:Y:S01]  /*2f350*/  STL.64 [R1+0x1600], R52 ;  /* 0x0016003401007387 */ /* 0x000fe20000100a00 */
[C---:B---3--:R-:W-:Y:S06]  /*2f360*/  HMMA.16816.F32.BF16 R48, R36.reuse, R56, R48 ;  /* 0x000000382430723c */ /* 0x048fec0000041830 */
[----:B----4-:R-:W-:Y:S01]  /*2f370*/  HMMA.16816.F32.BF16 R32, R36, R4, R20 ;  /* 0x000000042420723c */ /* 0x010fe20000041814 */
[----:B------:R-:W2:-:S15]  /*2f380*/  LDL.LU R20, [R1+0x10] ;  /* 0x0000100001147983 */ /* 0x000e9e0000300800 */
[----:B------:R-:W-:-:S01]  /*2f390*/  NOP ;  /* 0x0000000000007918 */ /* 0x000fc20000000000 */
[----:B------:R-:W-:Y:S04]  /*2f3a0*/  STL.64 [R1+0x50], R48 ;  /* 0x0000503001007387 */ /* 0x000fe80000100a00 */
[----:B------:R-:W-:Y:S04]  /*2f3b0*/  STL.64 [R1+0x58], R50 ;  /* 0x0000583201007387 */ /* 0x000fe80000100a00 */
[----:B------:R-:W-:Y:S04]  /*2f3c0*/  STL.64 [R1+0x40], R32 ;  /* 0x0000402001007387 */ /* 0x000fe80000100a00 */
[----:B------:R0:W-:Y:S04]  /*2f3d0*/  STL.64 [R1+0x48], R34 ;  /* 0x0000482201007387 */ /* 0x0001e80000100a00 */
[----:B------:R-:W2:Y:S04]  /*2f3e0*/  LDL.LU R21, [R1+0x14] ;  /* 0x0000140001157983 */ /* 0x000ea80000300800 */
[----:B------:R-:W2:Y:S04]  /*2f3f0*/  LDL.LU R22, [R1+0x18] ;  /* 0x0000180001167983 */ /* 0x000ea80000300800 */
[----:B------:R-:W2:Y:S01]  /*2f400*/  LDL.LU R23, [R1+0x1c] ;  /* 0x00001c0001177983 */ /* 0x000ea20000300800 */
[C---:B------:R-:W-:Y:S06]  /*2f410*/  HMMA.16816.F32.BF16 R44, R36.reuse, R12, R44 ;  /* 0x0000000c242c723c */ /* 0x040fec000004182c */
[----:B0-----:R-:W-:Y:S01]  /*2f420*/  HMMA.16816.F32.BF16 R32, R36, R8, R40 ;  /* 0x000000082420723c */ /* 0x001fe20000041828 */
[----:B------:R-:W3:Y:S04]  /*2f430*/  LDL.LU R40, [R1] ;  /* 0x0000000001287983 */ /* 0x000ee80000300800 */
[----:B------:R-:W3:Y:S04]  /*2f440*/  LDL.LU R41, [R1+0x4] ;  /* 0x0000040001297983 */ /* 0x000ee80000300800 */
[----:B------:R-:W3:Y:S04]  /*2f450*/  LDL.LU R42, [R1+0x8] ;  /* 0x00000800012a7983 */ /* 0x000ee80000300800 */
[----:B------:R-:W3:Y:S05]  /*2f460*/  LDL.LU R43, [R1+0xc] ;  /* 0x00000c00012b7983 */ /* 0x000eea0000300800 */
[----:B------:R-:W-:-:S06]  /*2f470*/  IMAD.MOV.U32 R4, RZ, RZ, R44 ;  /* 0x000000ffff047224 */ /* 0x000fcc00078e002c */
[----:B------:R-:W-:Y:S02]  /*2f480*/  IMAD.MOV.U32 R55, RZ, RZ, R32 ;  /* 0x000000ffff377224 */ /* 0x000fe400078e0020 */
[----:B------:R-:W-:Y:S02]  /*2f490*/  IMAD.MOV.U32 R54, RZ, RZ, R33 ;  /* 0x000000ffff367224 */ /* 0x000fe400078e0021 */
[----:B------:R-:W-:Y:S02]  /*2f4a0*/  IMAD.MOV.U32 R53, RZ, RZ, R34 ;  /* 0x000000ffff357224 */ /* 0x000fe400078e0022 */
[----:B------:R-:W-:Y:S01]  /*2f4b0*/  IMAD.MOV.U32 R52, RZ, RZ, R35 ;  /* 0x000000ffff347224 */ /* 0x000fe200078e0023 */
[----:B------:R-:W4:Y:S04]  /*2f4c0*/  LDL.LU R32, [R1+0x1f0] ;  /* 0x0001f00001207983 */ /* 0x000f280000300800 */
[----:B------:R-:W4:Y:S04]  /*2f4d0*/  LDL.LU R33, [R1+0x1f4] ;  /* 0x0001f40001217983 */ /* 0x000f280000300800 */
[----:B------:R-:W4:Y:S04]  /*2f4e0*/  LDL.LU R34, [R1+0x1f8] ;  /* 0x0001f80001227983 */ /* 0x000f280000300800 */
[----:B------:R-:W4:Y:S04]  /*2f4f0*/  LDL.LU R35, [R1+0x1fc] ;  /* 0x0001fc0001237983 */ /* 0x000f280000300800 */
[----:B------:R0:W-:Y:S04]  /*2f500*/  STL.64 [R1+0x16c8], R54 ;  /* 0x0016c83601007387 */ /* 0x0001e80000100a00 */
[----:B------:R1:W-:Y:S01]  /*2f510*/  STL.64 [R1+0x16c0], R52 ;  /* 0x0016c03401007387 */ /* 0x0003e20000100a00 */
[----:B------:R-:W-:-:S02]  /*2f520*/  IMAD.MOV.U32 R5, RZ, RZ, R45 ;  /* 0x000000ffff057224 */ /* 0x000fc400078e002d */
[----:B------:R-:W-:Y:S02]  /*2f530*/  IMAD.MOV.U32 R44, RZ, RZ, R6 ;  /* 0x000000ffff2c7224 */ /* 0x000fe400078e0006 */
[----:B------:R-:W-:Y:S02]  /*2f540*/  IMAD.MOV.U32 R45, RZ, RZ, R11 ;  /* 0x000000ffff2d7224 */ /* 0x000fe400078e000b */
[----:B0-----:R-:W-:Y:S02]  /*2f550*/  IMAD.MOV.U32 R54, RZ, RZ, R2 ;  /* 0x000000ffff367224 */ /* 0x001fe400078e0002 */
[----:B-1----:R-:W-:Y:S02]  /*2f560*/  IMAD.MOV.U32 R52, RZ, RZ, R60 ;  /* 0x000000ffff347224 */ /* 0x002fe400078e003c */
[----:B------:R-:W-:Y:S01]  /*2f570*/  IMAD.MOV.U32 R53, RZ, RZ, R7 ;  /* 0x000000ffff357224 */ /* 0x000fe200078e0007 */
[----:B------:R-:W3:Y:S04]  /*2f580*/  LDL.LU R60, [R1+0x1794] ;  /* 0x00179400013c7983 */ /* 0x000ee80000300800 */
[----:B------:R-:W3:Y:S01]  /*2f590*/  LDL.LU R7, [R1+0x1790] ;  /* 0x0017900001077983 */ /* 0x000ee20000300800 */
[----:B------:R-:W-:-:S02]  /*2f5a0*/  IMAD.MOV.U32 R55, RZ, RZ, R0 ;  /* 0x000000ffff377224 */ /* 0x000fc400078e0000 */
[----:B------:R-:W-:Y:S02]  /*2f5b0*/  IMAD.MOV.U32 R2, RZ, RZ, R47 ;  /* 0x000000ffff027224 */ /* 0x000fe400078e002f */
[----:B------:R-:W-:Y:S01]  /*2f5c0*/  IMAD.MOV.U32 R0, RZ, RZ, R46 ;  /* 0x000000ffff007224 */ /* 0x000fe200078e002e */
[----:B------:R-:W3:Y:S04]  /*2f5d0*/  LDL.LU R6, [R1+0x178c] ;  /* 0x00178c0001067983 */ /* 0x000ee80000300800 */
[----:B------:R-:W3:Y:S01]  /*2f5e0*/  LDL.LU R11, [R1+0x1788] ;  /* 0x00178800010b7983 */ /* 0x000ee20000300800 */
[----:B------:R-:W-:Y:S01]  /*2f5f0*/  IMAD.MOV.U32 R46, RZ, RZ, R30 ;  /* 0x000000ffff2e7224 */ /* 0x000fe200078e001e */
[----:B------:R-:W-:Y:S02]  /*2f600*/  MOV R47, R31 ;  /* 0x0000001f002f7202 */ /* 0x000fe40000000f00 */
[----:B------:R-:W3:Y:S04]  /*2f610*/  LDL.LU R30, [R1+0x1784] ;  /* 0x00178400011e7983 */ /* 0x000ee80000300800 */
[----:B------:R-:W3:Y:S04]  /*2f620*/  LDL.LU R31, [R1+0x1780] ;  /* 0x00178000011f7983 */ /* 0x000ee80000300800 */
[----:B------:R-:W-:Y:S04]  /*2f630*/  STL [R1+0x169c], R2 ;  /* 0x00169c0201007387 */ /* 0x000fe80000100800 */
[----:B------:R-:W-:Y:S01]  /*2f640*/  STL [R1+0x1698], R0 ;  /* 0x0016980001007387 */ /* 0x000fe20000100800 */
[----:B--2---:R-:W-:-:S15]  /*2f650*/  HMMA.16816.F32.BF16 R20, R36, R16, R20 ;  /* 0x000000102414723c */ /* 0x004fde0000041814 */
[----:B------:R-:W-:-:S09]  /*2f660*/  NOP ;  /* 0x0000000000007918 */ /* 0x000fd20000000000 */
[----:B------:R-:W-:Y:S02]  /*2f670*/  IMAD.MOV.U32 R49, RZ, RZ, R22 ;  /* 0x000000ffff317224 */ /* 0x000fe400078e0016 */
[----:B------:R-:W-:Y:S02]  /*2f680*/  IMAD.MOV.U32 R48, RZ, RZ, R23 ;  /* 0x000000ffff307224 */ /* 0x000fe400078e0017 */
[----:B------:R-:W-:Y:S02]  /*2f690*/  IMAD.MOV.U32 R51, RZ, RZ, R20 ;  /* 0x000000ffff337224 */ /* 0x000fe400078e0014 */
[----:B------:R-:W-:Y:S01]  /*2f6a0*/  IMAD.MOV.U32 R50, RZ, RZ, R21 ;  /* 0x000000ffff327224 */ /* 0x000fe200078e0015 */
[----:B------:R-:W2:Y:S04]  /*2f6b0*/  LDL.LU.64 R22, [R1+0x1778] ;  /* 0x0017780001167983 */ /* 0x000ea80000300a00 */
[----:B------:R-:W3:Y:S01]  /*2f6c0*/  LDL.LU.64 R20, [R1+0x1770] ;  /* 0x0017700001147983 */ /* 0x000ee20000300a00 */
[----:B----4-:R-:W-:Y:S03]  /*2f6d0*/  HMMA.16816.F32.BF16 R32, R36, R24, R32 ;  /* 0x000000182420723c */ /* 0x010fe60000041820 */
[----:B------:R-:W-:Y:S04]  /*2f6e0*/  STL.64 [R1+0x16e8], R50 ;  /* 0x0016e83201007387 */ /* 0x000fe80000100a00 */
[----:B------:R0:W-:Y:S02]  /*2f6f0*/  STL.64 [R1+0x16e0], R48 ;  /* 0x0016e03001007387 */ /* 0x0001e40000100a00 */
[----:B0-----:R-:W-:-:S02]  /*2f700*/  IMAD.MOV.U32 R48, RZ, RZ, R10 ;  /* 0x000000ffff307224 */ /* 0x001fc400078e000a */
[----:B------:R-:W-:Y:S01]  /*2f710*/  IMAD.MOV.U32 R49, RZ, RZ, R58 ;  /* 0x000000ffff317224 */ /* 0x000fe200078e003a */
[----:B------:R-:W4:Y:S04]  /*2f720*/  LDL.LU R10, [R1+0x1768] ;  /* 0x00176800010a7983 */ /* 0x000f280000300800 */
[----:B------:R-:W4:Y:S01]  /*2f730*/  LDL.LU R58, [R1+0x1764] ;  /* 0x00176400013a7983 */ /* 0x000f220000300800 */
[----:B------:R-:W-:Y:S02]  /*2f740*/  IMAD.MOV.U32 R50, RZ, RZ, R59 ;  /* 0x000000ffff327224 */ /* 0x000fe400078e003b */
[----:B------:R-:W-:Y:S01]  /*2f750*/  IMAD.MOV.U32 R51, RZ, RZ, R61 ;  /* 0x000000ffff337224 */ /* 0x000fe200078e003d */
[----:B------:R-:W4:Y:S01]  /*2f760*/  LDL.LU R59, [R1+0x1760] ;  /* 0x00176000013b7983 */ /* 0x000f220000300800 */
[----:B---3--:R-:W-:-:S15]  /*2f770*/  HMMA.16816.F32.BF16 R40, R36, R20, R40 ;  /* 0x000000142428723c */ /* 0x008fde0000041828 */
[----:B------:R-:W-:-:S08]  /*2f780*/  NOP ;  /* 0x0000000000007918 */ /* 0x000fd00000000000 */
[----:B------:R0:W-:Y:S01]  /*2f790*/  STL [R1], R40 ;  /* 0x0000002801007387 */ /* 0x0001e20000100800 */
[----:B------:R-:W-:Y:S02]  /*2f7a0*/  IMAD.MOV.U32 R0, RZ, RZ, R42 ;  /* 0x000000ffff007224 */ /* 0x000fe400078e002a */
[----:B------:R-:W-:Y:S02]  /*2f7b0*/  IMAD.MOV.U32 R61, RZ, RZ, R43 ;  /* 0x000000ffff3d7224 */ /* 0x000fe400078e002b */
[----:B------:R-:W-:Y:S01]  /*2f7c0*/  IMAD.MOV.U32 R2, RZ, RZ, R41 ;  /* 0x000000ffff027224 */ /* 0x000fe200078e0029 */
[----:B------:R-:W4:Y:S04]  /*2f7d0*/  LDL.LU.64 R42, [R1+0x1758] ;  /* 0x00175800012a7983 */ /* 0x000f280000300a00 */
[----:B0-----:R-:W4:Y:S04]  /*2f7e0*/  LDL.LU.64 R40, [R1+0x1750] ;  /* 0x0017500001287983 */ /* 0x001f280000300a00 */
[----:B------:R-:W-:Y:S04]  /*2f7f0*/  STL.64 [R1+0x15a0], R34 ;  /* 0x0015a02201007387 */ /* 0x000fe80000100a00 */
[----:B------:R0:W-:Y:S02]  /*2f800*/  STL.64 [R1+0x1598], R32 ;  /* 0x0015982001007387 */ /* 0x0001e40000100a00 */
[----:B0-----:R-:W-:-:S02]  /*2f810*/  IMAD.MOV.U32 R32, RZ, RZ, R11 ;  /* 0x000000ffff207224 */ /* 0x001fc400078e000b */
[----:B------:R-:W-:Y:S01]  /*2f820*/  IMAD.MOV.U32 R33, RZ, RZ, R6 ;  /* 0x000000ffff217224 */ /* 0x000fe200078e0006 */
[----:B------:R-:W3:Y:S04]  /*2f830*/  LDL.LU R11, [R1+0x1748] ;  /* 0x00174800010b7983 */ /* 0x000ee80000300800 */
[----:B------:R-:W3:Y:S01]  /*2f840*/  LDL.LU R6, [R1+0x1744] ;  /* 0x0017440001067983 */ /* 0x000ee20000300800 */
[----:B------:R-:W-:-:S03]  /*2f850*/  IMAD.MOV.U32 R34, RZ, RZ, R7 ;  /* 0x000000ffff227224 */ /* 0x000fc600078e0007 */
[----:B------:R-:W3:Y:S01]  /*2f860*/  LDL.LU R7, [R1+0x1740] ;  /* 0x0017400001077983 */ /* 0x000ee20000300800 */
[----:B------:R-:W-:-:S07]  /*2f870*/  IMAD.MOV.U32 R35, RZ, RZ, R60 ;  /* 0x000000ffff237224 */ /* 0x000fce00078e003c */
[----:B------:R-:W-:Y:S01]  /*2f880*/  HMMA.16816.F32.BF16 R36, R36, R28, R32 ;  /* 0x0000001c2424723c */ /* 0x000fe20000041820 */
[----:B------:R-:W-:-:S15]  /*2f890*/  STL.64 [R1+0x1708], R30 ;  /* 0x0017081e01007387 */ /* 0x000fde0000100a00 */
[----:B------:R-:W-:-:S07]  /*2f8a0*/  NOP ;  /* 0x0000000000007918 */ /* 0x000fce0000000000 */
[----:B------:R-:W-:Y:S04]  /*2f8b0*/  STL.64 [R1+0x15b0], R38 ;  /* 0x0015b02601007387 */ /* 0x000fe80000100a00 */
[----:B------:R0:W-:Y:S02]  /*2f8c0*/  STL.64 [R1+0x15a8], R36 ;  /* 0x0015a82401007387 */ /* 0x0001e40000100a00 */
[----:B0-----:R-:W-:Y:S02]  /*2f8d0*/  IMAD.MOV.U32 R36, RZ, RZ, R19 ;  /* 0x000000ffff247224 */ /* 0x001fe400078e0013 */
[----:B------:R-:W-:Y:S02]  /*2f8e0*/  IMAD.MOV.U32 R37, RZ, RZ, R18 ;  /* 0x000000ffff257224 */ /* 0x000fe400078e0012 */
[----:B--2---:R-:W-:-:S02]  /*2f8f0*/  IMAD.MOV.U32 R38, RZ, RZ, R23 ;  /* 0x000000ffff267224 */ /* 0x004fc400078e0017 */
[----:B------:R-:W-:Y:S01]  /*2f900*/  IMAD.MOV.U32 R39, RZ, RZ, R15 ;  /* 0x000000ffff277224 */ /* 0x000fe200078e000f */
[C---:B----4-:R-:W-:Y:S06]  /*2f910*/  HMMA.16816.F32.BF16 R32, R40.reuse, R58, R48 ;  /* 0x0000003a2820723c */ /* 0x050fec0000041830 */
[----:B---3--:R-:W-:-:S15]  /*2f920*/  HMMA.16816.F32.BF16 R28, R40, R6, R52 ;  /* 0x00000006281c723c */ /* 0x008fde0000041834 */
[----:B------:R-:W-:-:S03]  /*2f930*/  NOP ;  /* 0x0000000000007918 */ /* 0x000fc60000000000 */
[----:B------:R-:W-:Y:S01]  /*2f940*/  IMAD.MOV.U32 R60, RZ, RZ, R32 ;  /* 0x000000ffff3c7224 */ /* 0x000fe200078e0020 */
[----:B------:R-:W-:Y:S04]  /*2f950*/  STL.64 [R1+0x3b0], R32 ;  /* 0x0003b02001007387 */ /* 0x000fe80000100a00 */
[----:B------:R-:W-:Y:S04]  /*2f960*/  STL.64 [R1+0x3b8], R34 ;  /* 0x0003b82201007387 */ /* 0x000fe80000100a00 */
[----:B------:R-:W-:Y:S04]  /*2f970*/  STL.64 [R1+0x16f0], R58 ;  /* 0x0016f03a01007387 */ /* 0x000fe80000100a00 */
[----:B------:R-:W-:Y:S04]  /*2f980*/  STL [R1+0x156c], R60 ;  /* 0x00156c3c01007387 */ /* 0x000fe80000100800 */
[----:B------:R-:W-:Y:S01]  /*2f990*/  STL.64 [R1+0x370], R28 ;  /* 0x0003701c01007387 */ /* 0x000fe20000100a00 */
[----:B------:R-:W-:-:S03]  /*2f9a0*/  IMAD.MOV.U32 R9, RZ, RZ, R31 ;  /* 0x000000ffff097224 */ /* 0x000fc600078e001f */
[----:B------:R0:W-:Y:S01]  /*2f9b0*/  STL.64 [R1+0x378], R30 ;  /* 0x0003781e01007387 */ /* 0x0001e20000100a00 */
[----:B------:R-:W-:Y:S02]  /*2f9c0*/  MOV R8, R29 ;  /* 0x0000001d00087202 */ /* 0x000fe40000000f00 */
[----:B0-----:R-:W-:Y:S01]  /*2f9d0*/  HMMA.16816.F32.BF16 R28, R40, R10, R44 ;  /* 0x0000000a281c723c */ /* 0x001fe2000004182c */
[----:B------:R-:W-:Y:S04]  /*2f9e0*/  STL.64 [R1+0x1700], R6 ;  /* 0x0017000601007387 */ /* 0x000fe80000100a00 */
[----:B------:R-:W-:Y:S04]  /*2f9f0*/  STL.64 [R1+0x16f8], R4 ;  /* 0x0016f80401007387 */ /* 0x000fe80000100a00 */
[----:B------:R-:W-:Y:S04]  /*2fa00*/  STL [R1+0x1574], R8 ;  /* 0x0015740801007387 */ /* 0x000fe80000100800 */
[----:B------:R-:W-:Y:S10]  /*2fa10*/  STL [R1+0x1570], R9 ;  /* 0x0015700901007387 */ /* 0x000ff40000100800 */
[----:B------:R0:W-:Y:S04]  /*2fa20*/  STL.64 [R1+0x310], R28 ;  /* 0x0003101c01007387 */ /* 0x0001e80000100a00 */
[----:B------:R1:W-:Y:S01]  /*2fa30*/  STL.64 [R1+0x318], R30 ;  /* 0x0003181e01007387 */ /* 0x0003e20000100a00 */
[----:B------:R-:W-:-:S02]  /*2fa40*/  IMAD.MOV.U32 R12, RZ, RZ, R28 ;  /* 0x000000ffff0c7224 */ /* 0x000fc400078e001c */
[----:B------:R-:W-:Y:S02]  /*2fa50*/  IMAD.MOV.U32 R16, RZ, RZ, R29 ;  /* 0x000000ffff107224 */ /* 0x000fe400078e001d */
[----:B------:R-:W-:Y:S02]  /*2fa60*/  IMAD.MOV.U32 R13, RZ, RZ, R30 ;  /* 0x000000ffff0d7224 */ /* 0x000fe400078e001e */
[----:B------:R-:W-:Y:S01]  /*2fa70*/  IMAD.MOV.U32 R17, RZ, RZ, R31 ;  /* 0x000000ffff117224 */ /* 0x000fe200078e001f */
[----:B0-----:R-:W2:Y:S04]  /*2fa80*/  LDL.LU R28, [R1+0x1a0] ;  /* 0x0001a000011c7983 */ /* 0x001ea80000300800 */
[----:B------:R-:W2:Y:S04]  /*2fa90*/  LDL.LU R29, [R1+0x1a4] ;  /* 0x0001a400011d7983 */ /* 0x000ea80000300800 */
[----:B-1----:R-:W2:Y:S04]  /*2faa0*/  LDL.LU R30, [R1+0x1a8] ;  /* 0x0001a800011e7983 */ /* 0x002ea80000300800 */
        /* <DEDUP_REMOVED lines=13> */
[----:B------:R-:W2:Y:S04]  /*2fb80*/  LDL.LU R19, [R1+0x173c] ;  /* 0x00173c0001137983 */ /* 0x000ea80000300800 */
[----:B------:R-:W4:Y:S04]  /*2fb90*/  LDL.LU R18, [R1+0x1738] ;  /* 0x0017380001127983 */ /* 0x000f280000300800 */
[----:B------:R-:W3:Y:S04]  /*2fba0*/  LDL.LU R23, [R1+0x1734] ;  /* 0x0017340001177983 */ /* 0x000ee80000300800 */
[----:B------:R-:W2:Y:S04]  /*2fbb0*/  LDL.LU R15, [R1+0x1730] ;  /* 0x00173000010f7983 */ /* 0x000ea80000300800 */
        /* <DEDUP_REMOVED lines=8> */
[----:B------:R-:W-:Y:S02]  /*2fc40*/  IMAD.MOV.U32 R34, RZ, RZ, R22 ;  /* 0x000000ffff227224 */ /* 0x000fe400078e0016 */
[----:B------:R-:W-:Y:S01]  /*2fc50*/  IMAD.MOV.U32 R35, RZ, RZ, R14 ;  /* 0x000000ffff237224 */ /* 0x000fe200078e000e */
[----:B------:R-:W4:Y:S04]  /*2fc60*/  LDL.LU R22, [R1+0x1724] ;  /* 0x0017240001167983 */ /* 0x000f280000300800 */
[----:B------:R-:W4:Y:S01]  /*2fc70*/  LDL.LU R14, [R1+0x1720] ;  /* 0x00172000010e7983 */ /* 0x000f220000300800 */
[----:B--2---:R-:W-:-:S03]  /*2fc80*/  IMAD.MOV.U32 R52, RZ, RZ, R15 ;  /* 0x000000ffff347224 */ /* 0x004fc600078e000f */
[----:B------:R-:W2:Y:S01]  /*2fc90*/  LDL.LU R15, [R1+0x171c] ;  /* 0x00171c00010f7983 */ /* 0x000ea20000300800 */
[----:B---3--:R-:W-:-:S03]  /*2fca0*/  IMAD.MOV.U32 R53, RZ, RZ, R23 ;  /* 0x000000ffff357224 */ /* 0x008fc600078e0017 */
[----:B------:R-:W3:Y:S01]  /*2fcb0*/  LDL.LU R23, [R1+0x1718] ;  /* 0x0017180001177983 */ /* 0x000ee20000300800 */
[----:B----4-:R-:W-:Y:S02]  /*2fcc0*/  IMAD.MOV.U32 R54, RZ, RZ, R18 ;  /* 0x000000ffff367224 */ /* 0x010fe400078e0012 */
[----:B------:R-:W-:Y:S01]  /*2fcd0*/  IMAD.MOV.U32 R55, RZ, RZ, R19 ;  /* 0x000000ffff377224 */ /* 0x000fe200078e0013 */
[----:B------:R-:W4:Y:S04]  /*2fce0*/  LDL.LU R18, [R1+0x1714] ;  /* 0x0017140001127983 */ /* 0x000f280000300800 */
[----:B------:R-:W4:Y:S04]  /*2fcf0*/  LDL.LU R19, [R1+0x1710] ;  /* 0x0017100001137983 */ /* 0x000f280000300800 */
[----:B------:R-:W-:Y:S04]  /*2fd00*/  STL [R1+0x1584], R12 ;  /* 0x0015840c01007387 */ /* 0x000fe80000100800 */
[----:B------:R-:W-:Y:S04]  /*2fd10*/  STL [R1+0x1580], R13 ;  /* 0x0015800d01007387 */ /* 0x000fe80000100800 */
[----:B------:R-:W-:Y:S04]  /*2fd20*/  STL [R1+0x157c], R16 ;  /* 0x00157c1001007387 */ /* 0x000fe80000100800 */
[----:B------:R-:W-:Y:S01]  /*2fd30*/  STL [R1+0x1578], R17 ;  /* 0x0015781101007387 */ /* 0x000fe20000100800 */
[----:B--2---:R-:W-:-:S15]  /*2fd40*/  HMMA.16816.F32.BF16 R28, R40, R14, R28 ;  /* 0x0000000e281c723c */ /* 0x004fde000004181c */
[----:B------:R-:W-:-:S08]  /*2fd50*/  NOP ;  /* 0x0000000000007918 */ /* 0x000fd00000000000 */
[----:B------:R-:W-:Y:S01]  /*2fd60*/  STL.64 [R1+0x2d0], R28 ;  /* 0x0002d01c01007387 */ /* 0x000fe20000100a00 */
[----:B------:R-:W-:Y:S02]  /*2fd70*/  IMAD.MOV.U32 R25, RZ, RZ, R31 ;  /* 0x000000ffff197224 */ /* 0x000fe400078e001f */
[----:B------:R-:W-:Y:S01]  /*2fd80*/  IMAD.MOV.U32 R21, RZ, RZ, R30 ;  /* 0x000000ffff157224 */ /* 0x000fe200078e001e */
[----:B------:R0:W-:Y:S04]  /*2fd90*/  STL.64 [R1+0x2d8], R30 ;  /* 0x0002d81e01007387 */ /* 0x0001e80000100a00 */
[----:B0-----:R-:W2:Y:S01]  /*2fda0*/  LDL.LU.64 R30, [R1+0x1708] ;  /* 0x00170800011e7983 */ /* 0x001ea20000300a00 */
[C---:B----4-:R-:W-:Y:S06]  /*2fdb0*/  HMMA.16816.F32.BF16 R4, R40.reuse, R18, R4 ;  /* 0x000000122804723c */ /* 0x050fec0000041804 */
[C---:B---3--:R-:W-:Y:S06]  /*2fdc0*/  HMMA.16816.F32.BF16 R56, R40.reuse, R22, R56 ;  /* 0x000000162838723c */ /* 0x048fec0000041838 */
[----:B------:R-:W-:Y:S01]  /*2fdd0*/  HMMA.16816.F32.BF16 R48, R40, R26, R48 ;  /* 0x0000001a2830723c */ /* 0x000fe20000041830 */
[----:B------:R-:W-:Y:S01]  /*2fde0*/  STL [R1+0x1588], R25 ;  /* 0x0015881901007387 */ /* 0x000fe20000100800 */
[----:B------:R-:W-:Y:S01]  /*2fdf0*/  MOV R24, R29 ;  /* 0x0000001d00187202 */ /* 0x000fe20000000f00 */
[----:B------:R-:W-:-:S08]  /*2fe00*/  IMAD.MOV.U32 R20, RZ, RZ, R28 ;  /* 0x000000ffff147224 */ /* 0x000fd000078e001c */
[----:B------:R-:W-:Y:S01]  /*2fe10*/  STL.64 [R1+0x290], R4 ;  /* 0x0002900401007387 */ /* 0x000fe20000100a00 */
[----:B------:R-:W-:-:S03]  /*2fe20*/  IMAD.MOV.U32 R29, RZ, RZ, R6 ;  /* 0x000000ffff1d7224 */ /* 0x000fc600078e0006 */
[----:B------:R0:W-:Y:S01]  /*2fe30*/  STL.64 [R1+0x298], R6 ;  /* 0x0002980601007387 */ /* 0x0001e20000100a00 */
[----:B------:R-:W-:-:S03]  /*2fe40*/  IMAD.MOV.U32 R28, RZ, RZ, R4 ;  /* 0x000000ffff1c7224 */ /* 0x000fc600078e0004 */
[----:B0-----:R-:W3:Y:S04]  /*2fe50*/  LDL.LU.64 R6, [R1+0x1700] ;  /* 0x0017000001067983 */ /* 0x001ee80000300a00 */
[----:B------:R-:W4:Y:S04]  /*2fe60*/  LDL.LU.64 R4, [R1+0x16f8] ;  /* 0x0016f80001047983 */ /* 0x000f280000300a00 */
[----:B------:R-:W-:Y:S04]  /*2fe70*/  STL.64 [R1+0x270], R56 ;  /* 0x0002703801007387 */ /* 0x000fe80000100a00 */
[----:B------:R0:W-:Y:S04]  /*2fe80*/  STL.64 [R1+0x278], R58 ;  /* 0x0002783a01007387 */ /* 0x0001e80000100a00 */
[----:B0-----:R-:W3:Y:S04]  /*2fe90*/  LDL.LU.64 R58, [R1+0x16f0] ;  /* 0x0016f000013a7983 */ /* 0x001ee80000300a00 */
[----:B------:R-:W-:Y:S04]  /*2fea0*/  STL.64 [R1+0x230], R48 ;  /* 0x0002303001007387 */ /* 0x000fe80000100a00 */
[----:B------:R0:W-:Y:S04]  /*2feb0*/  STL.64 [R1+0x238], R50 ;  /* 0x0002383201007387 */ /* 0x0001e80000100a00 */
[----:B0-----:R-:W4:Y:S04]  /*2fec0*/  LDL.LU.64 R50, [R1+0x16e8] ;  /* 0x0016e80001327983 */ /* 0x001f280000300a00 */
[----:B------:R-:W4:Y:S04]  /*2fed0*/  LDL.LU.64 R48, [R1+0x16e0] ;  /* 0x0016e00001307983 */ /* 0x000f280000300a00 */
[----:B------:R-:W-:Y:S04]  /*2fee0*/  STL.64 [R1+0x1690], R26 ;  /* 0x0016901a01007387 */ /* 0x000fe80000100a00 */
[----:B------:R0:W-:Y:S04]  /*2fef0*/  STL [R1+0x1688], R24 ;  /* 0x0016881801007387 */ /* 0x0001e80000100800 */
[----:B0-----:R-:W4:Y:S04]  /*2ff00*/  LDL.LU R24, [R1+0x130] ;  /* 0x0001300001187983 */ /* 0x001f280000300800 */
[----:B------:R-:W4:Y:S04]  /*2ff10*/  LDL.LU R25, [R1+0x134] ;  /* 0x0001340001197983 */ /* 0x000f280000300800 */
[----:B------:R-:W4:Y:S04]  /*2ff20*/  LDL.LU R26, [R1+0x138] ;  /* 0x00013800011a7983 */ /* 0x000f280000300800 */
[----:B------:R-:W4:Y:S01]  /*2ff30*/  LDL.LU R27, [R1+0x13c] ;  /* 0x00013c00011b7983 */ /* 0x000f220000300800 */
[----:B--2---:R-:W-:Y:S03]  /*2ff40*/  HMMA.16816.F32.BF16 R40, R40, R30, R44 ;  /* 0x0000001e2828723c */ /* 0x004fe6000004182c */
[----:B------:R-:W3:Y:S04]  /*2ff50*/  LDL.LU.64 R46, [R1+0x16d8] ;  /* 0x0016d800012e7983 */ /* 0x000ee80000300a00 */
[----:B------:R-:W3:-:S15]  /*2ff60*/  LDL.LU.64 R44, [R1+0x16d0] ;  /* 0x0016d000012c7983 */ /* 0x000ede0000300a00 */
[----:B------:R-:W-:-:S01]  /*2ff70*/  NOP ;  /* 0x0000000000007918 */ /* 0x000fc20000000000 */
[----:B------:R-:W-:Y:S04]  /*2ff80*/  STL.64 [R1+0x1c0], R40 ;  /* 0x0001c02801007387 */ /* 0x000fe80000100a00 */
[----:B------:R-:W-:Y:S04]  /*2ff90*/  STL.64 [R1+0x1c8], R42 ;  /* 0x0001c82a01007387 */ /* 0x000fe80000100a00 */
[----:B------:R-:W-:Y:S04]  /*2ffa0*/  STL.64 [R1+0x1680], R30 ;  /* 0x0016801e01007387 */ /* 0x000fe80000100a00 */
[----:B------:R0:W-:Y:S04]  /*2ffb0*/  STL.64 [R1+0x1678], R28 ;  /* 0x0016781c01007387 */ /* 0x0001e80000100a00 */
[----:B0-----:R-:W2:Y:S04]  /*2ffc0*/  LDL.LU R28, [R1+0x140] ;  /* 0x00014000011c7983 */ /* 0x001ea80000300800 */
[----:B------:R-:W2:Y:S04]  /*2ffd0*/  LDL.LU R29, [R1+0x144] ;  /* 0x00014400011d7983 */ /* 0x000ea80000300800 */
[----:B------:R-:W2:Y:S04]  /*2ffe0*/  LDL.LU R30, [R1+0x148] ;  /* 0x00014800011e7983 */ /* 0x000ea80000300800 */
[----:B------:R-:W2:Y:S01]  /*2fff0*/  LDL.LU R31, [R1+0x14c] ;  /* 0x00014c00011f7983 */ /* 0x000ea20000300800 */
[----:B---3--:R-:W-:-:S15]  /*30000*/  HMMA.16816.F32.BF16 R52, R44, R58, R52 ;  /* 0x0000003a2c34723c */ /* 0x008fde0000041834 */
[----:B------:R-:W-:-:S08]  /*30010*/  NOP ;  /* 0x0000000000007918 */ /* 0x000fd00000000000 */
[----:B------:R-:W-:Y:S04]  /*30020*/  STL.64 [R1+0x3a0], R52 ;  /* 0x0003a03401007387 */ /* 0x000fe80000100a00 */
[----:B------:R0:W-:Y:S04]  /*30030*/  STL.64 [R1+0x3a8], R54 ;  /* 0x0003a83601007387 */ /* 0x0001e80000100a00 */
[----:B0-----:R-:W3:Y:S04]  /*30040*/  LDL.LU.64 R54, [R1+0x16c8] ;  /* 0x0016c80001367983 */ /* 0x001ee80000300a00 */
[----:B------:R-:W3:Y:S01]  /*30050*/  LDL.LU.64 R52, [R1+0x16c0] ;  /* 0x0016c00001347983 */ /* 0x000ee20000300a00 */
[C---:B--2---:R-:W-:Y:S06]  /*30060*/  HMMA.16816.F32.BF16 R28, R44.reuse, R6, R28 ;  /* 0x000000062c1c723c */ /* 0x044fec000004181c */
[----:B------:R-:W-:Y:S04]  /*30070*/  STL.64 [R1+0x1660], R6 ;  /* 0x0016600601007387 */ /* 0x000fe80000100a00 */
[----:B----4-:R0:W-:Y:S02]  /*30080*/  STL.64 [R1+0x1658], R4 ;  /* 0x0016580401007387 */ /* 0x0101e40000100a00 */
[C---:B0-----:R-:W-:Y:S11]  /*30090*/  HMMA.16816.F32.BF16 R4, R44.reuse, R18, R32 ;  /* 0x000000122c04723c */ /* 0x041ff60000041820 */
[----:B------:R-:W-:Y:S04]  /*300a0*/  STL.64 [R1+0x340], R28 ;  /* 0x0003401c01007387 */ /* 0x000fe80000100a00 */
[----:B------:R0:W-:Y:S02]  /*300b0*/  STL.64 [R1+0x348], R30 ;  /* 0x0003481e01007387 */ /* 0x0001e40000100a00 */
[C---:B0-----:R-:W-:Y:S06]  /*300c0*/  HMMA.16816.F32.BF16 R28, R44.reuse, R10, R24 ;  /* 0x0000000a2c1c723c */ /* 0x041fec0000041818 */
[----:B------:R-:W-:Y:S07]  /*300d0*/  HMMA.16816.F32.BF16 R24, R44, R14, R36 ;  /* 0x0000000e2c18723c */ /* 0x000fee0000041824 */
[----:B------:R-:W-:-:S02]  /*300e0*/  IMAD.MOV.U32 R36, RZ, RZ, R51 ;  /* 0x000000ffff247224 */ /* 0x000fc400078e0033 */
[----:B------:R-:W-:Y:S02]  /*300f0*/  IMAD.MOV.U32 R38, RZ, RZ, R49 ;  /* 0x000000ffff267224 */ /* 0x000fe400078e0031 */
[----:B------:R-:W-:Y:S02]  /*30100*/  IMAD.MOV.U32 R39, RZ, RZ, R48 ;  /* 0x000000ffff277224 */ /* 0x000fe400078e0030 */
[----:B------:R-:W-:-:S04]  /*30110*/  IMAD.MOV.U32 R37, RZ, RZ, R50 ;  /* 0x000000ffff257224 */ /* 0x000fc800078e0032 */
[----:B------:R-:W-:Y:S04]  /*30120*/  STL.64 [R1+0x320], R28 ;  /* 0x0003201c01007387 */ /* 0x000fe80000100a00 */
[----:B------:R-:W-:Y:S04]  /*30130*/  STL.64 [R1+0x328], R30 ;  /* 0x0003281e01007387 */ /* 0x000fe80000100a00 */
[----:B------:R-:W-:Y:S04]  /*30140*/  STL.64 [R1+0x1630], R18 ;  /* 0x0016301201007387 */ /* 0x000fe80000100a00 */
[----:B------:R-:W-:Y:S04]  /*30150*/  STL.64 [R1+0x2e0], R24 ;  /* 0x0002e01801007387 */ /* 0x000fe80000100a00 */
[----:B------:R-:W-:Y:S04]  /*30160*/  STL.64 [R1+0x2e8], R26 ;  /* 0x0002e81a01007387 */ /* 0x000fe80000100a00 */
[----:B------:R-:W-:Y:S04]  /*30170*/  STL.64 [R1+0x2b0], R4 ;  /* 0x0002b00401007387 */ /* 0x000fe80000100a00 */
[----:B------:R-:W-:Y:S04]  /*30180*/  STL.64 [R1+0x2b8], R6 ;  /* 0x0002b80601007387 */ /* 0x000fe80000100a00 */
[----:B------:R-:W2:Y:S04]  /*30190*/  LDL.LU R51, [R1+0x16bc] ;  /* 0x0016bc0001337983 */ /* 0x000ea80000300800 */
[----:B------:R-:W4:Y:S04]  /*301a0*/  LDL.LU R50, [R1+0x16b8] ;  /* 0x0016b80001327983 */ /* 0x000f280000300800 */
[----:B------:R-:W2:Y:S04]  /*301b0*/  LDL.LU R49, [R1+0x16b4] ;  /* 0x0016b40001317983 */ /* 0x000ea80000300800 */
[----:B------:R-:W4:Y:S04]  /*301c0*/  LDL.LU R48, [R1+0x16b0] ;  /* 0x0016b00001307983 */ /* 0x000f280000300800 */
[----:B------:R3:W-:Y:S04]  /*301d0*/  STL.64 [R1+0x15c0], R38 ;  /* 0x0015c02601007387 */ /* 0x0007e80000100a00 */
[----:B------:R0:W-:Y:S01]  /*301e0*/  STL.64 [R1+0x15b8], R36 ;  /* 0x0015b82401007387 */ /* 0x0001e20000100a00 */
[----:B---3--:R-:W-:-:S02]  /*301f0*/  IMAD.MOV.U32 R39, RZ, RZ, R52 ;  /* 0x000000ffff277224 */ /* 0x008fc400078e0034 */
[----:B------:R-:W-:Y:S01]  /*30200*/  IMAD.MOV.U32 R38, RZ, RZ, R53 ;  /* 0x000000ffff267224 */ /* 0x000fe200078e0035 */
[----:B------:R-:W3:Y:S01]  /*30210*/  LDL.LU R52, [R1+0x70] ;  /* 0x0000700001347983 */ /* 0x000ee20000300800 */
[----:B0-----:R-:W-:-:S03]  /*30220*/  IMAD.MOV.U32 R37, RZ, RZ, R54 ;  /* 0x000000ffff257224 */ /* 0x001fc600078e0036 */
[----:B------:R-:W3:Y:S01]  /*30230*/  LDL.LU R53, [R1+0x74] ;  /* 0x0000740001357983 */ /* 0x000ee20000300800 */
[----:B------:R-:W-:-:S03]  /*30240*/  IMAD.MOV.U32 R36, RZ, RZ, R55 ;  /* 0x000000ffff247224 */ /* 0x000fc600078e0037 */
[----:B------:R-:W2:Y:S04]  /*30250*/  LDL.LU R54, [R1+0x78] ;  /* 0x0000780001367983 */ /* 0x000ea80000300800 */
[----:B------:R-:W2:Y:S04]  /*30260*/  LDL.LU R55, [R1+0x7c] ;  /* 0x00007c0001377983 */ /* 0x000ea80000300800 */
[----:B--2---:R-:W-:Y:S04]  /*30270*/  STL.64 [R1+0x1618], R54 ;  /* 0x0016183601007387 */ /* 0x004fe80000100a00 */
[----:B---3--:R4:W-:Y:S02]  /*30280*/  STL.64 [R1+0x1610], R52 ;  /* 0x0016103401007387 */ /* 0x0089e40000100a00 */
[----:B----4-:R-:W-:-:S02]  /*30290*/  IMAD.MOV.U32 R52, RZ, RZ, R48 ;  /* 0x000000ffff347224 */ /* 0x010fc400078e0030 */
[----:B------:R-:W-:Y:S01]  /*302a0*/  IMAD.MOV.U32 R53, RZ, RZ, R49 ;  /* 0x000000ffff357224 */ /* 0x000fe200078e0031 */
[----:B------:R-:W2:Y:S04]  /*302b0*/  LDL.LU R48, [R1+0x16ac] ;  /* 0x0016ac0001307983 */ /* 0x000ea80000300800 */
[----:B------:R-:W3:Y:S01]  /*302c0*/  LDL.LU R49, [R1+0x16a8] ;  /* 0x0016a80001317983 */ /* 0x000ee20000300800 */
[----:B------:R-:W-:Y:S01]  /*302d0*/  IMAD.MOV.U32 R54, RZ, RZ, R50 ;  /* 0x000000ffff367224 */ /* 0x000fe200078e0032 */
[----:B------:R-:W-:Y:S02]  /*302e0*/  MOV R55, R51 ;  /* 0x0000003300377202 */ /* 0x000fe40000000f00 */
[----:B------:R-:W4:Y:S04]  /*302f0*/  LDL.LU R50, [R1+0x16a4] ;  /* 0x0016a40001327983 */ /* 0x000f280000300800 */
[----:B------:R-:W4:Y:S04]  /*30300*/  LDL.LU R51, [R1+0x16a0] ;  /* 0x0016a00001337983 */ /* 0x000f280000300800 */
[----:B------:R-:W2:Y:S04]  /*30310*/  LDL.LU R16, [R1+0xa0] ;  /* 0x0000a00001107983 */ /* 0x000ea80000300800 */
[----:B------:R-:W2:Y:S04]  /*30320*/  LDL.LU R17, [R1+0xa4] ;  /* 0x0000a40001117983 */ /* 0x000ea80000300800 */
[----:B------:R-:W3:Y:S04]  /*30330*/  LDL.LU R18, [R1+0xa8] ;  /* 0x0000a80001127983 */ /* 0x000ee80000300800 */
[----:B------:R-:W3:Y:S04]  /*30340*/  LDL.LU R19, [R1+0xac] ;  /* 0x0000ac0001137983 */ /* 0x000ee80000300800 */
[----:B---3--:R0:W-:Y:S04]  /*30350*/  STL.64 [R1+0x1640], R18 ;  /* 0x0016401201007387 */ /* 0x0081e80000100a00 */
[----:B--2---:R4:W-:Y:S01]  /*30360*/  STL.64 [R1+0x1638], R16 ;  /* 0x0016381001007387 */ /* 0x0049e20000100a00 */
[----:B0-----:R-:W-:-:S02]  /*30370*/  IMAD.MOV.U32 R18, RZ, RZ, R49 ;  /* 0x000000ffff127224 */ /* 0x001fc400078e0031 */
[----:B------:R-:W-:Y:S02]  /*30380*/  IMAD.MOV.U32 R19, RZ, RZ, R48 ;  /* 0x000000ffff137224 */ /* 0x000fe400078e0030 */
[----:B----4-:R-:W-:Y:S02]  /*30390*/  IMAD.MOV.U32 R16, RZ, RZ, R51 ;  /* 0x000000ffff107224 */ /* 0x010fe400078e0033 */
[----:B------:R-:W-:Y:S01]  /*303a0*/  IMAD.MOV.U32 R17, RZ, RZ, R50 ;  /* 0x000000ffff117224 */ /* 0x000fe200078e0032 */
[----:B------:R-:W-:Y:S04]  /*303b0*/  STL.64 [R1+0x1650], R18 ;  /* 0x0016501201007387 */ /* 0x000fe80000100a00 */
        /* <DEDUP_REMOVED lines=23> */
[----:B0-----:R-:W3:Y:S04]  /*30530*/  LDL.LU R52, [R1+0x90] ;  /* 0x0000900001347983 */ /* 0x001ee80000300800 */
[----:B------:R-:W3:Y:S04]  /*30540*/  LDL.LU R53, [R1+0x94] ;  /* 0x0000940001357983 */ /* 0x000ee80000300800 */
[----:B------:R-:W3:Y:S04]  /*30550*/  LDL.LU R54, [R1+0x98] ;  /* 0x0000980001367983 */ /* 0x000ee80000300800 */
[----:B------:R-:W3:Y:S04]  /*30560*/  LDL.LU R55, [R1+0x9c] ;  /* 0x00009c0001377983 */ /* 0x000ee80000300800 */
[----:B------:R-:W-:Y:S04]  /*30570*/  STL.64 [R1+0x15d8], R38 ;  /* 0x0015d82601007387 */ /* 0x000fe80000100a00 */
[----:B------:R0:W-:Y:S04]  /*30580*/  STL.64 [R1+0x15d0], R36 ;  /* 0x0015d02401007387 */ /* 0x0001e80000100a00 */
[----:B0-----:R-:W2:Y:S04]  /*30590*/  LDL.LU R36, [R1+0x40] ;  /* 0x0000400001247983 */ /* 0x001ea80000300800 */
[----:B------:R-:W2:Y:S04]  /*305a0*/  LDL.LU R37, [R1+0x44] ;  /* 0x0000440001257983 */ /* 0x000ea80000300800 */
[----:B------:R-:W3:Y:S04]  /*305b0*/  LDL.LU R38, [R1+0x48] ;  /* 0x0000480001267983 */ /* 0x000ee80000300800 */
[----:B------:R-:W3:Y:S01]  /*305c0*/  LDL.LU R39, [R1+0x4c] ;  /* 0x00004c0001277983 */ /* 0x000ee20000300800 */
[----:B------:R-:W-:-:S02]  /*305d0*/  IMAD.MOV.U32 R33, RZ, RZ, R2 ;  /* 0x000000ffff217224 */ /* 0x000fc400078e0002 */
[----:B------:R-:W-:Y:S02]  /*305e0*/  IMAD.MOV.U32 R34, RZ, RZ, R0 ;  /* 0x000000ffff227224 */ /* 0x000fe400078e0000 */
[----:B------:R-:W-:Y:S01]  /*305f0*/  IMAD.MOV.U32 R57, RZ, RZ, R43 ;  /* 0x000000ffff397224 */ /* 0x000fe200078e002b */
[----:B----4-:R-:W-:-:S15]  /*30600*/  HMMA.16816.F32.BF16 R24, R44, R22, R24 ;  /* 0x000000162c18723c */ /* 0x010fde0000041818 */
[----:B------:R-:W-:-:S09]  /*30610*/  NOP ;  /* 0x0000000000007918 */ /* 0x000fd20000000000 */
[----:B------:R-:W-:Y:S01]  /*30620*/  IMAD.MOV.U32 R43, RZ, RZ, R27 ;  /* 0x000000ffff2b7224 */ /* 0x000fe200078e001b */
[----:B---3--:R-:W-:Y:S04]  /*30630*/  STL.64 [R1+0x15e8], R38 ;  /* 0x0015e82601007387 */ /* 0x008fe80000100a00 */
[----:B--2---:R0:W-:Y:S04]  /*30640*/  STL.64 [R1+0x15e0], R36 ;  /* 0x0015e02401007387 */ /* 0x0041e80000100a00 */
[----:B0-----:R-:W2:Y:S04]  /*30650*/  LDL.LU R36, [R1+0x50] ;  /* 0x0000500001247983 */ /* 0x001ea80000300800 */
[----:B------:R-:W2:Y:S04]  /*30660*/  LDL.LU R37, [R1+0x54] ;  /* 0x0000540001257983 */ /* 0x000ea80000300800 */
[----:B------:R-:W2:Y:S04]  /*30670*/  LDL.LU R38, [R1+0x58] ;  /* 0x0000580001267983 */ /* 0x000ea80000300800 */
[----:B------:R-:W2:Y:S04]  /*30680*/  LDL.LU R39, [R1+0x5c] ;  /* 0x00005c0001277983 */ /* 0x000ea80000300800 */
[----:B------:R-:W3:Y:S04]  /*30690*/  LDL.LU R32, [R1] ;  /* 0x0000000001207983 */ /* 0x000ee80000300800 */
[----:B------:R-:W4:Y:S04]  /*306a0*/  LDL.LU R2, [R1+0x169c] ;  /* 0x00169c0001027983 */ /* 0x000f280000300800 */
[----:B------:R-:W3:Y:S04]  /*306b0*/  LDL.LU R0, [R1+0x1698] ;  /* 0x0016980001007983 */ /* 0x000ee80000300800 */
[----:B------:R-:W4:Y:S04]  /*306c0*/  LDL.LU.64 R12, [R1+0x360] ;  /* 0x00036000010c7983 */ /* 0x000f280000300a00 */
[----:B------:R-:W4:Y:S04]  /*306d0*/  LDL.LU.64 R8, [R1+0x358] ;  /* 0x0003580001087983 */ /* 0x000f280000300a00 */
[----:B------:R-:W-:Y:S04]  /*306e0*/  STL.64 [R1+0x260], R24 ;  /* 0x0002601801007387 */ /* 0x000fe80000100a00 */
[----:B------:R0:W-:Y:S04]  /*306f0*/  STL.64 [R1+0x268], R26 ;  /* 0x0002681a01007387 */ /* 0x0001e80000100a00 */
[----:B0-----:R-:W2:Y:S04]  /*30700*/  LDL.LU.64 R26, [R1+0x1690] ;  /* 0x00169000011a7983 */ /* 0x001ea80000300a00 */
[----:B------:R0:W5:Y:S01]  /*30710*/  LDL.LU R24, [R1+0x1688] ;  /* 0x0016880001187983 */ /* 0x0001620000300800 */
[----:B--2---:R-:W-:-:S15]  /*30720*/  HMMA.16816.F32.BF16 R28, R44, R26, R28 ;  /* 0x0000001a2c1c723c */ /* 0x004fde000004181c */
[----:B------:R-:W-:-:S08]  /*30730*/  NOP ;  /* 0x0000000000007918 */ /* 0x000fd00000000000 */
[----:B------:R-:W-:Y:S04]  /*30740*/  STL.64 [R1+0x220], R28 ;  /* 0x0002201c01007387 */ /* 0x000fe80000100a00 */
[----:B------:R1:W-:Y:S04]  /*30750*/  STL.64 [R1+0x228], R30 ;  /* 0x0002281e01007387 */ /* 0x0003e80000100a00 */
[----:B-1----:R-:W2:Y:S04]  /*30760*/  LDL.LU.64 R30, [R1+0x1680] ;  /* 0x00168000011e7983 */ /* 0x002ea80000300a00 */
[----:B------:R0:W5:Y:S01]  /*30770*/  LDL.LU.64 R28, [R1+0x1678] ;  /* 0x00167800011c7983 */ /* 0x0001620000300a00 */
[----:B--2---:R-:W-:-:S15]  /*30780*/  HMMA.16816.F32.BF16 R48, R44, R30, R48 ;  /* 0x0000001e2c30723c */ /* 0x004fde0000041830 */
[----:B------:R-:W-:-:S08]  /*30790*/  NOP ;  /* 0x0000000000007918 */ /* 0x000fd00000000000 */
[----:B------:R-:W-:Y:S01]  /*307a0*/  STL.64 [R1+0x1b0], R48 ;  /* 0x0001b03001007387 */ /* 0x000fe20000100a00 */
[----:B------:R-:W-:-:S03]  /*307b0*/  IMAD.MOV.U32 R46, RZ, RZ, R50 ;  /* 0x000000ffff2e7224 */ /* 0x000fc600078e0032 */
[----:B------:R1:W-:Y:S01]  /*307c0*/  STL.64 [R1+0x1b8], R50 ;  /* 0x0001b83201007387 */ /* 0x0003e20000100a00 */
[----:B------:R-:W-:-:S03]  /*307d0*/  IMAD.MOV.U32 R45, RZ, RZ, R48 ;  /* 0x000000ffff2d7224 */ /* 0x000fc600078e0030 */
[----:B-1----:R-:W2:Y:S04]  /*307e0*/  LDL.LU.64 R50, [R1+0x1670] ;  /* 0x0016700001327983 */ /* 0x002ea80000300a00 */
[----:B------:R-:W2:Y:S02]  /*307f0*/  LDL.LU.64 R48, [R1+0x1668] ;  /* 0x0016680001307983 */ /* 0x000ea40000300a00 */
[----:B--2---:R-:W-:-:S15]  /*30800*/  HMMA.16816.F32.BF16 R4, R48, R58, R4 ;  /* 0x0000003a3004723c */ /* 0x004fde0000041804 */
[----:B------:R-:W-:-:S08]  /*30810*/  NOP ;  /* 0x0000000000007918 */ /* 0x000fd00000000000 */
[----:B------:R-:W-:Y:S04]  /*30820*/  STL.64 [R1+0x3c0], R4 ;  /* 0x0003c00401007387 */ /* 0x000fe80000100a00 */
[----:B------:R1:W-:Y:S04]  /*30830*/  STL.64 [R1+0x3c8], R6 ;  /* 0x0003c80601007387 */ /* 0x0003e80000100a00 */
[----:B-1----:R-:W2:Y:S01]  /*30840*/  LDL.LU.64 R6, [R1+0x1660] ;  /* 0x0016600001067983 */ /* 0x002ea20000300a00 */
[----:B------:R-:W-:Y:S02]  /*30850*/  IMAD.MOV.U32 R35, RZ, RZ, R61 ;  /* 0x000000ffff237224 */ /* 0x000fe400078e003d */
[----:B------:R-:W-:-:S02]  /*30860*/  IMAD.MOV.U32 R61, RZ, RZ, R4 ;  /* 0x000000ffff3d7224 */ /* 0x000fc400078e0004 */
[----:B------:R-:W4:Y:S01]  /*30870*/  LDL.LU.64 R4, [R1+0x1658] ;  /* 0x0016580001047983 */ /* 0x000f220000300a00 */
[----:B--2---:R-:W-:-:S15]  /*30880*/  HMMA.16816.F32.BF16 R16, R48, R6, R16 ;  /* 0x000000063010723c */ /* 0x004fde0000041810 */
[----:B------:R-:W-:-:S08]  /*30890*/  NOP ;  /* 0x0000000000007918 */ /* 0x000fd00000000000 */
[----:B------:R-:W-:Y:S04]  /*308a0*/  STL.64 [R1+0x390], R16 ;  /* 0x0003901001007387 */ /* 0x000fe80000100a00 */
[----:B------:R1:W-:Y:S04]  /*308b0*/  STL.64 [R1+0x398], R18 ;  /* 0x0003981201007387 */ /* 0x0003e80000100a00 */
[----:B-1----:R-:W2:Y:S04]  /*308c0*/  LDL.LU.64 R18, [R1+0x1650] ;  /* 0x0016500001127983 */ /* 0x002ea80000300a00 */
[----:B------:R-:W2:Y:S02]  /*308d0*/  LDL.LU.64 R16, [R1+0x1648] ;  /* 0x0016480001107983 */ /* 0x000ea40000300a00 */
        /* <DEDUP_REMOVED lines=10> */
[----:B-1----:R-:W2:Y:S02]  /*30980*/  LDL.LU.64 R18, [R1+0x1630] ;  /* 0x0016300001127983 */ /* 0x002ea40000300a00 */
        /* <DEDUP_REMOVED lines=17> */
[----:B------:R-:W2:Y:S01]  /*30aa0*/  LDL.LU.64 R52, [R1+0x1600] ;  /* 0x0016000001347983 */ /* 0x000ea20000300a00 */
[----:B------:R-:W-:Y:S01]  /*30ab0*/  IMAD.MOV.U32 R56, RZ, RZ, R41 ;  /* 0x000000ffff387224 */ /* 0x000fe200078e0029 */
[----:B--2---:R-:W-:-:S15]  /*30ac0*/  HMMA.16816.F32.BF16 R52, R48, R30, R52 ;  /* 0x0000001e3034723c */ /* 0x004fde0000041834 */
[----:B------:R-:W-:-:S08]  /*30ad0*/  NOP ;  /* 0x0000000000007918 */ /* 0x000fd00000000000 */
[----:B------:R-:W-:Y:S01]  /*30ae0*/  STL.64 [R1+0x210], R52 ;  /* 0x0002103401007387 */ /* 0x000fe20000100a00 */
[----:B------:R-:W-:Y:S02]  /*30af0*/  IMAD.MOV.U32 R49, RZ, RZ, R55 ;  /* 0x000000ffff317224 */ /* 0x000fe400078e0037 */
[----:B------:R-:W-:Y:S01]  /*30b00*/  IMAD.MOV.U32 R44, RZ, RZ, R54 ;  /* 0x000000ffff2c7224 */ /* 0x000fe200078e0036 */
[----:B------:R1:W-:Y:S01]  /*30b10*/  STL.64 [R1+0x218], R54 ;  /* 0x0002183601007387 */ /* 0x0003e20000100a00 */
[----:B------:R-:W-:Y:S02]  /*30b20*/  IMAD.MOV.U32 R48, RZ, RZ, R53 ;  /* 0x000000ffff307224 */ /* 0x000fe400078e0035 */
[----:B------:R-:W-:Y:S01]  /*30b30*/  IMAD.MOV.U32 R41, RZ, RZ, R52 ;  /* 0x000000ffff297224 */ /* 0x000fe200078e0034 */
        /* <DEDUP_REMOVED lines=14> */
[----:B---3--:R-:W-:Y:S01]  /*30c20*/  IMAD.MOV.U32 R6, RZ, RZ, R0 ;  /* 0x000000ffff067224 */ /* 0x008fe200078e0000 */
[----:B----4-:R-:W-:-:S02]  /*30c30*/  MOV R7, R2 ;  /* 0x0000000200077202 */ /* 0x010fc40000000f00 */
[----:B------:R-:W3:Y:S04]  /*30c40*/  LDL.LU R0, [R1+0x15cc] ;  /* 0x0015cc0001007983 */ /* 0x000ee80000300800 */
[----:B------:R-:W4:Y:S01]  /*30c50*/  LDL.LU R2, [R1+0x15c8] ;  /* 0x0015c80001027983 */ /* 0x000f220000300800 */
[----:B--2---:R-:W-:-:S15]  /*30c60*/  HMMA.16816.F32.BF16 R36, R52, R10, R36 ;  /* 0x0000000a3424723c */ /* 0x004fde0000041824 */
[----:B------:R-:W-:-:S08]  /*30c70*/  NOP ;  /* 0x0000000000007918 */ /* 0x000fd00000000000 */
[----:B------:R-:W-:Y:S04]  /*30c80*/  STL.64 [R1+0x2a0], R36 ;  /* 0x0002a02401007387 */ /* 0x000fe80000100a00 */
[----:B------:R1:W-:Y:S04]  /*30c90*/  STL.64 [R1+0x2a8], R38 ;  /* 0x0002a82601007387 */ /* 0x0003e80000100a00 */
[----:B-1----:R-:W2:Y:S04]  /*30ca0*/  LDL.LU.64 R38, [R1+0x15c0] ;  /* 0x0015c00001267983 */ /* 0x002ea80000300a00 */
[----:B------:R-:W2:Y:S01]  /*30cb0*/  LDL.LU.64 R36, [R1+0x15b8] ;  /* 0x0015b80001247983 */ /* 0x000ea20000300a00 */
[C---:B------:R-:W-:Y:S06]  /*30cc0*/  HMMA.16816.F32.BF16 R4, R52.reuse, R14, R4 ;  /* 0x0000000e3404723c */ /* 0x040fec0000041804 */
[----:B------:R-:W-:-:S15]  /*30cd0*/  HMMA.16816.F32.BF16 R32, R52, R22, R32 ;  /* 0x000000163420723c */ /* 0x000fde0000041820 */
[----:B------:R-:W-:-:S02]  /*30ce0*/  NOP ;  /* 0x0000000000007918 */ /* 0x000fc40000000000 */
[----:B------:R1:W-:Y:S04]  /*30cf0*/  STL.64 [R1+0x240], R4 ;  /* 0x0002400401007387 */ /* 0x0003e80000100a00 */
[----:B------:R-:W-:Y:S01]  /*30d00*/  STL.64 [R1+0x248], R6 ;  /* 0x0002480601007387 */ /* 0x000fe20000100a00 */
[----:B-1----:R-:W1:Y:S01]  /*30d10*/  LDC R5, c[0x0][0x238] ;  /* 0x00008e00ff057b82 */ /* 0x002e620000000800 */
[----:B--2---:R-:W-:-:S15]  /*30d20*/  HMMA.16816.F32.BF16 R36, R52, R18, R36 ;  /* 0x000000123424723c */ /* 0x004fde0000041824 */
[----:B------:R-:W-:-:S08]  /*30d30*/  NOP ;  /* 0x0000000000007918 */ /* 0x000fd00000000000 */
[----:B------:R-:W-:Y:S01]  /*30d40*/  STL.64 [R1+0x1d0], R36 ;  /* 0x0001d02401007387 */ /* 0x000fe20000100a00 */
[----:B------:R-:W-:-:S03]  /*30d50*/  IMAD.MOV.U32 R18, RZ, RZ, R38 ;  /* 0x000000ffff127224 */ /* 0x000fc600078e0026 */
[----:B------:R2:W-:Y:S01]  /*30d60*/  STL.64 [R1+0x1d8], R38 ;  /* 0x0001d82601007387 */ /* 0x0005e20000100a00 */
[----:B------:R-:W-:-:S03]  /*30d70*/  IMAD.MOV.U32 R14, RZ, RZ, R36 ;  /* 0x000000ffff0e7224 */ /* 0x000fc600078e0024 */
[----:B--2---:R-:W2:Y:S04]  /*30d80*/  LDL.LU.64 R38, [R1+0x15b0] ;  /* 0x0015b00001267983 */ /* 0x004ea80000300a00 */
[----:B------:R-:W2:Y:S04]  /*30d90*/  LDL.LU.64 R36, [R1+0x15a8] ;  /* 0x0015a80001247983 */ /* 0x000ea80000300a00 */
[----:B------:R-:W-:Y:S04]  /*30da0*/  STL.64 [R1+0x1f0], R32 ;  /* 0x0001f02001007387 */ /* 0x000fe80000100a00 */
[----:B------:R0:W-:Y:S04]  /*30db0*/  STL.64 [R1+0x1f8], R34 ;  /* 0x0001f82201007387 */ /* 0x0001e80000100a00 */
[----:B0-----:R-:W3:Y:S04]  /*30dc0*/  LDL.LU.64 R34, [R1+0x15a0] ;  /* 0x0015a00001227983 */ /* 0x001ee80000300a00 */
[----:B------:R-:W3:Y:S01]  /*30dd0*/  LDL.LU.64 R32, [R1+0x1598] ;  /* 0x0015980001207983 */ /* 0x000ee20000300a00 */
[----:B-1----:R-:W-:-:S04]  /*30de0*/  IMAD.SHL.U32 R5, R5, 0x80, RZ ;  /* 0x0000008005057824 */ /* 0x002fc800078e00ff */
[----:B------:R-:W-:-:S05]  /*30df0*/  IMAD.SHL.U32 R5, R5, 0x2, RZ ;  /* 0x0000000205057824 */ /* 0x000fca00078e00ff */
[-C--:B------:R-:W-:Y:S02]  /*30e00*/  IADD3 R4, P0, R12, R5.reuse, RZ ;  /* 0x000000050c047210 */ /* 0x080fe40007f1e0ff */
[----:B------:R-:W-:-:S05]  /*30e10*/  IADD3 R5, P1, R8, R5, RZ ;  /* 0x0000000508057210 */ /* 0x000fca0007f3e0ff */
[----:B----4-:R-:W-:Y:S01]  /*30e20*/  IMAD.X R7, R9, 0x1, R2, P1 ;  /* 0x0000000109077824 */ /* 0x010fe200008e0602 */
[----:B---3--:R-:W-:-:S15]  /*30e30*/  HMMA.16816.F32.BF16 R32, R52, R26, R32 ;  /* 0x0000001a3420723c */ /* 0x008fde0000041820 */
[----:B------:R-:W-:-:S08]  /*30e40*/  NOP ;  /* 0x0000000000007918 */ /* 0x000fd00000000000 */
[----:B------:R-:W-:Y:S04]  /*30e50*/  STL.64 [R1+0x200], R32 ;  /* 0x0002002001007387 */ /* 0x000fe80000100a00 */
[----:B------:R2:W-:Y:S04]  /*30e60*/  STL.64 [R1+0x208], R34 ;  /* 0x0002082201007387 */ /* 0x0005e80000100a00 */
[----:B------:R-:W3:Y:S01]  /*30e70*/  LDL.LU R9, [R1+0x1410] ;  /* 0x0014100001097983 */ /* 0x000ee20000300800 */
[----:B--2---:R-:W-:Y:S01]  /*30e80*/  HMMA.16816.F32.BF16 R32, R52, R30, R36 ;  /* 0x0000001e3420723c */ /* 0x004fe20000041824 */
[----:B------:R-:W0:Y:S01]  /*30e90*/  LDC R30, c[0x0][0x230] ;  /* 0x00008c00ff1e7b82 */ /* 0x000e220000000800 */
[----:B------:R-:W-:-:S02]  /*30ea0*/  VIADD R3, R3, 0x1 ;  /* 0x0000000103037836 */ /* 0x000fc40000000000 */
[----:B------:R-:W-:-:S03]  /*30eb0*/  IMAD.X R6, R13, 0x1, R2, P0 ;  /* 0x000000010d067824 */ /* 0x000fc600000e0602 */
[----:B------:R-:W-:Y:S04]  /*30ec0*/  STL [R1+0x554], R3 ;  /* 0x0005540301007387 */ /* 0x000fe80000100800 */
[----:B------:R-:W2:Y:S04]  /*30ed0*/  LDL.LU R13, [R1+0x1408] ;  /* 0x00140800010d7983 */ /* 0x000ea80000300800 */
[----:B------:R-:W4:Y:S01]  /*30ee0*/  LDL.LU R8, [R1+0x1400] ;  /* 0x0014000001087983 */ /* 0x000f220000300800 */
[----:B0-----:R-:W-:-:S05]  /*30ef0*/  VIADD R30, R30, 0x7f ;  /* 0x0000007f1e1e7836 */ /* 0x001fca0000000000 */
[----:B------:R-:W-:-:S04]  /*30f00*/  SHF.R.S32.HI R39, RZ, 0x1f, R30 ;  /* 0x0000001fff277819 */ /* 0x000fc8000001141e */
[----:B------:R-:W-:Y:S02]  /*30f10*/  LEA.HI R30, R39, R30, RZ, 0x7 ;  /* 0x0000001e271e7211 */ /* 0x000fe400078f38ff */
[----:B------:R-:W0:Y:S01]  /*30f20*/  LDC R39, c[0x0][0x238] ;  /* 0x00008e00ff277b82 */ /* 0x000e220000000800 */
[----:B------:R1:W-:Y:S04]  /*30f30*/  STL.64 [R1+0x1e0], R32 ;  /* 0x0001e02001007387 */ /* 0x0003e80000100a00 */
[----:B------:R1:W-:Y:S04]  /*30f40*/  STL.64 [R1+0x1e8], R34 ;  /* 0x0001e82201007387 */ /* 0x0003e80000100a00 */
[----:B------:R-:W4:Y:S04]  /*30f50*/  LDL.LU R36, [R1+0x13f8] ;  /* 0x0013f80001247983 */ /* 0x000f280000300800 */
[----:B------:R-:W4:Y:S04]  /*30f60*/  LDL.LU R37, [R1+0x13f0] ;  /* 0x0013f00001257983 */ /* 0x000f280000300800 */
[----:B------:R-:W4:Y:S04]  /*30f70*/  LDL.LU R38, [R1+0x13e8] ;  /* 0x0013e80001267983 */ /* 0x000f280000300800 */
[----:B------:R-:W4:Y:S04]  /*30f80*/  LDL.LU R26, [R1+0x140c] ;  /* 0x00140c00011a7983 */ /* 0x000f280000300800 */
[----:B------:R-:W4:Y:S04]  /*30f90*/  LDL.LU R27, [R1+0x13e0] ;  /* 0x0013e000011b7983 */ /* 0x000f280000300800 */
[----:B------:R-:W4:Y:S01]  /*30fa0*/  LDL.LU R60, [R1+0x1404] ;  /* 0x00140400013c7983 */ /* 0x000f220000300800 */
[----:B------:R-:W-:-:S02]  /*30fb0*/  IMAD.MOV.U32 R10, RZ, RZ, R32 ;  /* 0x000000ffff0a7224 */ /* 0x000fc400078e0020 */
[----:B------:R-:W-:Y:S02]  /*30fc0*/  IMAD.MOV.U32 R15, RZ, RZ, R33 ;  /* 0x000000ffff0f7224 */ /* 0x000fe400078e0021 */
[----:B------:R-:W-:Y:S01]  /*30fd0*/  IMAD.MOV.U32 R11, RZ, RZ, R34 ;  /* 0x000000ffff0b7224 */ /* 0x000fe200078e0022 */
[----:B-1----:R-:W4:Y:S04]  /*30fe0*/  LDL.LU R32, [R1+0x13d8] ;  /* 0x0013d80001207983 */ /* 0x002f280000300800 */
[----:B------:R-:W4:Y:S01]  /*30ff0*/  LDL.LU R33, [R1+0x13fc] ;  /* 0x0013fc0001217983 */ /* 0x000f220000300800 */
[----:B------:R-:W-:-:S03]  /*31000*/  IMAD.MOV.U32 R19, RZ, RZ, R35 ;  /* 0x000000ffff137224 */ /* 0x000fc600078e0023 */
        /* <DEDUP_REMOVED lines=8> */
[----:B0-----:R-:W-:-:S02]  /*31090*/  IMAD.SHL.U32 R39, R39, 0x80, RZ ;  /* 0x0000008027277824 */ /* 0x001fc400078e00ff */
[----:B------:R-:W-:Y:S01]  /*310a0*/  IMAD.MOV.U32 R42, RZ, RZ, R25 ;  /* 0x000000ffff2a7224 */ /* 0x000fe200078e0019 */
[----:B------:R-:W4:Y:S04]  /*310b0*/  LDL.LU R47, [R1+0x13b0] ;  /* 0x0013b000012f7983 */ /* 0x000f280000300800 */
[----:B------:R-:W4:Y:S04]  /*310c0*/  LDL.LU R25, [R1+0x13d4] ;  /* 0x0013d40001197983 */ /* 0x000f280000300800 */
[----:B------:R-:W4:Y:S01]  /*310d0*/  LDL.LU R17, [R1+0x13a8] ;  /* 0x0013a80001117983 */ /* 0x000f220000300800 */
[----:B------:R-:W-:-:S03]  /*310e0*/  IMAD.SHL.U32 R39, R39, 0x2, RZ ;  /* 0x0000000227277824 */ /* 0x000fc600078e00ff */
[----:B------:R-:W4:Y:S01]  /*310f0*/  LDL.LU R16, [R1+0x13cc] ;  /* 0x0013cc0001107983 */ /* 0x000f220000300800 */
[----:B------:R-:W-:-:S03]  /*31100*/  IMAD.MOV.U32 R31, RZ, RZ, R3 ;  /* 0x000000ffff1f7224 */ /* 0x000fc600078e0003 */
[----:B------:R-:W4:Y:S04]  /*31110*/  LDL.LU R12, [R1+0x13a0] ;  /* 0x0013a000010c7983 */ /* 0x000f280000300800 */
[----:B------:R-:W4:Y:S01]  /*31120*/  LDL.LU R3, [R1+0x13c4] ;  /* 0x0013c40001037983 */ /* 0x000f220000300800 */
[----:B---3--:R-:W-:-:S05]  /*31130*/  IADD3 R9, P1, R9, R39, RZ ;  /* 0x0000002709097210 */ /* 0x008fca0007f3e0ff */
[----:B------:R0:W-:Y:S04]  /*31140*/  STL [R1+0x1410], R9 ;  /* 0x0014100901007387 */ /* 0x0001e80000100800 */
[----:B0-----:R-:W3:Y:S01]  /*31150*/  LDL.LU R9, [R1+0x1398] ;  /* 0x0013980001097983 */ /* 0x001ee20000300800 */
[-C--:B--2---:R-:W-:Y:S02]  /*31160*/  IADD3 R13, P2, R13, R39.reuse, RZ ;  /* 0x000000270d0d7210 */ /* 0x084fe40007f5e0ff */
[----:B----4-:R-:W-:-:S03]  /*31170*/  IADD3 R8, P3, R8, R39, RZ ;  /* 0x0000002708087210 */ /* 0x010fc60007f7e0ff */
[----:B------:R0:W-:Y:S04]  /*31180*/  STL [R1+0x1408], R13 ;  /* 0x0014080d01007387 */ /* 0x0001e80000100800 */
[----:B0-----:R-:W2:Y:S04]  /*31190*/  LDL.LU R13, [R1+0x13bc] ;  /* 0x0013bc00010d7983 */ /* 0x001ea80000300800 */
[----:B------:R0:W-:Y:S04]  /*311a0*/  STL [R1+0x1400], R8 ;  /* 0x0014000801007387 */ /* 0x0001e80000100800 */
[----:B0-----:R-:W4:Y:S01]  /*311b0*/  LDL.LU R8, [R1+0x1390] ;  /* 0x0013900001087983 */ /* 0x001f220000300800 */
[----:B------:R-:W-:-:S02]  /*311c0*/  IADD3 R36, P4, R36, R39, RZ ;  /* 0x0000002724247210 */ /* 0x000fc40007f9e0ff */
[-C--:B------:R-:W-:Y:S02]  /*311d0*/  IADD3 R37, P5, R37, R39.reuse, RZ ;  /* 0x0000002725257210 */ /* 0x080fe40007fbe0ff */
[-C--:B------:R-:W-:Y:S01]  /*311e0*/  IADD3 R38, P6, R38, R39.reuse, RZ ;  /* 0x0000002726267210 */ /* 0x080fe20007fde0ff */
[--C-:B------:R-:W-:Y:S02]  /*311f0*/  IMAD.X R26, R26, 0x1, R2.reuse, P1 ;  /* 0x000000011a1a7824 */ /* 0x100fe400008e0602 */
[----:B------:R-:W-:Y:S01]  /*31200*/  IMAD.X R60, R60, 0x1, R2, P2 ;  /* 0x000000013c3c7824 */ /* 0x000fe200010e0602 */
[----:B------:R-:W-:Y:S01]  /*31210*/  STL [R1+0x13f8], R36 ;  /* 0x0013f82401007387 */ /* 0x000fe20000100800 */
[----:B------:R-:W-:-:S03]  /*31220*/  IADD3 R27, P1, R27, R39, RZ ;  /* 0x000000271b1b7210 */ /* 0x000fc60007f3e0ff */
[----:B------:R-:W-:Y:S04]  /*31230*/  STL [R1+0x13f0], R37 ;  /* 0x0013f02501007387 */ /* 0x000fe80000100800 */
[----:B------:R-:W-:Y:S01]  /*31240*/  STL [R1+0x13e8], R38 ;  /* 0x0013e82601007387 */ /* 0x000fe20000100800 */
[----:B------:R-:W-:-:S03]  /*31250*/  IADD3 R32, P2, R32, R39, RZ ;  /* 0x0000002720207210 */ /* 0x000fc60007f5e0ff */
[----:B------:R0:W-:Y:S01]  /*31260*/  STL [R1+0x1404], R60 ;  /* 0x0014043c01007387 */ /* 0x0001e20000100800 */
[----:B------:R-:W-:-:S03]  /*31270*/  IADD3.X R33, R33, R2, RZ, P3, !PT ;  /* 0x0000000221217210 */ /* 0x000fc60001ffe4ff */
[----:B------:R-:W-:Y:S01]  /*31280*/  STL [R1+0x140c], R26 ;  /* 0x00140c1a01007387 */ /* 0x000fe20000100800 */
[-C--:B------:R-:W-:Y:S01]  /*31290*/  IADD3 R34, P3, R34, R39.reuse, RZ ;  /* 0x0000002722227210 */ /* 0x080fe20007f7e0ff */
[--C-:B------:R-:W-:Y:S01]  /*312a0*/  IMAD.X R35, R35, 0x1, R2.reuse, P4 ;  /* 0x0000000123237824 */ /* 0x100fe200020e0602 */
[-C--:B------:R-:W-:Y:S01]  /*312b0*/  IADD3 R22, P4, R22, R39.reuse, RZ ;  /* 0x0000002716167210 */ /* 0x080fe20007f9e0ff */
[--C-:B------:R-:W-:Y:S01]  /*312c0*/  IMAD.X R23, R23, 0x1, R2.reuse, P5 ;  /* 0x0000000117177824 */ /* 0x100fe200028e0602 */
[----:B------:R-:W-:Y:S01]  /*312d0*/  IADD3 R58, P5, R58, R39, RZ ;  /* 0x000000273a3a7210 */ /* 0x000fe20007fbe0ff */
[----:B0-----:R-:W4:Y:S04]  /*312e0*/  LDL.LU R60, [R1+0x13b4] ;  /* 0x0013b400013c7983 */ /* 0x001f280000300800 */
[----:B------:R-:W-:Y:S04]  /*312f0*/  STL [R1+0x13e0], R27 ;  /* 0x0013e01b01007387 */ /* 0x000fe80000100800 */
[----:B------:R-:W-:Y:S04]  /*31300*/  STL [R1+0x13d8], R32 ;  /* 0x0013d82001007387 */ /* 0x000fe80000100800 */
[----:B------:R-:W-:Y:S04]  /*31310*/  STL [R1+0x13fc], R33 ;  /* 0x0013fc2101007387 */ /* 0x000fe80000100800 */
[----:B------:R-:W-:Y:S01]  /*31320*/  STL [R1+0x13d0], R34 ;  /* 0x0013d02201007387 */ /* 0x000fe20000100800 */
[----:B------:R-:W-:-:S03]  /*31330*/  IMAD.X R59, R59, 0x1, R2, P6 ;  /* 0x000000013b3b7824 */ /* 0x000fc600030e0602 */
[----:B------:R-:W-:Y:S01]  /*31340*/  STL [R1+0x13f4], R35 ;  /* 0x0013f42301007387 */ /* 0x000fe20000100800 */
[----:B------:R-:W-:-:S03]  /*31350*/  IADD3 R50, P6, R50, R39, RZ ;  /* 0x0000002732327210 */ /* 0x000fc60007fde0ff */
[----:B------:R-:W-:Y:S01]  /*31360*/  STL [R1+0x13c8], R22 ;  /* 0x0013c81601007387 */ /* 0x000fe20000100800 */
[----:B------:R-:W-:-:S03]  /*31370*/  IMAD.X R51, R51, 0x1, R2, P1 ;  /* 0x0000000133337824 */ /* 0x000fc600008e0602 */
[----:B------:R-:W-:Y:S01]  /*31380*/  STL [R1+0x13ec], R23 ;  /* 0x0013ec1701007387 */ /* 0x000fe20000100800 */
[----:B------:R-:W-:-:S03]  /*31390*/  IADD3 R47, P1, R47, R39, RZ ;  /* 0x000000272f2f7210 */ /* 0x000fc60007f3e0ff */
[----:B------:R-:W-:Y:S01]  /*313a0*/  STL [R1+0x13c0], R58 ;  /* 0x0013c03a01007387 */ /* 0x000fe20000100800 */
[----:B------:R-:W-:Y:S01]  /*313b0*/  IMAD.X R25, R25, 0x1, R2, P2 ;  /* 0x0000000119197824 */ /* 0x000fe200010e0602 */
[----:B------:R-:W-:Y:S02]  /*313c0*/  SHF.R.S32.HI R30, RZ, 0x7, R30 ;  /* 0x00000007ff1e7819 */ /* 0x000fe4000001141e */
[----:B------:R-:W-:Y:S01]  /*313d0*/  STL [R1+0x13e4], R59 ;  /* 0x0013e43b01007387 */ /* 0x000fe20000100800 */
[----:B------:R-:W-:-:S03]  /*313e0*/  IADD3 R17, P2, R17, R39, RZ ;  /* 0x0000002711117210 */ /* 0x000fc60007f5e0ff */
[----:B------:R-:W-:Y:S04]  /*313f0*/  STL [R1+0x13b8], R50 ;  /* 0x0013b83201007387 */ /* 0x000fe80000100800 */
[----:B------:R-:W-:Y:S01]  /*31400*/  STL [R1+0x13dc], R51 ;  /* 0x0013dc3301007387 */ /* 0x000fe20000100800 */
[----:B------:R-:W-:-:S03]  /*31410*/  IMAD.X R16, R16, 0x1, R2, P3 ;  /* 0x0000000110107824 */ /* 0x000fc600018e0602 */
[----:B------:R-:W-:Y:S01]  /*31420*/  STL [R1+0x13b0], R47 ;  /* 0x0013b02f01007387 */ /* 0x000fe20000100800 */
[----:B------:R-:W-:-:S03]  /*31430*/  IADD3 R12, P3, R12, R39, RZ ;  /* 0x000000270c0c7210 */ /* 0x000fc60007f7e0ff */
[----:B------:R-:W-:Y:S01]  /*31440*/  STL [R1+0x13d4], R25 ;  /* 0x0013d41901007387 */ /* 0x000fe20000100800 */
[----:B------:R-:W-:Y:S01]  /*31450*/  ISETP.NE.U32.AND P0, PT, R31, R30, PT ;  /* 0x0000001e1f00720c */ /* 0x000fe20003f05070 */
[----:B------:R-:W-:Y:S02]  /*31460*/  IMAD.X R3, R3, 0x1, R2, P4 ;  /* 0x0000000103037824 */ /* 0x000fe400020e0602 */
[----:B------:R-:W-:Y:S04]  /*31470*/  STL [R1+0x13a8], R17 ;  /* 0x0013a81101007387 */ /* 0x000fe80000100800 */
[----:B------:R-:W4:Y:S04]  /*31480*/  LDL.LU R30, [R1+0x1388] ;  /* 0x00138800011e7983 */ /* 0x000f280000300800 */
[----:B------:R-:W-:Y:S04]  /*31490*/  STL [R1+0x13cc], R16 ;  /* 0x0013cc1001007387 */ /* 0x000fe80000100800 */
[----:B------:R-:W4:Y:S04]  /*314a0*/  LDL.LU R31, [R1+0x13ac] ;  /* 0x0013ac00011f7983 */ /* 0x000f280000300800 */
[----:B------:R-:W-:Y:S04]  /*314b0*/  STL [R1+0x13a0], R12 ;  /* 0x0013a00c01007387 */ /* 0x000fe80000100800 */
[----:B------:R0:W-:Y:S04]  /*314c0*/  STL [R1+0x13c4], R3 ;  /* 0x0013c40301007387 */ /* 0x0001e80000100800 */
[----:B0-----:R-:W4:Y:S04]  /*314d0*/  LDL.LU R3, [R1+0x1380] ;  /* 0x0013800001037983 */ /* 0x001f280000300800 */
[----:B------:R-:W4:Y:S01]  /*314e0*/  LDL.LU R12, [R1+0x13a4] ;  /* 0x0013a400010c7983 */ /* 0x000f220000300800 */
[----:B---3--:R-:W-:-:S05]  /*314f0*/  IADD3 R9, P4, R9, R39, RZ ;  /* 0x0000002709097210 */ /* 0x008fca0007f9e0ff */
[----:B------:R0:W-:Y:S04]  /*31500*/  STL [R1+0x1398], R9 ;  /* 0x0013980901007387 */ /* 0x0001e80000100800 */
[----:B0-----:R-:W3:Y:S04]  /*31510*/  LDL.LU R9, [R1+0x1378] ;  /* 0x0013780001097983 */ /* 0x001ee80000300800 */
[----:B------:R-:W3:Y:S01]  /*31520*/  LDL.LU R36, [R1+0x139c] ;  /* 0x00139c0001247983 */ /* 0x000ee20000300800 */
[----:B--2---:R-:W-:-:S03]  /*31530*/  IMAD.X R13, R13, 0x1, R2, P5 ;  /* 0x000000010d0d7824 */ /* 0x004fc600028e0602 */
[----:B------:R-:W2:Y:S04]  /*31540*/  LDL.LU R37, [R1+0x1370] ;  /* 0x0013700001257983 */ /* 0x000ea80000300800 */
[----:B------:R-:W-:Y:S04]  /*31550*/  STL [R1+0x13bc], R13 ;  /* 0x0013bc0d01007387 */ /* 0x000fe80000100800 */
[----:B------:R-:W2:Y:S01]  /*31560*/  LDL.LU R38, [R1+0x1394] ;  /* 0x0013940001267983 */ /* 0x000ea20000300800 */
[----:B----4-:R-:W-:-:S05]  /*31570*/  IADD3 R8, P5, R8, R39, RZ ;  /* 0x0000002708087210 */ /* 0x010fca0007fbe0ff */
[----:B------:R0:W-:Y:S04]  /*31580*/  STL [R1+0x1390], R8 ;  /* 0x0013900801007387 */ /* 0x0001e80000100800 */
[----:B------:R-:W4:Y:S04]  /*31590*/  LDL.LU R26, [R1+0x1368] ;  /* 0x00136800011a7983 */ /* 0x000f280000300800 */
[----:B------:R-:W4:Y:S04]  /*315a0*/  LDL.LU R27, [R1+0x138c] ;  /* 0x00138c00011b7983 */ /* 0x000f280000300800 */
[----:B0-----:R-:W4:Y:S04]  /*315b0*/  LDL.LU R8, [R1+0x1360] ;  /* 0x0013600001087983 */ /* 0x001f280000300800 */
[----:B------:R-:W4:Y:S04]  /*315c0*/  LDL.LU R32, [R1+0x1384] ;  /* 0x0013840001207983 */ /* 0x000f280000300800 */
[----:B------:R-:W4:Y:S04]  /*315d0*/  LDL.LU R33, [R1+0x1358] ;  /* 0x0013580001217983 */ /* 0x000f280000300800 */
[----:B------:R-:W4:Y:S01]  /*315e0*/  LDL.LU R34, [R1+0x137c] ;  /* 0x00137c0001227983 */ /* 0x000f220000300800 */
[----:B------:R-:W-:-:S05]  /*315f0*/  IMAD.X R60, R60, 0x1, R2, P6 ;  /* 0x000000013c3c7824 */ /* 0x000fca00030e0602 */
[----:B------:R0:W-:Y:S04]  /*31600*/  STL [R1+0x13b4], R60 ;  /* 0x0013b43c01007387 */ /* 0x0001e80000100800 */
        /* <DEDUP_REMOVED lines=12> */
[----:B0-----:R-:W4:Y:S01]  /*316d0*/  LDL.LU R60, [R1+0x1320] ;  /* 0x00132000013c7983 */ /* 0x001f220000300800 */
[-C--:B------:R-:W-:Y:S01]  /*316e0*/  IADD3 R30, P6, R30, R39.reuse, RZ ;  /* 0x000000271e1e7210 */ /* 0x080fe20007fde0ff */
[--C-:B------:R-:W-:Y:S01]  /*316f0*/  IMAD.X R31, R31, 0x1, R2.reuse, P1 ;  /* 0x000000011f1f7824 */ /* 0x100fe200008e0602 */
[----:B------:R-:W-:Y:S01]  /*31700*/  IADD3 R3, P1, R3, R39, RZ ;  /* 0x0000002703037210 */ /* 0x000fe20007f3e0ff */
[----:B------:R-:W-:-:S04]  /*31710*/  IMAD.X R12, R12, 0x1, R2, P2 ;  /* 0x000000010c0c7824 */ /* 0x000fc800010e0602 */
[----:B------:R0:W-:Y:S04]  /*31720*/  STL [R1+0x1380], R3 ;  /* 0x0013800301007387 */ /* 0x0001e80000100800 */
[----:B------:R-:W-:Y:S04]  /*31730*/  STL [R1+0x1388], R30 ;  /* 0x0013881e01007387 */ /* 0x000fe80000100800 */
[----:B0-----:R-:W4:Y:S04]  /*31740*/  LDL.LU R3, [R1+0x1344] ;  /* 0x0013440001037983 */ /* 0x001f280000300800 */
[----:B------:R-:W-:Y:S04]  /*31750*/  STL [R1+0x13ac], R31 ;  /* 0x0013ac1f01007387 */ /* 0x000fe80000100800 */
[----:B------:R0:W-:Y:S04]  /*31760*/  STL [R1+0x13a4], R12 ;  /* 0x0013a40c01007387 */ /* 0x0001e80000100800 */
[----:B0-----:R-:W4:Y:S01]  /*31770*/  LDL.LU R12, [R1+0x1318] ;  /* 0x00131800010c7983 */ /* 0x001f220000300800 */
[----:B---3--:R-:W-:-:S05]  /*31780*/  IADD3 R9, P2, R9, R39, RZ ;  /* 0x0000002709097210 */ /* 0x008fca0007f5e0ff */
[----:B------:R0:W-:Y:S04]  /*31790*/  STL [R1+0x1378], R9 ;  /* 0x0013780901007387 */ /* 0x0001e80000100800 */
[----:B0-----:R-:W3:Y:S01]  /*317a0*/  LDL.LU R9, [R1+0x133c] ;  /* 0x00133c0001097983 */ /* 0x001ee20000300800 */
[--C-:B------:R-:W-:Y:S01]  /*317b0*/  IMAD.X R36, R36, 0x1, R2.reuse, P3 ;  /* 0x0000000124247824 */ /* 0x100fe200018e0602 */
[-C--:B--2---:R-:W-:Y:S01]  /*317c0*/  IADD3 R37, P3, R37, R39.reuse, RZ ;  /* 0x0000002725257210 */ /* 0x084fe20007f7e0ff */
[--C-:B------:R-:W-:Y:S02]  /*317d0*/  IMAD.X R38, R38, 0x1, R2.reuse, P4 ;  /* 0x0000000126267824 */ /* 0x100fe400020e0602 */
[--C-:B----4-:R-:W-:Y:S01]  /*317e0*/  IMAD.X R27, R27, 0x1, R2.reuse, P5 ;  /* 0x000000011b1b7824 */ /* 0x110fe200028e0602 */
[-C--:B------:R-:W-:Y:S01]  /*317f0*/  IADD3 R26, P4, R26, R39.reuse, RZ ;  /* 0x000000271a1a7210 */ /* 0x080fe20007f9e0ff */
[----:B------:R-:W-:Y:S04]  /*31800*/  STL [R1+0x139c], R36 ;  /* 0x00139c2401007387 */ /* 0x000fe80000100800 */
[----:B------:R-:W-:Y:S04]  /*31810*/  STL [R1+0x1370], R37 ;  /* 0x0013702501007387 */ /* 0x000fe80000100800 */
[----:B------:R-:W-:Y:S01]  /*31820*/  STL [R1+0x1394], R38 ;  /* 0x0013942601007387 */ /* 0x000fe20000100800 */
[-C--:B------:R-:W-:Y:S01]  /*31830*/  IADD3 R8, P5, R8, R39.reuse, RZ ;  /* 0x0000002708087210 */ /* 0x080fe20007fbe0ff */
[--C-:B------:R-:W-:Y:S01]  /*31840*/  IMAD.X R32, R32, 0x1, R2.reuse, P6 ;  /* 0x0000000120207824 */ /* 0x100fe200030e0602 */
[----:B------:R-:W-:Y:S01]  /*31850*/  IADD3 R33, P6, R33, R39, RZ ;  /* 0x0000002721217210 */ /* 0x000fe20007fde0ff */
[----:B------:R-:W-:-:S02]  /*31860*/  IMAD.X R34, R34, 0x1, R2, P1 ;  /* 0x0000000122227824 */ /* 0x000fc400008e0602 */
[----:B------:R0:W-:Y:S04]  /*31870*/  STL [R1+0x1360], R8 ;  /* 0x0013600801007387 */ /* 0x0001e80000100800 */
[----:B------:R-:W-:Y:S04]  /*31880*/  STL [R1+0x1368], R26 ;  /* 0x0013681a01007387 */ /* 0x000fe80000100800 */
[----:B0-----:R-:W2:Y:S04]  /*31890*/  LDL.LU R8, [R1+0x1310] ;  /* 0x0013100001087983 */ /* 0x001ea80000300800 */
[----:B------:R-:W-:Y:S01]  /*318a0*/  STL [R1+0x138c], R27 ;  /* 0x00138c1b01007387 */ /* 0x000fe20000100800 */
[----:B------:R-:W-:Y:S01]  /*318b0*/  IADD3 R35, P1, R35, R39, RZ ;  /* 0x0000002723237210 */ /* 0x000fe20007f3e0ff */
[----:B------:R-:W-:-:S02]  /*318c0*/  IMAD.X R22, R22, 0x1, R2, P2 ;  /* 0x0000000116167824 */ /* 0x000fc400010e0602 */
[----:B------:R-:W-:Y:S01]  /*318d0*/  STL [R1+0x1384], R32 ;  /* 0x0013842001007387 */ /* 0x000fe20000100800 */
[----:B------:R-:W-:-:S03]  /*318e0*/  IADD3 R23, P2, R23, R39, RZ ;  /* 0x0000002717177210 */ /* 0x000fc60007f5e0ff */
[----:B------:R-:W-:Y:S01]  /*318f0*/  STL [R1+0x1358], R33 ;  /* 0x0013582101007387 */ /* 0x000fe20000100800 */
[----:B------:R-:W-:-:S03]  /*31900*/  IADD3.X R58, R58, R2, RZ, P3, !PT ;  /* 0x000000023a3a7210 */ /* 0x000fc60001ffe4ff */
[----:B------:R-:W-:Y:S01]  /*31910*/  STL [R1+0x137c], R34 ;  /* 0x00137c2201007387 */ /* 0x000fe20000100800 */
[----:B------:R-:W-:-:S03]  /*31920*/  IADD3 R59, P3, R59, R39, RZ ;  /* 0x000000273b3b7210 */ /* 0x000fc60007f7e0ff */
        /* <DEDUP_REMOVED lines=10> */
[----:B------:R-:W-:Y:S04]  /*319d0*/  STL [R1+0x1364], R50 ;  /* 0x0013643201007387 */ /* 0x000fe80000100800 */
[----:B------:R-:W-:Y:S01]  /*319e0*/  STL [R1+0x1338], R51 ;  /* 0x0013383301007387 */ /* 0x000fe20000100800 */
[----:B------:R-:W-:-:S03]  /*319f0*/  IADD3 R16, P6, R16, R39, RZ ;  /* 0x0000002710107210 */ /* 0x000fc60007fde0ff */
[----:B------:R-:W-:Y:S01]  /*31a00*/  STL [R1+0x135c], R47 ;  /* 0x00135c2f01007387 */ /* 0x000fe20000100800 */
[----:B------:R-:W-:-:S03]  /*31a10*/  IMAD.X R13, R13, 0x1, R2, P1 ;  /* 0x000000010d0d7824 */ /* 0x000fc600008e0602 */
[----:B------:R-:W-:Y:S01]  /*31a20*/  STL [R1+0x1330], R25 ;  /* 0x0013301901007387 */ /* 0x000fe20000100800 */
[----:B------:R-:W-:-:S03]  /*31a30*/  IADD3 R60, P1, R60, R39, RZ ;  /* 0x000000273c3c7210 */ /* 0x000fc60007f3e0ff */
        /* <DEDUP_REMOVED lines=8> */
[----:B------:R-:W-:-:S05]  /*31ac0*/  IMAD.X R3, R3, 0x1, R2, P2 ;  /* 0x0000000103037824 */ /* 0x000fca00010e0602 */
[----:B------:R0:W-:Y:S01]  /*31ad0*/  STL [R1+0x1344], R3 ;  /* 0x0013440301007387 */ /* 0x0001e20000100800 */
[----:B------:R-:W-:-:S03]  /*31ae0*/  IADD3 R12, P2, R12, R39, RZ ;  /* 0x000000270c0c7210 */ /* 0x000fc60007f5e0ff */
[----:B0-----:R-:W4:Y:S04]  /*31af0*/  LDL.LU R3, [R1+0x1324] ;  /* 0x0013240001037983 */ /* 0x001f280000300800 */
[----:B------:R-:W4:Y:S04]  /*31b00*/  LDL.LU R36, [R1+0x12f8] ;  /* 0x0012f80001247983 */ /* 0x000f280000300800 */
[----:B------:R-:W4:Y:S04]  /*31b10*/  LDL.LU R37, [R1+0x131c] ;  /* 0x00131c0001257983 */ /* 0x000f280000300800 */
[----:B------:R-:W-:Y:S04]  /*31b20*/  STL [R1+0x1318], R12 ;  /* 0x0013180c01007387 */ /* 0x000fe80000100800 */
[----:B------:R-:W4:Y:S01]  /*31b30*/  LDL.LU R38, [R1+0x12f0] ;  /* 0x0012f00001267983 */ /* 0x000f220000300800 */
[----:B---3--:R-:W-:-:S05]  /*31b40*/  IMAD.X R9, R9, 0x1, R2, P3 ;  /* 0x0000000109097824 */ /* 0x008fca00018e0602 */
[----:B------:R0:W-:Y:S04]  /*31b50*/  STL [R1+0x133c], R9 ;  /* 0x00133c0901007387 */ /* 0x0001e80000100800 */
[----:B------:R-:W3:Y:S04]  /*31b60*/  LDL.LU R26, [R1+0x1314] ;  /* 0x00131400011a7983 */ /* 0x000ee80000300800 */
[----:B------:R-:W3:Y:S04]  /*31b70*/  LDL.LU R27, [R1+0x12e8] ;  /* 0x0012e800011b7983 */ /* 0x000ee80000300800 */
[----:B0-----:R-:W3:Y:S04]  /*31b80*/  LDL.LU R9, [R1+0x130c] ;  /* 0x00130c0001097983 */ /* 0x001ee80000300800 */
[----:B------:R-:W3:Y:S04]  /*31b90*/  LDL.LU R32, [R1+0x12e0] ;  /* 0x0012e00001207983 */ /* 0x000ee80000300800 */
[----:B------:R-:W3:Y:S04]  /*31ba0*/  LDL.LU R33, [R1+0x1304] ;  /* 0x0013040001217983 */ /* 0x000ee80000300800 */
[----:B------:R-:W3:Y:S01]  /*31bb0*/  LDL.LU R34, [R1+0x12d8] ;  /* 0x0012d80001227983 */ /* 0x000ee20000300800 */
[----:B--2---:R-:W-:-:S05]  /*31bc0*/  IADD3 R8, P3, R8, R39, RZ ;  /* 0x0000002708087210 */ /* 0x004fca0007f7e0ff */
[----:B------:R0:W-:Y:S04]  /*31bd0*/  STL [R1+0x1310], R8 ;  /* 0x0013100801007387 */ /* 0x0001e80000100800 */
        /* <DEDUP_REMOVED lines=12> */
[----:B0-----:R-:W2:Y:S01]  /*31ca0*/  LDL.LU R8, [R1+0x12cc] ;  /* 0x0012cc0001087983 */ /* 0x001ea20000300800 */
[--C-:B----4-:R-:W-:Y:S01]  /*31cb0*/  IMAD.X R30, R30, 0x1, R2.reuse, P4 ;  /* 0x000000011e1e7824 */ /* 0x110fe200020e0602 */
[-C--:B------:R-:W-:Y:S01]  /*31cc0*/  IADD3 R31, P4, R31, R39.reuse, RZ ;  /* 0x000000271f1f7210 */ /* 0x080fe20007f9e0ff */
[----:B------:R-:W-:Y:S01]  /*31cd0*/  IMAD.X R60, R60, 0x1, R2, P5 ;  /* 0x000000013c3c7824 */ /* 0x000fe200028e0602 */
[----:B------:R-:W-:-:S04]  /*31ce0*/  IADD3 R13, P5, R13, R39, RZ ;  /* 0x000000270d0d7210 */ /* 0x000fc80007fbe0ff */
[----:B------:R0:W-:Y:S04]  /*31cf0*/  STL [R1+0x132c], R60 ;  /* 0x00132c3c01007387 */ /* 0x0001e80000100800 */
[----:B------:R-:W-:Y:S04]  /*31d00*/  STL [R1+0x1334], R30 ;  /* 0x0013341e01007387 */ /* 0x000fe80000100800 */
[----:B0-----:R-:W4:Y:S04]  /*31d10*/  LDL.LU R60, [R1+0x12a0] ;  /* 0x0012a000013c7983 */ /* 0x001f280000300800 */
[----:B------:R-:W-:Y:S04]  /*31d20*/  STL [R1+0x1308], R31 ;  /* 0x0013081f01007387 */ /* 0x000fe80000100800 */
[----:B------:R0:W-:Y:S01]  /*31d30*/  STL [R1+0x1300], R13 ;  /* 0x0013000d01007387 */ /* 0x0001e20000100800 */
[----:B------:R-:W-:Y:S01]  /*31d40*/  IMAD.X R3, R3, 0x1, R2, P6 ;  /* 0x0000000103037824 */ /* 0x000fe200030e0602 */
[----:B------:R-:W-:-:S02]  /*31d50*/  IADD3 R36, P6, R36, R39, RZ ;  /* 0x0000002724247210 */ /* 0x000fc40007fde0ff */
[----:B0-----:R-:W4:Y:S04]  /*31d60*/  LDL.LU R13, [R1+0x12c4] ;  /* 0x0012c400010d7983 */ /* 0x001f280000300800 */
[----:B------:R0:W-:Y:S01]  /*31d70*/  STL [R1+0x1324], R3 ;  /* 0x0013240301007387 */ /* 0x0001e20000100800 */
[--C-:B------:R-:W-:Y:S01]  /*31d80*/  IMAD.X R37, R37, 0x1, R2.reuse, P1 ;  /* 0x0000000125257824 */ /* 0x100fe200008e0602 */
[----:B------:R-:W-:Y:S02]  /*31d90*/  IADD3 R38, P1, R38, R39, RZ ;  /* 0x0000002726267210 */ /* 0x000fe40007f3e0ff */
[----:B0-----:R-:W4:Y:S04]  /*31da0*/  LDL.LU R3, [R1+0x1298] ;  /* 0x0012980001037983 */ /* 0x001f280000300800 */
[----:B------:R-:W-:Y:S04]  /*31db0*/  STL [R1+0x12f8], R36 ;  /* 0x0012f82401007387 */ /* 0x000fe80000100800 */
[----:B------:R-:W-:Y:S04]  /*31dc0*/  STL [R1+0x131c], R37 ;  /* 0x00131c2501007387 */ /* 0x000fe80000100800 */
[----:B------:R-:W-:Y:S01]  /*31dd0*/  STL [R1+0x12f0], R38 ;  /* 0x0012f02601007387 */ /* 0x000fe20000100800 */
[----:B---3--:R-:W-:-:S02]  /*31de0*/  IMAD.X R26, R26, 0x1, R2, P2 ;  /* 0x000000011a1a7824 */ /* 0x008fc400010e0602 */
[----:B------:R-:W-:-:S05]  /*31df0*/  IMAD.X R9, R9, 0x1, R2, P3 ;  /* 0x0000000109097824 */ /* 0x000fca00018e0602 */
[----:B------:R0:W-:Y:S04]  /*31e00*/  STL [R1+0x130c], R9 ;  /* 0x00130c0901007387 */ /* 0x0001e80000100800 */
[----:B------:R-:W-:Y:S04]  /*31e10*/  STL [R1+0x1314], R26 ;  /* 0x0013141a01007387 */ /* 0x000fe80000100800 */
[----:B0-----:R-:W3:Y:S01]  /*31e20*/  LDL.LU R9, [R1+0x12bc] ;  /* 0x0012bc0001097983 */ /* 0x001ee20000300800 */
[-C--:B------:R-:W-:Y:S02]  /*31e30*/  IADD3 R27, P2, R27, R39.reuse, RZ ;  /* 0x000000271b1b7210 */ /* 0x080fe40007f5e0ff */
[-C--:B------:R-:W-:Y:S01]  /*31e40*/  IADD3 R32, P3, R32, R39.reuse, RZ ;  /* 0x0000002720207210 */ /* 0x080fe20007f7e0ff */
[--C-:B------:R-:W-:Y:S01]  /*31e50*/  IMAD.X R33, R33, 0x1, R2.reuse, P4 ;  /* 0x0000000121217824 */ /* 0x100fe200020e0602 */
[-C--:B------:R-:W-:Y:S01]  /*31e60*/  IADD3 R34, P4, R34, R39.reuse, RZ ;  /* 0x0000002722227210 */ /* 0x080fe20007f9e0ff */
[----:B--2---:R-:W-:Y:S01]  /*31e70*/  IMAD.X R35, R35, 0x1, R2, P5 ;  /* 0x0000000123237824 */ /* 0x004fe200028e0602 */
        /* <DEDUP_REMOVED lines=15> */
[----:B------:R-:W-:-:S03]  /*31f70*/  IADD3.X R25, R25, R2, RZ, P3, !PT ;  /* 0x0000000219197210 */ /* 0x000fc60001ffe4ff */
        /* <DEDUP_REMOVED lines=8> */
[----:B------:R-:W-:-:S03]  /*32000*/  IMAD.X R8, R8, 0x1, R2, P5 ;  /* 0x0000000108087824 */ /* 0x000fc600028e0602 */
[----:B------:R-:W-:Y:S04]  /*32010*/  STL [R1+0x12b0], R17 ;  /* 0x0012b01101007387 */ /* 0x000fe80000100800 */
[----:B------:R-:W2:Y:S04]  /*32020*/  LDL.LU R30, [R1+0x1290] ;  /* 0x00129000011e7983 */ /* 0x000ea80000300800 */
[----:B------:R-:W-:Y:S04]  /*32030*/  STL [R1+0x12d4], R16 ;  /* 0x0012d41001007387 */ /* 0x000fe80000100800 */
[----:B------:R-:W2:Y:S04]  /*32040*/  LDL.LU R31, [R1+0x12b4] ;  /* 0x0012b400011f7983 */ /* 0x000ea80000300800 */
[----:B------:R-:W-:Y:S04]  /*32050*/  STL [R1+0x12a8], R12 ;  /* 0x0012a80c01007387 */ /* 0x000fe80000100800 */
[----:B------:R0:W-:Y:S04]  /*32060*/  STL [R1+0x12cc], R8 ;  /* 0x0012cc0801007387 */ /* 0x0001e80000100800 */
[----:B0-----:R-:W2:Y:S04]  /*32070*/  LDL.LU R8, [R1+0x1288] ;  /* 0x0012880001087983 */ /* 0x001ea80000300800 */
[----:B------:R-:W2:Y:S01]  /*32080*/  LDL.LU R12, [R1+0x12ac] ;  /* 0x0012ac00010c7983 */ /* 0x000ea20000300800 */
[----:B----4-:R-:W-:-:S05]  /*32090*/  IADD3 R60, P5, R60, R39, RZ ;  /* 0x000000273c3c7210 */ /* 0x010fca0007fbe0ff */
[----:B------:R0:W-:Y:S01]  /*320a0*/  STL [R1+0x12a0], R60 ;  /* 0x0012a03c01007387 */ /* 0x0001e20000100800 */
[----:B------:R-:W-:-:S03]  /*320b0*/  IMAD.X R13, R13, 0x1, R2, P6 ;  /* 0x000000010d0d7824 */ /* 0x000fc600030e0602 */
[----:B0-----:R-:W4:Y:S04]  /*320c0*/  LDL.LU R60, [R1+0x1280] ;  /* 0x00128000013c7983 */ /* 0x001f280000300800 */
[----:B------:R-:W4:Y:S04]  /*320d0*/  LDL.LU R36, [R1+0x12a4] ;  /* 0x0012a40001247983 */ /* 0x000f280000300800 */
[----:B------:R-:W4:Y:S04]  /*320e0*/  LDL.LU R37, [R1+0x1278] ;  /* 0x0012780001257983 */ /* 0x000f280000300800 */
[----:B------:R-:W-:Y:S04]  /*320f0*/  STL [R1+0x12c4], R13 ;  /* 0x0012c40d01007387 */ /* 0x000fe80000100800 */
[----:B------:R-:W4:Y:S01]  /*32100*/  LDL.LU R38, [R1+0x129c] ;  /* 0x00129c0001267983 */ /* 0x000f220000300800 */
[----:B------:R-:W-:-:S05]  /*32110*/  IADD3 R3, P6, R3, R39, RZ ;  /* 0x0000002703037210 */ /* 0x000fca0007fde0ff */
[----:B------:R0:W-:Y:S04]  /*32120*/  STL [R1+0x1298], R3 ;  /* 0x0012980301007387 */ /* 0x0001e80000100800 */
[----:B------:R-:W4:Y:S04]  /*32130*/  LDL.LU R26, [R1+0x1270] ;  /* 0x00127000011a7983 */ /* 0x000f280000300800 */
[----:B------:R-:W4:Y:S04]  /*32140*/  LDL.LU R27, [R1+0x1294] ;  /* 0x00129400011b7983 */ /* 0x000f280000300800 */
[----:B0-----:R-:W4:Y:S04]  /*32150*/  LDL.LU R3, [R1+0x1268] ;  /* 0x0012680001037983 */ /* 0x001f280000300800 */
[----:B------:R-:W4:Y:S04]  /*32160*/  LDL.LU R32, [R1+0x128c] ;  /* 0x00128c0001207983 */ /* 0x000f280000300800 */
[----:B------:R-:W4:Y:S04]  /*32170*/  LDL.LU R33, [R1+0x1260] ;  /* 0x0012600001217983 */ /* 0x000f280000300800 */
[----:B------:R-:W4:Y:S01]  /*32180*/  LDL.LU R34, [R1+0x1284] ;  /* 0x0012840001227983 */ /* 0x000f220000300800 */
[----:B---3--:R-:W-:-:S05]  /*32190*/  IMAD.X R9, R9, 0x1, R2, P1 ;  /* 0x0000000109097824 */ /* 0x008fca00008e0602 */
[----:B------:R0:W-:Y:S04]  /*321a0*/  STL [R1+0x12bc], R9 ;  /* 0x0012bc0901007387 */ /* 0x0001e80000100800 */
        /* <DEDUP_REMOVED lines=12> */
[----:B0-----:R-:W3:Y:S01]  /*32270*/  LDL.LU R9, [R1+0x1228] ;  /* 0x0012280001097983 */ /* 0x001ee20000300800 */
[-C--:B--2---:R-:W-:Y:S01]  /*32280*/  IADD3 R30, P1, R30, R39.reuse, RZ ;  /* 0x000000271e1e7210 */ /* 0x084fe20007f3e0ff */
[--C-:B------:R-:W-:Y:S01]  /*32290*/  IMAD.X R31, R31, 0x1, R2.reuse, P2 ;  /* 0x000000011f1f7824 */ /* 0x100fe200010e0602 */
[----:B------:R-:W-:Y:S01]  /*322a0*/  IADD3 R8, P2, R8, R39, RZ ;  /* 0x0000002708087210 */ /* 0x000fe20007f5e0ff */
[----:B------:R-:W-:-:S04]  /*322b0*/  IMAD.X R12, R12, 0x1, R2, P3 ;  /* 0x000000010c0c7824 */ /* 0x000fc800018e0602 */
[----:B------:R0:W-:Y:S04]  /*322c0*/  STL [R1+0x1288], R8 ;  /* 0x0012880801007387 */ /* 0x0001e80000100800 */
[----:B------:R-:W-:Y:S04]  /*322d0*/  STL [R1+0x1290], R30 ;  /* 0x0012901e01007387 */ /* 0x000fe80000100800 */
[----:B0-----:R-:W2:Y:S04]  /*322e0*/  LDL.LU R8, [R1+0x124c] ;  /* 0x00124c0001087983 */ /* 0x001ea80000300800 */
[----:B------:R-:W-:Y:S04]  /*322f0*/  STL [R1+0x12b4], R31 ;  /* 0x0012b41f01007387 */ /* 0x000fe80000100800 */
[----:B------:R0:W-:Y:S01]  /*32300*/  STL [R1+0x12ac], R12 ;  /* 0x0012ac0c01007387 */ /* 0x0001e20000100800 */
[----:B----4-:R-:W-:Y:S01]  /*32310*/  IADD3 R60, P3, R60, R39, RZ ;  /* 0x000000273c3c7210 */ /* 0x010fe20007f7e0ff */
[----:B------:R-:W-:-:S02]  /*32320*/  IMAD.X R36, R36, 0x1, R2, P4 ;  /* 0x0000000124247824 */ /* 0x000fc400020e0602 */
[----:B0-----:R-:W4:Y:S04]  /*32330*/  LDL.LU R12, [R1+0x1220] ;  /* 0x00122000010c7983 */ /* 0x001f280000300800 */
[----:B------:R0:W-:Y:S01]  /*32340*/  STL [R1+0x1280], R60 ;  /* 0x0012803c01007387 */ /* 0x0001e20000100800 */
[-C--:B------:R-:W-:Y:S01]  /*32350*/  IADD3 R37, P4, R37, R39.reuse, RZ ;  /* 0x0000002725257210 */ /* 0x080fe20007f9e0ff */
[--C-:B------:R-:W-:Y:S02]  /*32360*/  IMAD.X R38, R38, 0x1, R2.reuse, P5 ;  /* 0x0000000126267824 */ /* 0x100fe400028e0602 */
[----:B0-----:R-:W4:Y:S01]  /*32370*/  LDL.LU R60, [R1+0x1244] ;  /* 0x00124400013c7983 */ /* 0x001f220000300800 */
[----:B------:R-:W-:Y:S01]  /*32380*/  IMAD.X R27, R27, 0x1, R2, P6 ;  /* 0x000000011b1b7824 */ /* 0x000fe200030e0602 */
[----:B------:R-:W-:-:S02]  /*32390*/  IADD3 R26, P5, R26, R39, RZ ;  /* 0x000000271a1a7210 */ /* 0x000fc40007fbe0ff */
        /* <DEDUP_REMOVED lines=9> */
[----:B0-----:R-:W4:Y:S04]  /*32430*/  LDL.LU R3, [R1+0x1218] ;  /* 0x0012180001037983 */ /* 0x001f280000300800 */
[----:B------:R-:W-:Y:S04]  /*32440*/  STL [R1+0x1294], R27 ;  /* 0x0012941b01007387 */ /* 0x000fe80000100800 */
[----:B------:R-:W-:Y:S04]  /*32450*/  STL [R1+0x128c], R32 ;  /* 0x00128c2001007387 */ /* 0x000fe80000100800 */
[----:B------:R-:W-:Y:S04]  /*32460*/  STL [R1+0x1260], R33 ;  /* 0x0012602101007387 */ /* 0x000fe80000100800 */
[----:B------:R-:W-:Y:S01]  /*32470*/  STL [R1+0x1284], R34 ;  /* 0x0012842201007387 */ /* 0x000fe20000100800 */
[-C--:B---3--:R-:W-:Y:S01]  /*32480*/  IADD3 R35, P2, R35, R39.reuse, RZ ;  /* 0x0000002723237210 */ /* 0x088fe20007f5e0ff */
[--C-:B------:R-:W-:Y:S01]  /*32490*/  IMAD.X R22, R22, 0x1, R2.reuse, P3 ;  /* 0x0000000116167824 */ /* 0x100fe200018e0602 */
[-C--:B------:R-:W-:Y:S01]  /*324a0*/  IADD3 R23, P3, R23, R39.reuse, RZ ;  /* 0x0000002717177210 */ /* 0x080fe20007f7e0ff */
[--C-:B------:R-:W-:Y:S01]  /*324b0*/  IMAD.X R58, R58, 0x1, R2.reuse, P4 ;  /* 0x000000013a3a7824 */ /* 0x100fe200020e0602 */
[----:B------:R-:W-:Y:S01]  /*324c0*/  IADD3 R59, P4, R59, R39, RZ ;  /* 0x000000273b3b7210 */ /* 0x000fe20007f9e0ff */
        /* <DEDUP_REMOVED lines=18> */
[----:B------:R-:W3:Y:S04]  /*325f0*/  LDL.LU R30, [R1+0x123c] ;  /* 0x00123c00011e7983 */ /* 0x000ee80000300800 */
[----:B------:R-:W-:Y:S04]  /*32600*/  STL [R1+0x1230], R16 ;  /* 0x0012301001007387 */ /* 0x000fe80000100800 */
[----:B------:R-:W3:Y:S04]  /*32610*/  LDL.LU R31, [R1+0x1210] ;  /* 0x00121000011f7983 */ /* 0x000ee80000300800 */
[----:B------:R-:W-:Y:S04]  /*32620*/  STL [R1+0x1254], R13 ;  /* 0x0012540d01007387 */ /* 0x000fe80000100800 */
[----:B------:R0:W-:Y:S04]  /*32630*/  STL [R1+0x1228], R9 ;  /* 0x0012280901007387 */ /* 0x0001e80000100800 */
[----:B0-----:R-:W3:Y:S04]  /*32640*/  LDL.LU R9, [R1+0x1234] ;  /* 0x0012340001097983 */ /* 0x001ee80000300800 */
[----:B------:R-:W3:Y:S01]  /*32650*/  LDL.LU R13, [R1+0x1208] ;  /* 0x00120800010d7983 */ /* 0x000ee20000300800 */
[----:B--2---:R-:W-:-:S05]  /*32660*/  IADD3.X R8, R8, R2, RZ, P3, !PT ;  /* 0x0000000208087210 */ /* 0x004fca0001ffe4ff */
[----:B------:R0:W-:Y:S01]  /*32670*/  STL [R1+0x124c], R8 ;  /* 0x00124c0801007387 */ /* 0x0001e20000100800 */
[----:B----4-:R-:W-:-:S03]  /*32680*/  IADD3 R12, P3, R12, R39, RZ ;  /* 0x000000270c0c7210 */ /* 0x010fc60007f7e0ff */
[----:B0-----:R-:W2:Y:S04]  /*32690*/  LDL.LU R8, [R1+0x122c] ;  /* 0x00122c0001087983 */ /* 0x001ea80000300800 */
[----:B------:R-:W4:Y:S04]  /*326a0*/  LDL.LU R36, [R1+0x1200] ;  /* 0x0012000001247983 */ /* 0x000f280000300800 */
[----:B------:R-:W4:Y:S04]  /*326b0*/  LDL.LU R37, [R1+0x1224] ;  /* 0x0012240001257983 */ /* 0x000f280000300800 */
[----:B------:R-:W-:Y:S04]  /*326c0*/  STL [R1+0x1220], R12 ;  /* 0x0012200c01007387 */ /* 0x000fe80000100800 */
[----:B------:R-:W4:Y:S01]  /*326d0*/  LDL.LU R38, [R1+0x11f8] ;  /* 0x0011f80001267983 */ /* 0x000f220000300800 */
[----:B------:R-:W-:-:S05]  /*326e0*/  IMAD.X R60, R60, 0x1, R2, P4 ;  /* 0x000000013c3c7824 */ /* 0x000fca00020e0602 */
[----:B------:R0:W-:Y:S04]  /*326f0*/  STL [R1+0x1244], R60 ;  /* 0x0012443c01007387 */ /* 0x0001e80000100800 */
[----:B------:R-:W4:Y:S04]  /*32700*/  LDL.LU R26, [R1+0x121c] ;  /* 0x00121c00011a7983 */ /* 0x000f280000300800 */
[----:B------:R-:W4:Y:S04]  /*32710*/  LDL.LU R27, [R1+0x11f0] ;  /* 0x0011f000011b7983 */ /* 0x000f280000300800 */
[----:B0-----:R-:W4:Y:S04]  /*32720*/  LDL.LU R60, [R1+0x1214] ;  /* 0x00121400013c7983 */ /* 0x001f280000300800 */
[----:B------:R-:W4:Y:S04]  /*32730*/  LDL.LU R32, [R1+0x11e8] ;  /* 0x0011e80001207983 */ /* 0x000f280000300800 */
[----:B------:R-:W4:Y:S04]  /*32740*/  LDL.LU R33, [R1+0x120c] ;  /* 0x00120c0001217983 */ /* 0x000f280000300800 */
[----:B------:R-:W4:Y:S01]  /*32750*/  LDL.LU R34, [R1+0x11e0] ;  /* 0x0011e00001227983 */ /* 0x000f220000300800 */
[----:B------:R-:W-:-:S05]  /*32760*/  IADD3 R3, P4, R3, R39, RZ ;  /* 0x0000002703037210 */ /* 0x000fca0007f9e0ff */
        /* <DEDUP_REMOVED lines=14> */
[----:B---3--:R-:W-:-:S02]  /*32850*/  IMAD.X R30, R30, 0x1, R2, P5 ;  /* 0x000000011e1e7824 */ /* 0x008fc400028e0602 */
[----:B------:R-:W-:-:S05]  /*32860*/  IMAD.X R9, R9, 0x1, R2, P6 ;  /* 0x0000000109097824 */ /* 0x000fca00030e0602 */
[----:B------:R0:W-:Y:S04]  /*32870*/  STL [R1+0x1234], R9 ;  /* 0x0012340901007387 */ /* 0x0001e80000100800 */
[----:B------:R-:W-:Y:S04]  /*32880*/  STL [R1+0x123c], R30 ;  /* 0x00123c1e01007387 */ /* 0x000fe80000100800 */
[----:B0-----:R-:W3:Y:S01]  /*32890*/  LDL.LU R9, [R1+0x11a8] ;  /* 0x0011a80001097983 */ /* 0x001ee20000300800 */
[-C--:B------:R-:W-:Y:S02]  /*328a0*/  IADD3 R31, P5, R31, R39.reuse, RZ ;  /* 0x000000271f1f7210 */ /* 0x080fe40007fbe0ff */
[----:B------:R-:W-:-:S03]  /*328b0*/  IADD3 R13, P6, R13, R39, RZ ;  /* 0x000000270d0d7210 */ /* 0x000fc60007fde0ff */
[----:B------:R-:W-:Y:S04]  /*328c0*/  STL [R1+0x1210], R31 ;  /* 0x0012101f01007387 */ /* 0x000fe80000100800 */
[----:B------:R0:W-:Y:S04]  /*328d0*/  STL [R1+0x1208], R13 ;  /* 0x0012080d01007387 */ /* 0x0001e80000100800 */
[----:B0-----:R-:W3:Y:S01]  /*328e0*/  LDL.LU R13, [R1+0x11cc] ;  /* 0x0011cc00010d7983 */ /* 0x001ee20000300800 */
[--C-:B--2---:R-:W-:Y:S01]  /*328f0*/  IMAD.X R8, R8, 0x1, R2.reuse, P1 ;  /* 0x0000000108087824 */ /* 0x104fe200008e0602 */
[----:B----4-:R-:W-:Y:S01]  /*32900*/  IADD3 R36, P1, R36, R39, RZ ;  /* 0x0000002724247210 */ /* 0x010fe20007f3e0ff */
[----:B------:R-:W-:-:S03]  /*32910*/  IMAD.X R37, R37, 0x1, R2, P2 ;  /* 0x0000000125257824 */ /* 0x000fc600010e0602 */
[----:B------:R0:W-:Y:S01]  /*32920*/  STL [R1+0x122c], R8 ;  /* 0x00122c0801007387 */ /* 0x0001e20000100800 */
[----:B------:R-:W-:-:S03]  /*32930*/  IADD3 R38, P2, R38, R39, RZ ;  /* 0x0000002726267210 */ /* 0x000fc60007f5e0ff */
[----:B0-----:R-:W2:Y:S01]  /*32940*/  LDL.LU R8, [R1+0x11a0] ;  /* 0x0011a00001087983 */ /* 0x001ea20000300800 */
[----:B------:R-:W-:-:S03]  /*32950*/  IMAD.X R26, R26, 0x1, R2, P3 ;  /* 0x000000011a1a7824 */ /* 0x000fc600018e0602 */
[----:B------:R-:W-:Y:S01]  /*32960*/  STL [R1+0x1200], R36 ;  /* 0x0012002401007387 */ /* 0x000fe20000100800 */
[----:B------:R-:W-:-:S03]  /*32970*/  IADD3 R27, P3, R27, R39, RZ ;  /* 0x000000271b1b7210 */ /* 0x000fc60007f7e0ff */
[----:B------:R-:W-:Y:S01]  /*32980*/  STL [R1+0x1224], R37 ;  /* 0x0012242501007387 */ /* 0x000fe20000100800 */
[----:B------:R-:W-:-:S03]  /*32990*/  IMAD.X R60, R60, 0x1, R2, P4 ;  /* 0x000000013c3c7824 */ /* 0x000fc600020e0602 */
[----:B------:R-:W-:Y:S01]  /*329a0*/  STL [R1+0x11f8], R38 ;  /* 0x0011f82601007387 */ /* 0x000fe20000100800 */
[-C--:B------:R-:W-:Y:S01]  /*329b0*/  IADD3 R32, P4, R32, R39.reuse, RZ ;  /* 0x0000002720207210 */ /* 0x080fe20007f9e0ff */
[--C-:B------:R-:W-:Y:S01]  /*329c0*/  IMAD.X R33, R33, 0x1, R2.reuse, P5 ;  /* 0x0000000121217824 */ /* 0x100fe200028e0602 */
[----:B------:R-:W-:Y:S01]  /*329d0*/  IADD3 R34, P5, R34, R39, RZ ;  /* 0x0000002722227210 */ /* 0x000fe20007fbe0ff */
[----:B------:R0:W-:Y:S04]  /*329e0*/  STL [R1+0x1214], R60 ;  /* 0x0012143c01007387 */ /* 0x0001e80000100800 */
[----:B------:R-:W-:Y:S04]  /*329f0*/  STL [R1+0x121c], R26 ;  /* 0x00121c1a01007387 */ /* 0x000fe80000100800 */
[----:B0-----:R-:W4:Y:S01]  /*32a00*/  LDL.LU R60, [R1+0x11c4] ;  /* 0x0011c400013c7983 */ /* 0x001f220000300800 */
        /* <DEDUP_REMOVED lines=38> */
[----:B------:R-:W-:-:S03]  /*32c70*/  IMAD.X R13, R13, 0x1, R2, P1 ;  /* 0x000000010d0d7824 */ /* 0x000fc600008e0602 */
[----:B------:R-:W3:Y:S04]  /*32c80*/  LDL.LU R37, [R1+0x1180] ;  /* 0x0011800001257983 */ /* 0x000ee80000300800 */
[----:B------:R-:W-:Y:S04]  /*32c90*/  STL [R1+0x11cc], R13 ;  /* 0x0011cc0d01007387 */ /* 0x000fe80000100800 */
[----:B------:R-:W3:Y:S01]  /*32ca0*/  LDL.LU R38, [R1+0x11a4] ;  /* 0x0011a40001267983 */ /* 0x000ee20000300800 */
[----:B--2---:R-:W-:-:S05]  /*32cb0*/  IADD3 R8, P1, R8, R39, RZ ;  /* 0x0000002708087210 */ /* 0x004fca0007f3e0ff */
[----:B------:R0:W-:Y:S04]  /*32cc0*/  STL [R1+0x11a0], R8 ;  /* 0x0011a00801007387 */ /* 0x0001e80000100800 */
[----:B------:R-:W2:Y:S04]  /*32cd0*/  LDL.LU R26, [R1+0x1178] ;  /* 0x00117800011a7983 */ /* 0x000ea80000300800 */
[----:B------:R-:W2:Y:S04]  /*32ce0*/  LDL.LU R27, [R1+0x119c] ;  /* 0x00119c00011b7983 */ /* 0x000ea80000300800 */
[----:B0-----:R-:W2:Y:S04]  /*32cf0*/  LDL.LU R8, [R1+0x1170] ;  /* 0x0011700001087983 */ /* 0x001ea80000300800 */
[----:B------:R-:W2:Y:S04]  /*32d00*/  LDL.LU R32, [R1+0x1194] ;  /* 0x0011940001207983 */ /* 0x000ea80000300800 */
[----:B------:R-:W2:Y:S04]  /*32d10*/  LDL.LU R33, [R1+0x1168] ;  /* 0x0011680001217983 */ /* 0x000ea80000300800 */
[----:B------:R-:W2:Y:S01]  /*32d20*/  LDL.LU R34, [R1+0x118c] ;  /* 0x00118c0001227983 */ /* 0x000ea20000300800 */
[----:B----4-:R-:W-:-:S05]  /*32d30*/  IMAD.X R60, R60, 0x1, R2, P2 ;  /* 0x000000013c3c7824 */ /* 0x010fca00010e0602 */
        /* <DEDUP_REMOVED lines=14> */
[----:B------:R-:W-:-:S02]  /*32e20*/  IADD3 R30, P2, R30, R39, RZ ;  /* 0x000000271e1e7210 */ /* 0x000fc40007f5e0ff */
[----:B------:R-:W-:Y:S02]  /*32e30*/  IADD3.X R31, R31, R2, RZ, P3, !PT ;  /* 0x000000021f1f7210 */ /* 0x000fe40001ffe4ff */
        /* <DEDUP_REMOVED lines=12> */
[----:B------:R-:W-:Y:S01]  /*32f00*/  IADD3 R37, P5, R37, R39, RZ ;  /* 0x0000002725257210 */ /* 0x000fe20007fbe0ff */
[----:B------:R-:W-:-:S03]  /*32f10*/  IMAD.X R38, R38, 0x1, R2, P6 ;  /* 0x0000000126267824 */ /* 0x000fc600030e0602 */
[----:B------:R-:W-:Y:S04]  /*32f20*/  STL [R1+0x11ac], R36 ;  /* 0x0011ac2401007387 */ /* 0x000fe80000100800 */
[----:B------:R-:W-:Y:S01]  /*32f30*/  STL [R1+0x1180], R37 ;  /* 0x0011802501007387 */ /* 0x000fe20000100800 */
[--C-:B--2---:R-:W-:Y:S01]  /*32f40*/  IMAD.X R27, R27, 0x1, R2.reuse, P1 ;  /* 0x000000011b1b7824 */ /* 0x104fe200008e0602 */
[-C--:B------:R-:W-:Y:S02]  /*32f50*/  IADD3 R26, P6, R26, R39.reuse, RZ ;  /* 0x000000271a1a7210 */ /* 0x080fe40007fde0ff */
[----:B------:R-:W-:Y:S01]  /*32f60*/  STL [R1+0x11a4], R38 ;  /* 0x0011a42601007387 */ /* 0x000fe20000100800 */
[-C--:B------:R-:W-:Y:S01]  /*32f70*/  IADD3 R8, P1, R8, R39.reuse, RZ ;  /* 0x0000002708087210 */ /* 0x080fe20007f3e0ff */
[--C-:B------:R-:W-:Y:S01]  /*32f80*/  IMAD.X R32, R32, 0x1, R2.reuse, P2 ;  /* 0x0000000120207824 */ /* 0x100fe200010e0602 */
[----:B------:R-:W-:Y:S01]  /*32f90*/  IADD3 R33, P2, R33, R39, RZ ;  /* 0x0000002721217210 */ /* 0x000fe20007f5e0ff */
[----:B------:R-:W-:-:S02]  /*32fa0*/  IMAD.X R34, R34, 0x1, R2, P3 ;  /* 0x0000000122227824 */ /* 0x000fc400018e0602 */
[----:B------:R0:W-:Y:S04]  /*32fb0*/  STL [R1+0x1170], R8 ;  /* 0x0011700801007387 */ /* 0x0001e80000100800 */
[----:B------:R-:W-:Y:S01]  /*32fc0*/  STL [R1+0x1178], R26 ;  /* 0x0011781a01007387 */ /* 0x000fe20000100800 */
[----:B----4-:R-:W-:-:S03]  /*32fd0*/  IADD3 R35, P3, R35, R39, RZ ;  /* 0x0000002723237210 */ /* 0x010fc60007f7e0ff */
[----:B0-----:R-:W2:Y:S04]  /*32fe0*/  LDL.LU R8, [R1+0x1120] ;  /* 0x0011200001087983 */ /* 0x001ea80000300800 */
        /* <DEDUP_REMOVED lines=77> */
[----:B------:R-:W-:Y:S02]  /*334c0*/  IADD3.X R37, R37, R2, RZ, P3, !PT ;  /* 0x0000000225257210 */ /* 0x000fe40001ffe4ff */
[----:B------:R-:W-:Y:S01]  /*334d0*/  IADD3 R38, P3, R38, R39, RZ ;  /* 0x0000002726267210 */ /* 0x000fe20007f7e0ff */
        /* <DEDUP_REMOVED lines=12> */
[----:B------:R-:W-:Y:S01]  /*335a0*/  IADD3 R34, P6, R34, R39, RZ ;  /* 0x0000002722227210 */ /* 0x000fe20007fde0ff */
[----:B------:R-:W-:Y:S04]  /*335b0*/  STL [R1+0x10f8], R27 ;  /* 0x0010f81b01007387 */ /* 0x000fe80000100800 */
[----:B------:R-:W-:Y:S01]  /*335c0*/  STL [R1+0x10f0], R32 ;  /* 0x0010f02001007387 */ /* 0x000fe20000100800 */
[----:B--2---:R-:W-:-:S03]  /*335d0*/  IMAD.X R35, R35, 0x1, R2, P1 ;  /* 0x0000000123237824 */ /* 0x004fc600008e0602 */
[----:B------:R-:W-:Y:S01]  /*335e0*/  STL [R1+0x1114], R33 ;  /* 0x0011142101007387 */ /* 0x000fe20000100800 */
[--C-:B------:R-:W-:Y:S01]  /*335f0*/  IMAD.X R23, R23, 0x1, R2.reuse, P2 ;  /* 0x0000000117177824 */ /* 0x100fe200010e0602 */
[-C--:B------:R-:W-:Y:S02]  /*33600*/  IADD3 R22, P1, R22, R39.reuse, RZ ;  /* 0x0000002716167210 */ /* 0x080fe40007f3e0ff */
[----:B------:R-:W-:Y:S01]  /*33610*/  STL [R1+0x10e8], R34 ;  /* 0x0010e82201007387 */ /* 0x000fe20000100800 */
[-C--:B------:R-:W-:Y:S01]  /*33620*/  IADD3 R58, P2, R58, R39.reuse, RZ ;  /* 0x000000273a3a7210 */ /* 0x080fe20007f5e0ff */
[----:B------:R-:W-:Y:S02]  /*33630*/  IMAD.X R59, R59, 0x1, R2, P3 ;  /* 0x000000013b3b7824 */ /* 0x000fe400018e0602 */
        /* <DEDUP_REMOVED lines=64> */
[----:B------:R0:W-:Y:S04]  /*33a40*/  STL [R1+0x10bc], R12 ;  /* 0x0010bc0c01007387 */ /* 0x0001e80000100800 */
[----:B0-----:R-:W2:Y:S01]  /*33a50*/  LDL.LU R12, [R1+0x1030] ;  /* 0x00103000010c7983 */ /* 0x001ea20000300800 */
[-C--:B----4-:R-:W-:Y:S01]  /*33a60*/  IADD3 R60, P5, R60, R39.reuse, RZ ;  /* 0x000000273c3c7210 */ /* 0x090fe20007fbe0ff */
[----:B------:R-:W-:Y:S01]  /*33a70*/  IMAD.X R36, R36, 0x1, R2, P6 ;  /* 0x0000000124247824 */ /* 0x000fe200030e0602 */
[----:B------:R-:W-:-:S03]  /*33a80*/  IADD3 R37, P6, R37, R39, RZ ;  /* 0x0000002725257210 */ /* 0x000fc60007fde0ff */
[----:B------:R0:W-:Y:S01]  /*33a90*/  STL [R1+0x1090], R60 ;  /* 0x0010903c01007387 */ /* 0x0001e20000100800 */
[----:B------:R-:W-:-:S03]  /*33aa0*/  IMAD.X R38, R38, 0x1, R2, P1 ;  /* 0x0000000126267824 */ /* 0x000fc600008e0602 */
[----:B0-----:R-:W4:Y:S01]  /*33ab0*/  LDL.LU R60, [R1+0x1054] ;  /* 0x00105400013c7983 */ /* 0x001f220000300800 */
[----:B------:R-:W-:Y:S01]  /*33ac0*/  IMAD.X R27, R27, 0x1, R2, P2 ;  /* 0x000000011b1b7824 */ /* 0x000fe200010e0602 */
[-C--:B------:R-:W-:Y:S02]  /*33ad0*/  IADD3 R26, P1, R26, R39.reuse, RZ ;  /* 0x000000271a1a7210 */ /* 0x080fe40007f3e0ff */
[----:B------:R-:W-:Y:S04]  /*33ae0*/  STL [R1+0x10b4], R36 ;  /* 0x0010b42401007387 */ /* 0x000fe80000100800 */
[----:B------:R-:W-:Y:S01]  /*33af0*/  STL [R1+0x1088], R37 ;  /* 0x0010882501007387 */ /* 0x000fe20000100800 */
[----:B------:R-:W-:-:S03]  /*33b00*/  IADD3 R3, P2, R3, R39, RZ ;  /* 0x0000002703037210 */ /* 0x000fc60007f5e0ff */
[----:B------:R-:W-:Y:S01]  /*33b10*/  STL [R1+0x10ac], R38 ;  /* 0x0010ac2601007387 */ /* 0x000fe20000100800 */
[----:B------:R-:W-:Y:S02]  /*33b20*/  IADD3.X R32, R32, R2, RZ, P3, !PT ;  /* 0x0000000220207210 */ /* 0x000fe40001ffe4ff */
[-C--:B------:R-:W-:Y:S01]  /*33b30*/  IADD3 R33, P3, R33, R39.reuse, RZ ;  /* 0x0000002721217210 */ /* 0x080fe20007f7e0ff */
[--C-:B------:R-:W-:Y:S01]  /*33b40*/  IMAD.X R34, R34, 0x1, R2.reuse, P4 ;  /* 0x0000000122227824 */ /* 0x100fe200020e0602 */
        /* <DEDUP_REMOVED lines=37> */
[----:B--2---:R-:W-:-:S05]  /*33da0*/  IMAD.X R8, R8, 0x1, R2, P5 ;  /* 0x0000000108087824 */ /* 0x004fca00028e0602 */
[----:B------:R0:W-:Y:S01]  /*33db0*/  STL [R1+0x105c], R8 ;  /* 0x00105c0801007387 */ /* 0x0001e20000100800 */
[----:B------:R-:W-:-:S03]  /*33dc0*/  IADD3 R12, P5, R12, R39, RZ ;  /* 0x000000270c0c7210 */ /* 0x000fc60007fbe0ff */
[----:B0-----:R-:W2:Y:S04]  /*33dd0*/  LDL.LU R8, [R1+0x103c] ;  /* 0x00103c0001087983 */ /* 0x001ea80000300800 */
[----:B------:R-:W2:Y:S04]  /*33de0*/  LDL.LU R36, [R1+0x1010] ;  /* 0x0010100001247983 */ /* 0x000ea80000300800 */
[----:B------:R-:W2:Y:S04]  /*33df0*/  LDL.LU R37, [R1+0x1034] ;  /* 0x0010340001257983 */ /* 0x000ea80000300800 */
[----:B------:R-:W-:Y:S04]  /*33e00*/  STL [R1+0x1030], R12 ;  /* 0x0010300c01007387 */ /* 0x000fe80000100800 */
[----:B------:R-:W2:Y:S01]  /*33e10*/  LDL.LU R38, [R1+0x1008] ;  /* 0x0010080001267983 */ /* 0x000ea20000300800 */
[----:B----4-:R-:W-:-:S05]  /*33e20*/  IMAD.X R60, R60, 0x1, R2, P6 ;  /* 0x000000013c3c7824 */ /* 0x010fca00030e0602 */
        /* <DEDUP_REMOVED lines=33> */
[----:B------:R-:W-:Y:S01]  /*34040*/  IADD3 R36, P3, R36, R39, RZ ;  /* 0x0000002724247210 */ /* 0x000fe20007f7e0ff */
[----:B------:R-:W-:-:S03]  /*34050*/  IMAD.X R37, R37, 0x1, R2, P4 ;  /* 0x0000000125257824 */ /* 0x000fc600020e0602 */
[----:B------:R0:W-:Y:S01]  /*34060*/  STL [R1+0x103c], R8 ;  /* 0x00103c0801007387 */ /* 0x0001e20000100800 */
[----:B------:R-:W-:-:S03]  /*34070*/  IADD3 R38, P4, R38, R39, RZ ;  /* 0x0000002726267210 */ /* 0x000fc60007f9e0ff */
[----:B0-----:R-:W2:Y:S04]  /*34080*/  LDL.LU R8, [R1+0xfb0] ;  /* 0x000fb00001087983 */ /* 0x001ea80000300800 */
[----:B------:R-:W-:Y:S01]  /*34090*/  STL [R1+0x1010], R36 ;  /* 0x0010102401007387 */ /* 0x000fe20000100800 */
[----:B----4-:R-:W-:-:S03]  /*340a0*/  IMAD.X R26, R26, 0x1, R2, P5 ;  /* 0x000000011a1a7824 */ /* 0x010fc600028e0602 */
[----:B------:R-:W-:Y:S04]  /*340b0*/  STL [R1+0x1034], R37 ;  /* 0x0010342501007387 */ /* 0x000fe80000100800 */
[----:B------:R-:W-:Y:S01]  /*340c0*/  STL [R1+0x1008], R38 ;  /* 0x0010082601007387 */ /* 0x000fe20000100800 */
[-C--:B------:R-:W-:Y:S01]  /*340d0*/  IADD3 R27, P5, R27, R39.reuse, RZ ;  /* 0x000000271b1b7210 */ /* 0x080fe20007fbe0ff */
[--C-:B------:R-:W-:Y:S01]  /*340e0*/  IMAD.X R60, R60, 0x1, R2.reuse, P6 ;  /* 0x000000013c3c7824 */ /* 0x100fe200030e0602 */
[-C--:B------:R-:W-:Y:S01]  /*340f0*/  IADD3 R32, P6, R32, R39.reuse, RZ ;  /* 0x0000002720207210 */ /* 0x080fe20007fde0ff */
[--C-:B------:R-:W-:Y:S01]  /*34100*/  IMAD.X R33, R33, 0x1, R2.reuse, P1 ;  /* 0x0000000121217824 */ /* 0x100fe200008e0602 */
[----:B------:R-:W-:Y:S02]  /*34110*/  IADD3 R34, P1, R34, R39, RZ ;  /* 0x0000002722227210 */ /* 0x000fe40007f3e0ff */
[----:B------:R0:W-:Y:S04]  /*34120*/  STL [R1+0x1024], R60 ;  /* 0x0010243c01007387 */ /* 0x0001e80000100800 */
[----:B------:R-:W-:Y:S01]  /*34130*/  STL [R1+0x102c], R26 ;  /* 0x00102c1a01007387 */ /* 0x000fe20000100800 */
[----:B------:R-:W-:-:S03]  /*34140*/  IMAD.X R35, R35, 0x1, R2, P2 ;  /* 0x0000000123237824 */ /* 0x000fc600010e0602 */
[----:B0-----:R-:W4:Y:S04]  /*34150*/  LDL.LU R60, [R1+0xfd4] ;  /* 0x000fd400013c7983 */ /* 0x001f280000300800 */
        /* <DEDUP_REMOVED lines=92> */
[----:B------:R-:W-:Y:S04]  /*34720*/  STL [R1+0xfac], R27 ;  /* 0x000fac1b01007387 */ /* 0x000fe80000100800 */
[----:B------:R-:W-:Y:S01]  /*34730*/  STL [R1+0xfa4], R32 ;  /* 0x000fa42001007387 */ /* 0x000fe20000100800 */
[----:B----4-:R-:W-:Y:S01]  /*34740*/  IMAD.X R22, R22, 0x1, R2, P6 ;  /* 0x0000000116167824 */ /* 0x010fe200030e0602 */
[----:B------:R-:W-:-:S02]  /*34750*/  IADD3 R35, P5, R35, R39, RZ ;  /* 0x0000002723237210 */ /* 0x000fc40007fbe0ff */
        /* <DEDUP_REMOVED lines=70> */
[----:B------:R-:W-:-:S03]  /*34bc0*/  IMAD.X R3, R3, 0x1, R2, P4 ;  /* 0x0000000103037824 */ /* 0x000fc600020e0602 */
[----:B0-----:R-:W4:Y:S01]  /*34bd0*/  LDL.LU R13, [R1+0xee4] ;  /* 0x000ee400010d7983 */ /* 0x001f220000300800 */
[-C--:B------:R-:W-:Y:S01]  /*34be0*/  IADD3 R36, P4, R36, R39.reuse, RZ ;  /* 0x0000002724247210 */ /* 0x080fe20007f9e0ff */
[----:B------:R-:W-:Y:S02]  /*34bf0*/  IMAD.X R37, R37, 0x1, R2, P5 ;  /* 0x0000000125257824 */ /* 0x000fe400028e0602 */
[----:B------:R0:W-:Y:S01]  /*34c00*/  STL [R1+0xf44], R3 ;  /* 0x000f440301007387 */ /* 0x0001e20000100800 */
[----:B------:R-:W-:-:S03]  /*34c10*/  IADD3 R38, P5, R38, R39, RZ ;  /* 0x0000002726267210 */ /* 0x000fc60007fbe0ff */
        /* <DEDUP_REMOVED lines=38> */
[----:B------:R-:W-:-:S03]  /*34e80*/  IADD3.X R8, R8, R2, RZ, P3, !PT ;  /* 0x0000000208087210 */ /* 0x000fc60001ffe4ff */
        /* <DEDUP_REMOVED lines=54> */
[----:B0-----:R-:W4:Y:S04]  /*351f0*/  LDL.LU R60, [R1+0xe64] ;  /* 0x000e6400013c7983 */ /* 0x001f280000300800 */
[----:B------:R-:W-:Y:S01]  /*35200*/  STL [R1+0xec4], R36 ;  /* 0x000ec42401007387 */ /* 0x000fe20000100800 */
[--C-:B------:R-:W-:Y:S01]  /*35210*/  IMAD.X R27, R27, 0x1, R2.reuse, P4 ;  /* 0x000000011b1b7824 */ /* 0x100fe200020e0602 */
[-C--:B------:R-:W-:Y:S02]  /*35220*/  IADD3 R26, P3, R26, R39.reuse, RZ ;  /* 0x000000271a1a7210 */ /* 0x080fe40007f7e0ff */
        /* <DEDUP_REMOVED lines=74> */
[----:B---3--:R-:W-:Y:S01]  /*356d0*/  IADD3.X R30, R30, R2, RZ, P3, !PT ;  /* 0x000000021e1e7210 */ /* 0x008fe20001ffe4ff */
        /* <DEDUP_REMOVED lines=15> */
[----:B------:R-:W-:Y:S04]  /*357d0*/  STL [R1+0xe20], R36 ;  /* 0x000e202401007387 */ /* 0x000fe80000100800 */
[----:B------:R-:W-:Y:S01]  /*357e0*/  STL [R1+0xe44], R37 ;  /* 0x000e442501007387 */ /* 0x000fe20000100800 */
[----:B----4-:R-:W-:-:S03]  /*357f0*/  IMAD.X R26, R26, 0x1, R2, P1 ;  /* 0x000000011a1a7824 */ /* 0x010fc600008e0602 */
[----:B------:R-:W-:Y:S01]  /*35800*/  STL [R1+0xe18], R38 ;  /* 0x000e182601007387 */ /* 0x000fe20000100800 */
[-C--:B------:R-:W-:Y:S01]  /*35810*/  IADD3 R27, P1, R27, R39.reuse, RZ ;  /* 0x000000271b1b7210 */ /* 0x080fe20007f3e0ff */
[--C-:B------:R-:W-:Y:S01]  /*35820*/  IMAD.X R60, R60, 0x1, R2.reuse, P2 ;  /* 0x000000013c3c7824 */ /* 0x100fe200010e0602 */
[-C--:B------:R-:W-:Y:S01]  /*35830*/  IADD3 R32, P2, R32, R39.reuse, RZ ;  /* 0x0000002720207210 */ /* 0x080fe20007f5e0ff */
[--C-:B------:R-:W-:Y:S01]  /*35840*/  IMAD.X R33, R33, 0x1, R2.reuse, P3 ;  /* 0x0000000121217824 */ /* 0x100fe200018e0602 */
[----:B------:R-:W-:Y:S02]  /*35850*/  IADD3 R34, P3, R34, R39, RZ ;  /* 0x0000002722227210 */ /* 0x000fe40007f7e0ff */
[----:B------:R0:W-:Y:S04]  /*35860*/  STL [R1+0xe34], R60 ;  /* 0x000e343c01007387 */ /* 0x0001e80000100800 */
[----:B------:R-:W-:Y:S04]  /*35870*/  STL [R1+0xe3c], R26 ;  /* 0x000e3c1a01007387 */ /* 0x000fe80000100800 */
[----:B0-----:R-:W4:Y:S04]  /*35880*/  LDL.LU R60, [R1+0xde4] ;  /* 0x000de400013c7983 */ /* 0x001f280000300800 */
[----:B------:R-:W-:Y:S01]  /*35890*/  STL [R1+0xe10], R27 ;  /* 0x000e101b01007387 */ /* 0x000fe20000100800 */
[----:B------:R-:W-:-:S03]  /*358a0*/  IMAD.X R35, R35, 0x1, R2, P4 ;  /* 0x0000000123237824 */ /* 0x000fc600020e0602 */
        /* <DEDUP_REMOVED lines=76> */
[----:B------:R-:W-:Y:S02]  /*35d70*/  IADD3.X R36, R36, R2, RZ, P3, !PT ;  /* 0x0000000224247210 */ /* 0x000fe40001ffe4ff */
[-C--:B------:R-:W-:Y:S01]  /*35d80*/  IADD3 R37, P3, R37, R39.reuse, RZ ;  /* 0x0000002725257210 */ /* 0x080fe20007f7e0ff */
[--C-:B------:R-:W-:Y:S02]  /*35d90*/  IMAD.X R38, R38, 0x1, R2.reuse, P4 ;  /* 0x0000000126267824 */ /* 0x100fe400020e0602 */
[----:B------:R-:W-:Y:S04]  /*35da0*/  STL [R1+0xdcc], R36 ;  /* 0x000dcc2401007387 */ /* 0x000fe80000100800 */
[----:B------:R-:W-:Y:S01]  /*35db0*/  STL [R1+0xda0], R37 ;  /* 0x000da02501007387 */ /* 0x000fe20000100800 */
[----:B--2---:R-:W-:Y:S01]  /*35dc0*/  IMAD.X R27, R27, 0x1, R2, P5 ;  /* 0x000000011b1b7824 */ /* 0x004fe200028e0602 */
[----:B------:R-:W-:-:S02]  /*35dd0*/  IADD3 R26, P4, R26, R39, RZ ;  /* 0x000000271a1a7210 */ /* 0x000fc40007f9e0ff */
[----:B------:R-:W-:Y:S01]  /*35de0*/  STL [R1+0xdc4], R38 ;  /* 0x000dc42601007387 */ /* 0x000fe20000100800 */
[-C--:B------:R-:W-:Y:S01]  /*35df0*/  IADD3 R8, P5, R8, R39.reuse, RZ ;  /* 0x0000002708087210 */ /* 0x080fe20007fbe0ff */
[--C-:B------:R-:W-:Y:S01]  /*35e00*/  IMAD.X R32, R32, 0x1, R2.reuse, P6 ;  /* 0x0000000120207824 */ /* 0x100fe200030e0602 */
[-C--:B------:R-:W-:Y:S01]  /*35e10*/  IADD3 R33, P6, R33, R39.reuse, RZ ;  /* 0x0000002721217210 */ /* 0x080fe20007fde0ff */
[--C-:B------:R-:W-:Y:S02]  /*35e20*/  IMAD.X R34, R34, 0x1, R2.reuse, P1 ;  /* 0x0000000122227824 */ /* 0x100fe400008e0602 */
[----:B------:R0:W-:Y:S04]  /*35e30*/  STL [R1+0xd90], R8 ;  /* 0x000d900801007387 */ /* 0x0001e80000100800 */
[----:B------:R-:W-:Y:S04]  /*35e40*/  STL [R1+0xd98], R26 ;  /* 0x000d981a01007387 */ /* 0x000fe80000100800 */
[----:B0-----:R-:W2:Y:S04]  /*35e50*/  LDL.LU R8, [R1+0xd40] ;  /* 0x000d400001087983 */ /* 0x001ea80000300800 */
[----:B------:R-:W-:Y:S04]  /*35e60*/  STL [R1+0xdbc], R27 ;  /* 0x000dbc1b01007387 */ /* 0x000fe80000100800 */
[----:B------:R-:W-:Y:S01]  /*35e70*/  STL [R1+0xdb4], R32 ;  /* 0x000db42001007387 */ /* 0x000fe20000100800 */
[-C--:B----4-:R-:W-:Y:S01]  /*35e80*/  IADD3 R35, P1, R35, R39.reuse, RZ ;  /* 0x0000002723237210 */ /* 0x090fe20007f3e0ff */
        /* <DEDUP_REMOVED lines=37> */
[----:B------:R0:W-:Y:S04]  /*360e0*/  STL [R1+0xd48], R12 ;  /* 0x000d480c01007387 */ /* 0x0001e80000100800 */
        /* <DEDUP_REMOVED lines=22> */
[----:B-1----:R-:W2:Y:S04]  /*36250*/  LDL.LU R9, [R1+0xcd8] ;  /* 0x000cd80001097983 */ /* 0x002ea80000300800 */
        /* <DEDUP_REMOVED lines=20> */
[----:B---3--:R-:W-:Y:S01]  /*363a0*/  IMAD.X R26, R26, 0x1, R2, P2 ;  /* 0x000000011a1a7824 */ /* 0x008fe200010e0602 */
[----:B------:R-:W-:-:S05]  /*363b0*/  IADD3.X R12, R12, R2, RZ, P3, !PT ;  /* 0x000000020c0c7210 */ /* 0x000fca0001ffe4ff */
[----:B------:R0:W-:Y:S04]  /*363c0*/  STL [R1+0xd3c], R12 ;  /* 0x000d3c0c01007387 */ /* 0x0001e80000100800 */
[----:B------:R-:W-:Y:S04]  /*363d0*/  STL [R1+0xd44], R26 ;  /* 0x000d441a01007387 */ /* 0x000fe80000100800 */
[----:B0-----:R-:W3:Y:S01]  /*363e0*/  LDL.LU R12, [R1+0xcec] ;  /* 0x000cec00010c7983 */ /* 0x001ee20000300800 */
[-C--:B------:R-:W-:Y:S02]  /*363f0*/  IADD3 R27, P2, R27, R39.reuse, RZ ;  /* 0x000000271b1b7210 */ /* 0x080fe40007f5e0ff */
[-C--:B------:R-:W-:Y:S01]  /*36400*/  IADD3 R32, P3, R32, R39.reuse, RZ ;  /* 0x0000002720207210 */ /* 0x080fe20007f7e0ff */
[--C-:B------:R-:W-:Y:S01]  /*36410*/  IMAD.X R33, R33, 0x1, R2.reuse, P4 ;  /* 0x0000000121217824 */ /* 0x100fe200020e0602 */
[-C--:B------:R-:W-:Y:S01]  /*36420*/  IADD3 R34, P4, R34, R39.reuse, RZ ;  /* 0x0000002722227210 */ /* 0x080fe20007f9e0ff */
[----:B------:R-:W-:Y:S04]  /*36430*/  STL [R1+0xd18], R27 ;  /* 0x000d181b01007387 */ /* 0x000fe80000100800 */
[----:B------:R-:W-:Y:S04]  /*36440*/  STL [R1+0xd10], R32 ;  /* 0x000d102001007387 */ /* 0x000fe80000100800 */
[----:B------:R-:W-:Y:S04]  /*36450*/  STL [R1+0xd34], R33 ;  /* 0x000d342101007387 */ /* 0x000fe80000100800 */
[----:B------:R-:W-:Y:S01]  /*36460*/  STL [R1+0xd08], R34 ;  /* 0x000d082201007387 */ /* 0x000fe20000100800 */
[--C-:B--2---:R-:W-:Y:S01]  /*36470*/  IMAD.X R35, R35, 0x1, R2.reuse, P5 ;  /* 0x0000000123237824 */ /* 0x104fe200028e0602 */
[-C--:B------:R-:W-:Y:S01]  /*36480*/  IADD3 R22, P5, R22, R39.reuse, RZ ;  /* 0x0000002716167210 */ /* 0x080fe20007fbe0ff */
[--C-:B------:R-:W-:Y:S01]  /*36490*/  IMAD.X R23, R23, 0x1, R2.reuse, P6 ;  /* 0x0000000117177824 */ /* 0x100fe200030e0602 */
[-C--:B------:R-:W-:Y:S01]  /*364a0*/  IADD3 R58, P6, R58, R39.reuse, RZ ;  /* 0x000000273a3a7210 */ /* 0x080fe20007fde0ff */
[----:B------:R-:W-:Y:S01]  /*364b0*/  IMAD.X R59, R59, 0x1, R2, P1 ;  /* 0x000000013b3b7824 */ /* 0x000fe200008e0602 */
        /* <DEDUP_REMOVED lines=15> */
[----:B------:R-:W-:Y:S04]  /*365b0*/  STL [R1+0xd0c], R25 ;  /* 0x000d0c1901007387 */ /* 0x000fe80000100800 */
[----:B------:R-:W-:Y:S01]  /*365c0*/  STL [R1+0xce0], R17 ;  /* 0x000ce01101007387 */ /* 0x000fe20000100800 */
[----:B------:R-:W-:-:S03]  /*365d0*/  IMAD.X R8, R8, 0x1, R2, P5 ;  /* 0x0000000108087824 */ /* 0x000fc600028e0602 */
[----:B------:R-:W2:Y:S04]  /*365e0*/  LDL.LU R30, [R1+0xcc0] ;  /* 0x000cc000011e7983 */ /* 0x000ea80000300800 */
[----:B------:R-:W-:Y:S04]  /*365f0*/  STL [R1+0xd04], R16 ;  /* 0x000d041001007387 */ /* 0x000fe80000100800 */
[----:B------:R-:W2:Y:S04]  /*36600*/  LDL.LU R31, [R1+0xce4] ;  /* 0x000ce400011f7983 */ /* 0x000ea80000300800 */
[----:B------:R0:W-:Y:S04]  /*36610*/  STL [R1+0xcd8], R9 ;  /* 0x000cd80901007387 */ /* 0x0001e80000100800 */
[----:B0-----:R-:W2:Y:S04]  /*36620*/  LDL.LU R9, [R1+0xcb8] ;  /* 0x000cb80001097983 */ /* 0x001ea80000300800 */
[----:B------:R0:W-:Y:S04]  /*36630*/  STL [R1+0xcfc], R8 ;  /* 0x000cfc0801007387 */ /* 0x0001e80000100800 */
[----:B0-----:R-:W2:Y:S01]  /*36640*/  LDL.LU R8, [R1+0xcdc] ;  /* 0x000cdc0001087983 */ /* 0x001ea20000300800 */
        /* <DEDUP_REMOVED lines=32> */
[----:B------:R-:W-:Y:S01]  /*36850*/  IMAD.X R31, R31, 0x1, R2, P2 ;  /* 0x000000011f1f7824 */ /* 0x000fe200010e0602 */
[----:B------:R-:W-:-:S05]  /*36860*/  IADD3 R9, P2, R9, R39, RZ ;  /* 0x0000002709097210 */ /* 0x000fca0007f5e0ff */
[----:B------:R0:W-:Y:S04]  /*36870*/  STL [R1+0xcb8], R9 ;  /* 0x000cb80901007387 */ /* 0x0001e80000100800 */
[----:B------:R-:W-:Y:S01]  /*36880*/  STL [R1+0xcc0], R30 ;  /* 0x000cc01e01007387 */ /* 0x000fe20000100800 */
[----:B------:R-:W-:-:S03]  /*36890*/  IMAD.X R8, R8, 0x1, R2, P3 ;  /* 0x0000000108087824 */ /* 0x000fc600018e0602 */
[----:B0-----:R-:W2:Y:S04]  /*368a0*/  LDL.LU R9, [R1+0xc7c] ;  /* 0x000c7c0001097983 */ /* 0x001ea80000300800 */
[----:B------:R-:W-:Y:S04]  /*368b0*/  STL [R1+0xce4], R31 ;  /* 0x000ce41f01007387 */ /* 0x000fe80000100800 */
[----:B------:R0:W-:Y:S04]  /*368c0*/  STL [R1+0xcdc], R8 ;  /* 0x000cdc0801007387 */ /* 0x0001e80000100800 */
[----:B0-----:R-:W2:Y:S01]  /*368d0*/  LDL.LU R8, [R1+0xc50] ;  /* 0x000c500001087983 */ /* 0x001ea20000300800 */
[-C--:B----4-:R-:W-:Y:S01]  /*368e0*/  IADD3 R60, P3, R60, R39.reuse, RZ ;  /* 0x000000273c3c7210 */ /* 0x090fe20007f7e0ff */
[--C-:B------:R-:W-:Y:S01]  /*368f0*/  IMAD.X R36, R36, 0x1, R2.reuse, P4 ;  /* 0x0000000124247824 */ /* 0x100fe200020e0602 */
[----:B------:R-:W-:Y:S01]  /*36900*/  IADD3 R37, P4, R37, R39, RZ ;  /* 0x0000002725257210 */ /* 0x000fe20007f9e0ff */
[----:B------:R-:W-:-:S02]  /*36910*/  IMAD.X R38, R38, 0x1, R2, P5 ;  /* 0x0000000126267824 */ /* 0x000fc400028e0602 */
[----:B------:R0:W-:Y:S04]  /*36920*/  STL [R1+0xcb0], R60 ;  /* 0x000cb03c01007387 */ /* 0x0001e80000100800 */
[----:B0-----:R-:W4:Y:S04]  /*36930*/  LDL.LU R60, [R1+0xc74] ;  /* 0x000c7400013c7983 */ /* 0x001f280000300800 */
[----:B------:R-:W-:Y:S01]  /*36940*/  STL [R1+0xcd4], R36 ;  /* 0x000cd42401007387 */ /* 0x000fe20000100800 */
[----:B------:R-:W-:Y:S01]  /*36950*/  IMAD.X R27, R27, 0x1, R2, P6 ;  /* 0x000000011b1b7824 */ /* 0x000fe200030e0602 */
[----:B------:R-:W-:-:S02]  /*36960*/  IADD3 R26, P5, R26, R39, RZ ;  /* 0x000000271a1a7210 */ /* 0x000fc40007fbe0ff */
[----:B------:R-:W-:Y:S04]  /*36970*/  STL [R1+0xca8], R37 ;  /* 0x000ca82501007387 */ /* 0x000fe80000100800 */
[----:B------:R-:W-:Y:S01]  /*36980*/  STL [R1+0xccc], R38 ;  /* 0x000ccc2601007387 */ /* 0x000fe20000100800 */
[-C--:B------:R-:W-:Y:S01]  /*36990*/  IADD3 R3, P6, R3, R39.reuse, RZ ;  /* 0x0000002703037210 */ /* 0x080fe20007fde0ff */
[--C-:B------:R-:W-:Y:S01]  /*369a0*/  IMAD.X R32, R32, 0x1, R2.reuse, P1 ;  /* 0x0000000120207824 */ /* 0x100fe200008e0602 */
[-C--:B------:R-:W-:Y:S01]  /*369b0*/  IADD3 R33, P1, R33, R39.reuse, RZ ;  /* 0x0000002721217210 */ /* 0x080fe20007f3e0ff */
[----:B------:R-:W-:Y:S02]  /*369c0*/  IMAD.X R34, R34, 0x1, R2, P2 ;  /* 0x0000000122227824 */ /* 0x000fe400010e0602 */
[----:B------:R0:W-:Y:S04]  /*369d0*/  STL [R1+0xc98], R3 ;  /* 0x000c980301007387 */ /* 0x0001e80000100800 */
[----:B------:R-:W-:Y:S04]  /*369e0*/  STL [R1+0xca0], R26 ;  /* 0x000ca01a01007387 */ /* 0x000fe80000100800 */
[----:B0-----:R-:W4:Y:S04]  /*369f0*/  LDL.LU R3, [R1+0xc48] ;  /* 0x000c480001037983 */ /* 0x001f280000300800 */
[----:B------:R-:W-:Y:S04]  /*36a00*/  STL [R1+0xcc4], R27 ;  /* 0x000cc41b01007387 */ /* 0x000fe80000100800 */
[----:B------:R-:W-:Y:S04]  /*36a10*/  STL [R1+0xcbc], R32 ;  /* 0x000cbc2001007387 */ /* 0x000fe80000100800 */
[----:B------:R-:W-:Y:S04]  /*36a20*/  STL [R1+0xc90], R33 ;  /* 0x000c902101007387 */ /* 0x000fe80000100800 */
[----:B------:R-:W-:Y:S01]  /*36a30*/  STL [R1+0xcb4], R34 ;  /* 0x000cb42201007387 */ /* 0x000fe20000100800 */
[----:B---3--:R-:W-:-:S02]  /*36a40*/  IADD3 R35, P2, R35, R39, RZ ;  /* 0x0000002723237210 */ /* 0x008fc40007f5e0ff */
[----:B------:R-:W-:Y:S02]  /*36a50*/  IADD3.X R22, R22, R2, RZ, P3, !PT ;  /* 0x0000000216167210 */ /* 0x000fe40001ffe4ff */
[-C--:B------:R-:W-:Y:S01]  /*36a60*/  IADD3 R23, P3, R23, R39.reuse, RZ ;  /* 0x0000002717177210 */ /* 0x080fe20007f7e0ff */
[--C-:B------:R-:W-:Y:S01]  /*36a70*/  IMAD.X R58, R58, 0x1, R2.reuse, P4 ;  /* 0x000000013a3a7824 */ /* 0x100fe200020e0602 */
[----:B------:R-:W-:Y:S01]  /*36a80*/  IADD3 R59, P4, R59, R39, RZ ;  /* 0x000000273b3b7210 */ /* 0x000fe20007f9e0ff */
[----:B------:R-:W-:Y:S01]  /*36a90*/  STL [R1+0xc88], R35 ;  /* 0x000c882301007387 */ /* 0x000fe20000100800 */
[----:B------:R-:W-:-:S03]  /*36aa0*/  IMAD.X R50, R50, 0x1, R2, P5 ;  /* 0x0000000132327824 */ /* 0x000fc600028e0602 */
[----:B------:R0:W-:Y:S01]  /*36ab0*/  STL [R1+0xcac], R22 ;  /* 0x000cac1601007387 */ /* 0x0001e20000100800 */
[----:B------:R-:W-:-:S03]  /*36ac0*/  IADD3 R51, P5, R51, R39, RZ ;  /* 0x0000002733337210 */ /* 0x000fc60007fbe0ff */
[----:B------:R1:W-:Y:S01]  /*36ad0*/  STL [R1+0xc80], R23 ;  /* 0x000c801701007387 */ /* 0x0003e20000100800 */
[----:B------:R-:W-:-:S03]  /*36ae0*/  IMAD.X R47, R47, 0x1, R2, P6 ;  /* 0x000000012f2f7824 */ /* 0x000fc600030e0602 */
[----:B------:R3:W-:Y:S01]  /*36af0*/  STL [R1+0xca4], R58 ;  /* 0x000ca43a01007387 */ /* 0x0007e20000100800 */
[----:B------:R-:W-:-:S03]  /*36b00*/  IADD3 R25, P6, R25, R39, RZ ;  /* 0x0000002719197210 */ /* 0x000fc60007fde0ff */
[----:B------:R3:W-:Y:S01]  /*36b10*/  STL [R1+0xc78], R59 ;  /* 0x000c783b01007387 */ /* 0x0007e20000100800 */
[----:B------:R-:W-:-:S03]  /*36b20*/  IMAD.X R17, R17, 0x1, R2, P1 ;  /* 0x0000000111117824 */ /* 0x000fc600008e0602 */
[----:B------:R3:W-:Y:S04]  /*36b30*/  STL [R1+0xc9c], R50 ;  /* 0x000c9c3201007387 */ /* 0x0007e80000100800 */
[----:B------:R3:W-:Y:S01]  /*36b40*/  STL [R1+0xc70], R51 ;  /* 0x000c703301007387 */ /* 0x0007e20000100800 */
[----:B------:R-:W-:-:S03]  /*36b50*/  IADD3 R16, P1, R16, R39, RZ ;  /* 0x0000002710107210 */ /* 0x000fc60007f3e0ff */
[----:B------:R3:W-:Y:S01]  /*36b60*/  STL [R1+0xc94], R47 ;  /* 0x000c942f01007387 */ /* 0x0007e20000100800 */
[----:B------:R-:W-:-:S03]  /*36b70*/  IMAD.X R13, R13, 0x1, R2, P2 ;  /* 0x000000010d0d7824 */ /* 0x000fc600010e0602 */
[----:B------:R3:W-:Y:S04]  /*36b80*/  STL [R1+0xc68], R25 ;  /* 0x000c681901007387 */ /* 0x0007e80000100800 */
[----:B------:R3:W-:Y:S01]  /*36b90*/  STL [R1+0xc8c], R17 ;  /* 0x000c8c1101007387 */ /* 0x0007e20000100800 */
[----:B------:R-:W-:-:S03]  /*36ba0*/  IADD3 R12, P2, R12, R39, RZ ;  /* 0x000000270c0c7210 */ /* 0x000fc60007f5e0ff */
[----:B------:R-:W3:Y:S04]  /*36bb0*/  LDL.LU R30, [R1+0xc6c] ;  /* 0x000c6c00011e7983 */ /* 0x000ee80000300800 */
[----:B------:R3:W-:Y:S04]  /*36bc0*/  STL [R1+0xc60], R16 ;  /* 0x000c601001007387 */ /* 0x0007e80000100800 */
[----:B------:R-:W3:Y:S04]  /*36bd0*/  LDL.LU R31, [R1+0xc40] ;  /* 0x000c4000011f7983 */ /* 0x000ee80000300800 */
[----:B------:R3:W-:Y:S04]  /*36be0*/  STL [R1+0xc84], R13 ;  /* 0x000c840d01007387 */ /* 0x0007e80000100800 */
[----:B0-----:R-:W3:Y:S04]  /*36bf0*/  LDL.LU R22, [R1+0xc64] ;  /* 0x000c640001167983 */ /* 0x001ee80000300800 */
[----:B------:R0:W-:Y:S04]  /*36c00*/  STL [R1+0xc58], R12 ;  /* 0x000c580c01007387 */ /* 0x0001e80000100800 */
[----:B------:R-:W3:Y:S04]  /*36c10*/  LDL.LU R36, [R1+0xc38] ;  /* 0x000c380001247983 */ /* 0x000ee80000300800 */
[----:B------:R-:W3:Y:S01]  /*36c20*/  LDL.LU R37, [R1+0xc5c] ;  /* 0x000c5c0001257983 */ /* 0x000ee20000300800 */
[----:B--2---:R-:W-:-:S05]  /*36c30*/  IMAD.X R9, R9, 0x1, R2, P3 ;  /* 0x0000000109097824 */ /* 0x004fca00018e0602 */
[----:B------:R2:W-:Y:S04]  /*36c40*/  STL [R1+0xc7c], R9 ;  /* 0x000c7c0901007387 */ /* 0x0005e80000100800 */
[----:B------:R-:W2:Y:S04]  /*36c50*/  LDL.LU R38, [R1+0xc54] ;  /* 0x000c540001267983 */ /* 0x000ea80000300800 */
[----:B------:R-:W2:Y:S01]  /*36c60*/  LDL.LU R26, [R1+0xc28] ;  /* 0x000c2800011a7983 */ /* 0x000ea20000300800 */
[----:B------:R-:W-:-:S05]  /*36c70*/  IADD3 R8, P3, R8, R39, RZ ;  /* 0x0000002708087210 */ /* 0x000fca0007f7e0ff */
[----:B------:R2:W-:Y:S04]  /*36c80*/  STL [R1+0xc50], R8 ;  /* 0x000c500801007387 */ /* 0x0005e80000100800 */
[----:B------:R-:W2:Y:S01]  /*36c90*/  LDL.LU R27, [R1+0xc4c] ;  /* 0x000c4c00011b7983 */ /* 0x000ea20000300800 */
[----:B----4-:R-:W-:-:S05]  /*36ca0*/  IMAD.X R60, R60, 0x1, R2, P4 ;  /* 0x000000013c3c7824 */ /* 0x010fca00020e0602 */
[----:B------:R4:W-:Y:S04]  /*36cb0*/  STL [R1+0xc74], R60 ;  /* 0x000c743c01007387 */ /* 0x0009e80000100800 */
[----:B------:R-:W4:Y:S04]  /*36cc0*/  LDL.LU R32, [R1+0xc20] ;  /* 0x000c200001207983 */ /* 0x000f280000300800 */
[----:B------:R-:W4:Y:S04]  /*36cd0*/  LDL.LU R33, [R1+0xc44] ;  /* 0x000c440001217983 */ /* 0x000f280000300800 */
[----:B------:R-:W4:Y:S04]  /*36ce0*/  LDL.LU R34, [R1+0xc18] ;  /* 0x000c180001227983 */ /* 0x000f280000300800 */
[----:B------:R-:W4:Y:S04]  /*36cf0*/  LDL.LU R35, [R1+0xc10] ;  /* 0x000c100001237983 */ /* 0x000f280000300800 */
[----:B-1----:R-:W4:Y:S04]  /*36d00*/  LDL.LU R23, [R1+0xc34] ;  /* 0x000c340001177983 */ /* 0x002f280000300800 */
[----:B---3--:R-:W3:Y:S01]  /*36d10*/  LDL.LU R58, [R1+0xc08] ;  /* 0x000c0800013a7983 */ /* 0x008ee20000300800 */
[----:B------:R-:W-:-:S05]  /*36d20*/  IADD3 R3, P4, R3, R39, RZ ;  /* 0x0000002703037210 */ /* 0x000fca0007f9e0ff */
        /* <DEDUP_REMOVED lines=9> */
[----:B0-----:R-:W3:Y:S04]  /*36dc0*/  LDL.LU R12, [R1+0xc0c] ;  /* 0x000c0c00010c7983 */ /* 0x001ee80000300800 */
[----:B--2---:R-:W2:Y:S04]  /*36dd0*/  LDL.LU R9, [R1+0xbe0] ;  /* 0x000be00001097983 */ /* 0x004ea80000300800 */
[----:B------:R-:W2:Y:S04]  /*36de0*/  LDL.LU R8, [R1+0xc04] ;  /* 0x000c040001087983 */ /* 0x000ea80000300800 */
[----:B----4-:R-:W4:Y:S04]  /*36df0*/  LDL.LU R60, [R1+0xbd8] ;  /* 0x000bd800013c7983 */ /* 0x010f280000300800 */
[----:B-1----:R-:W4:Y:S01]  /*36e00*/  LDL.LU R3, [R1+0xbfc] ;  /* 0x000bfc0001037983 */ /* 0x002f220000300800 */
[--C-:B------:R-:W-:Y:S01]  /*36e10*/  IMAD.X R30, R30, 0x1, R2.reuse, P5 ;  /* 0x000000011e1e7824 */ /* 0x100fe200028e0602 */
[----:B------:R-:W-:Y:S01]  /*36e20*/  IADD3 R31, P5, R31, R39, RZ ;  /* 0x000000271f1f7210 */ /* 0x000fe20007fbe0ff */
[----:B------:R-:W-:-:S02]  /*36e30*/  IMAD.X R22, R22, 0x1, R2, P6 ;  /* 0x0000000116167824 */ /* 0x000fc400030e0602 */
[----:B------:R-:W-:Y:S01]  /*36e40*/  IMAD.X R37, R37, 0x1, R2, P1 ;  /* 0x0000000125257824 */ /* 0x000fe200008e0602 */
[-C--:B------:R-:W-:Y:S02]  /*36e50*/  IADD3 R0, P1, R0, R39.reuse, RZ ;  /* 0x0000002700007210 */ /* 0x080fe40007f3e0ff */
[----:B------:R-:W-:Y:S01]  /*36e60*/  IADD3 R36, P6, R36, R39, RZ ;  /* 0x0000002724247210 */ /* 0x000fe20007fde0ff */
[----:B------:R0:W-:Y:S04]  /*36e70*/  STL [R1+0xc64], R22 ;  /* 0x000c641601007387 */ /* 0x0001e80000100800 */
[----:B------:R-:W-:Y:S04]  /*36e80*/  STL [R1+0xc6c], R30 ;  /* 0x000c6c1e01007387 */ /* 0x000fe80000100800 */
[----:B------:R-:W-:Y:S04]  /*36e90*/  STL [R1+0xc40], R31 ;  /* 0x000c401f01007387 */ /* 0x000fe80000100800 */
[----:B------:R1:W-:Y:S04]  /*36ea0*/  STL [R1+0xc30], R0 ;  /* 0x000c300001007387 */ /* 0x0003e80000100800 */
[----:B------:R-:W-:Y:S01]  /*36eb0*/  STL [R1+0xc38], R36 ;  /* 0x000c382401007387 */ /* 0x000fe20000100800 */
[----:B0-----:R-:W0:Y:S03]  /*36ec0*/  LDC R22, c[0x0][0x23c] ;  /* 0x00008f00ff167b82 */ /* 0x001e260000000800 */
[----:B-1----:R-:W3:Y:S04]  /*36ed0*/  LDL.LU R0, [R1+0x1590] ;  /* 0x0015900001007983 */ /* 0x002ee80000300800 */
[----:B------:R-:W-:Y:S01]  /*36ee0*/  STL [R1+0xc5c], R37 ;  /* 0x000c5c2501007387 */ /* 0x000fe20000100800 */
[----:B0-----:R-:W-:-:S02]  /*36ef0*/  IMAD.SHL.U32 R22, R22, 0x80, RZ ;  /* 0x0000008016167824 */ /* 0x001fc400078e00ff */
[--C-:B------:R-:W-:Y:S02]  /*36f00*/  IMAD.X R38, R38, 0x1, R2.reuse, P2 ;  /* 0x0000000126267824 */ /* 0x100fe400010e0602 */
[----:B------:R-:W-:Y:S01]  /*36f10*/  IMAD.SHL.U32 R22, R22, 0x2, RZ ;  /* 0x0000000216167824 */ /* 0x000fe200078e00ff */
[----:B------:R-:W-:Y:S02]  /*36f20*/  IADD3 R26, P2, R26, R39, RZ ;  /* 0x000000271a1a7210 */ /* 0x000fe40007f5e0ff */
[----:B------:R-:W-:Y:S01]  /*36f30*/  STL [R1+0xc54], R38 ;  /* 0x000c542601007387 */ /* 0x000fe20000100800 */
[----:B------:R-:W-:-:S03]  /*36f40*/  IMAD.X R27, R27, 0x1, R2, P3 ;  /* 0x000000011b1b7824 */ /* 0x000fc600018e0602 */
[----:B------:R-:W-:Y:S04]  /*36f50*/  STL [R1+0xc28], R26 ;  /* 0x000c281a01007387 */ /* 0x000fe80000100800 */
[----:B------:R-:W-:Y:S01]  /*36f60*/  STL [R1+0xc4c], R27 ;  /* 0x000c4c1b01007387 */ /* 0x000fe20000100800 */
[----:B------:R-:W-:Y:S01]  /*36f70*/  IADD3 R32, P3, R32, R22, RZ ;  /* 0x0000001620207210 */ /* 0x000fe20007f7e0ff */
[----:B------:R-:W-:-:S04]  /*36f80*/  IMAD.X R33, R33, 0x1, R2, P4 ;  /* 0x0000000121217824 */ /* 0x000fc800020e0602 */
[----:B------:R-:W-:Y:S01]  /*36f90*/  STL [R1+0xc20], R32 ;  /* 0x000c202001007387 */ /* 0x000fe20000100800 */
[----:B---3--:R-:W-:-:S05]  /*36fa0*/  IMAD.X R0, R0, 0x1, R2, P5 ;  /* 0x0000000100007824 */ /* 0x008fca00028e0602 */
[----:B------:R0:W-:Y:S04]  /*36fb0*/  STL [R1+0xc3c], R0 ;  /* 0x000c3c0001007387 */ /* 0x0001e80000100800 */
[----:B------:R1:W-:Y:S04]  /*36fc0*/  STL [R1+0xc44], R33 ;  /* 0x000c442101007387 */ /* 0x0003e80000100800 */
[----:B0-----:R-:W3:Y:S01]  /*36fd0*/  LDL.LU R0, [R1+0x158c] ;  /* 0x00158c0001007983 */ /* 0x001ee20000300800 */
[-C--:B------:R-:W-:Y:S02]  /*36fe0*/  IADD3 R34, P4, R34, R22.reuse, RZ ;  /* 0x0000001622227210 */ /* 0x080fe40007f9e0ff */
[-C--:B------:R-:W-:Y:S01]  /*36ff0*/  IADD3 R35, P5, R35, R22.reuse, RZ ;  /* 0x0000001623237210 */ /* 0x080fe20007fbe0ff */
[----:B------:R-:W-:Y:S01]  /*37000*/  IMAD.X R23, R23, 0x1, R2, P6 ;  /* 0x0000000117177824 */ /* 0x000fe200030e0602 */
[----:B------:R-:W-:-:S02]  /*37010*/  IADD3 R58, P6, R58, R22, RZ ;  /* 0x000000163a3a7210 */ /* 0x000fc40007fde0ff */
[----:B------:R-:W-:Y:S01]  /*37020*/  IADD3.X R59, R59, R2, RZ, P1, !PT ;  /* 0x000000023b3b7210 */ /* 0x000fe20000ffe4ff */
[----:B------:R0:W-:Y:S01]  /*37030*/  STL [R1+0xc18], R34 ;  /* 0x000c182201007387 */ /* 0x0001e20000100800 */
[----:B------:R-:W-:-:S03]  /*37040*/  IADD3 R50, P1, R50, R22, RZ ;  /* 0x0000001632327210 */ /* 0x000fc60007f3e0ff */
[----:B------:R0:W-:Y:S01]  /*37050*/  STL [R1+0xc10], R35 ;  /* 0x000c102301007387 */ /* 0x0001e20000100800 */
[----:B------:R-:W-:-:S03]  /*37060*/  IMAD.X R51, R51, 0x1, R2, P2 ;  /* 0x0000000133337824 */ /* 0x000fc600010e0602 */
[----:B------:R0:W-:Y:S01]  /*37070*/  STL [R1+0xc34], R23 ;  /* 0x000c341701007387 */ /* 0x0001e20000100800 */
[----:B------:R-:W-:-:S03]  /*37080*/  IADD3 R47, P2, R47, R22, RZ ;  /* 0x000000162f2f7210 */ /* 0x000fc60007f5e0ff */
[----:B------:R0:W-:Y:S04]  /*37090*/  STL [R1+0xc08], R58 ;  /* 0x000c083a01007387 */ /* 0x0001e80000100800 */
[----:B------:R0:W-:Y:S04]  /*370a0*/  STL [R1+0xc2c], R59 ;  /* 0x000c2c3b01007387 */ /* 0x0001e80000100800 */
[----:B------:R0:W-:Y:S04]  /*370b0*/  STL [R1+0xc00], R50 ;  /* 0x000c003201007387 */ /* 0x0001e80000100800 */
[----:B------:R0:W-:Y:S04]  /*370c0*/  STL [R1+0xc24], R51 ;  /* 0x000c243301007387 */ /* 0x0001e80000100800 */
[----:B------:R0:W-:Y:S01]  /*370d0*/  STL [R1+0xbf8], R47 ;  /* 0x000bf82f01007387 */ /* 0x0001e20000100800 */
[--C-:B---3--:R-:W-:Y:S01]  /*370e0*/  IMAD.X R25, R25, 0x1, R0.reuse, P3 ;  /* 0x0000000119197824 */ /* 0x108fe200018e0600 */
[-C--:B------:R-:W-:Y:S01]  /*370f0*/  IADD3 R17, P3, R17, R22.reuse, RZ ;  /* 0x0000001611117210 */ /* 0x080fe20007f7e0ff */
[--C-:B------:R-:W-:Y:S01]  /*37100*/  IMAD.X R16, R16, 0x1, R0.reuse, P4 ;  /* 0x0000000110107824 */ /* 0x100fe200020e0600 */
[-C--:B------:R-:W-:Y:S01]  /*37110*/  IADD3 R13, P4, R13, R22.reuse, RZ ;  /* 0x000000160d0d7210 */ /* 0x080fe20007f9e0ff */
[----:B------:R-:W-:Y:S01]  /*37120*/  IMAD.X R12, R12, 0x1, R0, P5 ;  /* 0x000000010c0c7824 */ /* 0x000fe200028e0600 */
[----:B------:R3:W-:Y:S01]  /*37130*/  STL [R1+0xc1c], R25 ;  /* 0x000c1c1901007387 */ /* 0x0007e20000100800 */
[----:B--2---:R-:W-:-:S03]  /*37140*/  IADD3 R9, P5, R9, R22, RZ ;  /* 0x0000001609097210 */ /* 0x004fc60007fbe0ff */
[----:B------:R2:W-:Y:S04]  /*37150*/  STL [R1+0xbf0], R17 ;  /* 0x000bf01101007387 */ /* 0x0005e80000100800 */
[----:B------:R2:W-:Y:S01]  /*37160*/  STL [R1+0xc14], R16 ;  /* 0x000c141001007387 */ /* 0x0005e20000100800 */
[----:B------:R-:W-:-:S03]  /*37170*/  IMAD.X R8, R8, 0x1, R0, P6 ;  /* 0x0000000108087824 */ /* 0x000fc600030e0600 */
[----:B------:R2:W-:Y:S01]  /*37180*/  STL [R1+0xbe8], R13 ;  /* 0x000be80d01007387 */ /* 0x0005e20000100800 */
[----:B----4-:R-:W-:-:S03]  /*37190*/  IADD3 R60, P6, R60, R22, RZ ;  /* 0x000000163c3c7210 */ /* 0x010fc60007fde0ff */
[----:B------:R4:W-:Y:S04]  /*371a0*/  STL [R1+0xc0c], R12 ;  /* 0x000c0c0c01007387 */ /* 0x0009e80000100800 */
[----:B------:R4:W-:Y:S01]  /*371b0*/  STL [R1+0xbe0], R9 ;  /* 0x000be00901007387 */ /* 0x0009e20000100800 */
[----:B------:R-:W-:-:S03]  /*371c0*/  IMAD.X R3, R3, 0x1, R0, P1 ;  /* 0x0000000103037824 */ /* 0x000fc600008e0600 */
[----:B------:R-:W4:Y:S04]  /*371d0*/  LDL.LU R52, [R1+0xbd0] ;  /* 0x000bd00001347983 */ /* 0x000f280000300800 */
[----:B------:R4:W-:Y:S04]  /*371e0*/  STL [R1+0xc04], R8 ;  /* 0x000c040801007387 */ /* 0x0009e80000100800 */
[----:B------:R-:W4:Y:S04]  /*371f0*/  LDL.LU R53, [R1+0xbf4] ;  /* 0x000bf40001357983 */ /* 0x000f280000300800 */
[----:B------:R4:W-:Y:S04]  /*37200*/  STL [R1+0xbd8], R60 ;  /* 0x000bd83c01007387 */ /* 0x0009e80000100800 */
[----:B------:R-:W4:Y:S04]  /*37210*/  LDL.LU R54, [R1+0xbc8] ;  /* 0x000bc80001367983 */ /* 0x000f280000300800 */
        /* <DEDUP_REMOVED lines=20> */
[----:B---3--:R-:W3:Y:S04]  /*37360*/  LDL.LU R25, [R1+0xb78] ;  /* 0x000b780001197983 */ /* 0x008ee80000300800 */
[----:B--2---:R-:W2:Y:S04]  /*37370*/  LDL.LU R17, [R1+0xb9c] ;  /* 0x000b9c0001117983 */ /* 0x004ea80000300800 */
[----:B------:R-:W2:Y:S04]  /*37380*/  LDL.LU R16, [R1+0xb70] ;  /* 0x000b700001107983 */ /* 0x000ea80000300800 */
[----:B------:R-:W2:Y:S04]  /*37390*/  LDL.LU R13, [R1+0xb94] ;  /* 0x000b9400010d7983 */ /* 0x000ea80000300800 */
[----:B----4-:R-:W4:Y:S04]  /*373a0*/  LDL.LU R12, [R1+0xb68] ;  /* 0x000b6800010c7983 */ /* 0x010f280000300800 */
[----:B------:R-:W4:Y:S04]  /*373b0*/  LDL.LU R9, [R1+0xb8c] ;  /* 0x000b8c0001097983 */ /* 0x000f280000300800 */
[----:B------:R-:W4:Y:S04]  /*373c0*/  LDL.LU R8, [R1+0xb60] ;  /* 0x000b600001087983 */ /* 0x000f280000300800 */
[----:B------:R-:W4:Y:S04]  /*373d0*/  LDL.LU R60, [R1+0xb84] ;  /* 0x000b8400013c7983 */ /* 0x000f280000300800 */
[----:B------:R-:W4:Y:S01]  /*373e0*/  LDL.LU R3, [R1+0xb58] ;  /* 0x000b580001037983 */ /* 0x000f220000300800 */
[-C--:B------:R-:W-:Y:S01]  /*373f0*/  IADD3 R52, P1, R52, R22.reuse, RZ ;  /* 0x0000001634347210 */ /* 0x080fe20007f3e0ff */
[--C-:B------:R-:W-:Y:S01]  /*37400*/  IMAD.X R53, R53, 0x1, R0.reuse, P2 ;  /* 0x0000000135357824 */ /* 0x100fe200010e0600 */
[-C--:B------:R-:W-:Y:S01]  /*37410*/  IADD3 R54, P2, R54, R22.reuse, RZ ;  /* 0x0000001636367210 */ /* 0x080fe20007f5e0ff */
[--C-:B------:R-:W-:Y:S01]  /*37420*/  IMAD.X R55, R55, 0x1, R0.reuse, P3 ;  /* 0x0000000137377824 */ /* 0x100fe200018e0600 */
[----:B------:R-:W-:Y:S01]  /*37430*/  IADD3 R30, P3, R30, R22, RZ ;  /* 0x000000161e1e7210 */ /* 0x000fe20007f7e0ff */
[----:B------:R0:W-:Y:S01]  /*37440*/  STL [R1+0xbd0], R52 ;  /* 0x000bd03401007387 */ /* 0x0001e20000100800 */
        /* <DEDUP_REMOVED lines=34> */
[----:B---3--:R-:W-:-:S03]  /*37670*/  IADD3 R25, P6, R25, R22, RZ ;  /* 0x0000001619197210 */ /* 0x008fc60007fde0ff */
[----:B------:R3:W-:Y:S01]  /*37680*/  STL [R1+0xb88], R59 ;  /* 0x000b883b01007387 */ /* 0x0007e20000100800 */
[----:B--2---:R-:W-:-:S03]  /*37690*/  IADD3.X R17, R17, R0, RZ, P1, !PT ;  /* 0x0000000011117210 */ /* 0x004fc60000ffe4ff */
[----:B------:R2:W-:Y:S01]  /*376a0*/  STL [R1+0xbac], R50 ;  /* 0x000bac3201007387 */ /* 0x0005e20000100800 */
[----:B------:R-:W-:-:S03]  /*376b0*/  IADD3 R16, P1, R16, R22, RZ ;  /* 0x0000001610107210 */ /* 0x000fc60007f3e0ff */
[----:B------:R2:W-:Y:S01]  /*376c0*/  STL [R1+0xb80], R51 ;  /* 0x000b803301007387 */ /* 0x0005e20000100800 */
[----:B------:R-:W-:-:S03]  /*376d0*/  IMAD.X R13, R13, 0x1, R0, P2 ;  /* 0x000000010d0d7824 */ /* 0x000fc600010e0600 */
[----:B------:R2:W-:Y:S01]  /*376e0*/  STL [R1+0xba4], R47 ;  /* 0x000ba42f01007387 */ /* 0x0005e20000100800 */
[----:B----4-:R-:W-:-:S03]  /*376f0*/  IADD3 R12, P2, R12, R22, RZ ;  /* 0x000000160c0c7210 */ /* 0x010fc60007f5e0ff */
        /* <DEDUP_REMOVED lines=10> */
[----:B0-----:R-:W4:Y:S04]  /*377a0*/  LDL.LU R52, [R1+0xb7c] ;  /* 0x000b7c0001347983 */ /* 0x001f280000300800 */
[----:B------:R0:W-:Y:S04]  /*377b0*/  STL [R1+0xb60], R8 ;  /* 0x000b600801007387 */ /* 0x0001e80000100800 */
[----:B-1----:R-:W4:Y:S04]  /*377c0*/  LDL.LU R53, [R1+0xb50] ;  /* 0x000b500001357983 */ /* 0x002f280000300800 */
        /* <DEDUP_REMOVED lines=26> */
[----:B------:R-:W4:Y:S04]  /*37970*/  LDL.LU R12, [R1+0xb14] ;  /* 0x000b1400010c7983 */ /* 0x000f280000300800 */
[----:B------:R-:W4:Y:S04]  /*37980*/  LDL.LU R9, [R1+0xae8] ;  /* 0x000ae80001097983 */ /* 0x000f280000300800 */
[----:B0-----:R-:W4:Y:S04]  /*37990*/  LDL.LU R8, [R1+0xb0c] ;  /* 0x000b0c0001087983 */ /* 0x001f280000300800 */
[----:B-1----:R-:W4:Y:S04]  /*379a0*/  LDL.LU R60, [R1+0xae0] ;  /* 0x000ae000013c7983 */ /* 0x002f280000300800 */
[----:B------:R-:W4:Y:S01]  /*379b0*/  LDL.LU R3, [R1+0xb04] ;  /* 0x000b040001037983 */ /* 0x000f220000300800 */
[--C-:B------:R-:W-:Y:S01]  /*379c0*/  IMAD.X R52, R52, 0x1, R0.reuse, P5 ;  /* 0x0000000134347824 */ /* 0x100fe200028e0600 */
[-C--:B------:R-:W-:Y:S01]  /*379d0*/  IADD3 R53, P5, R53, R22.reuse, RZ ;  /* 0x0000001635357210 */ /* 0x080fe20007fbe0ff */
[--C-:B------:R-:W-:Y:S01]  /*379e0*/  IMAD.X R54, R54, 0x1, R0.reuse, P6 ;  /* 0x0000000136367824 */ /* 0x100fe200030e0600 */
[-C--:B------:R-:W-:Y:S01]  /*379f0*/  IADD3 R55, P6, R55, R22.reuse, RZ ;  /* 0x0000001637377210 */ /* 0x080fe20007fde0ff */
[----:B------:R-:W-:Y:S01]  /*37a00*/  IMAD.X R30, R30, 0x1, R0, P1 ;  /* 0x000000011e1e7824 */ /* 0x000fe200008e0600 */
        /* <DEDUP_REMOVED lines=27> */
[----:B---3--:R-:W-:-:S03]  /*37bc0*/  IMAD.X R59, R59, 0x1, R0, P2 ;  /* 0x000000013b3b7824 */ /* 0x008fc600010e0600 */
[----:B------:R3:W-:Y:S01]  /*37bd0*/  STL [R1+0xb44], R34 ;  /* 0x000b442201007387 */ /* 0x0007e20000100800 */
[----:B--2---:R-:W-:-:S03]  /*37be0*/  IADD3 R50, P2, R50, R22, RZ ;  /* 0x0000001632327210 */ /* 0x004fc60007f5e0ff */
[----:B------:R2:W-:Y:S01]  /*37bf0*/  STL [R1+0xb18], R35 ;  /* 0x000b182301007387 */ /* 0x0005e20000100800 */
[----:B------:R-:W-:-:S03]  /*37c00*/  IMAD.X R51, R51, 0x1, R0, P3 ;  /* 0x0000000133337824 */ /* 0x000fc600018e0600 */
[----:B------:R2:W-:Y:S01]  /*37c10*/  STL [R1+0xb3c], R23 ;  /* 0x000b3c1701007387 */ /* 0x0005e20000100800 */
[----:B------:R-:W-:-:S03]  /*37c20*/  IADD3 R47, P3, R47, R22, RZ ;  /* 0x000000162f2f7210 */ /* 0x000fc60007f7e0ff */
[----:B------:R2:W-:Y:S01]  /*37c30*/  STL [R1+0xb10], R58 ;  /* 0x000b103a01007387 */ /* 0x0005e20000100800 */
[----:B----4-:R-:W-:-:S03]  /*37c40*/  IMAD.X R25, R25, 0x1, R0, P4 ;  /* 0x0000000119197824 */ /* 0x010fc600020e0600 */
        /* <DEDUP_REMOVED lines=10> */
[----:B------:R4:W-:Y:S04]  /*37cf0*/  STL [R1+0xaf8], R17 ;  /* 0x000af81101007387 */ /* 0x0009e80000100800 */
[----:B------:R4:W-:Y:S01]  /*37d00*/  STL [R1+0xb1c], R16 ;  /* 0x000b1c1001007387 */ /* 0x0009e20000100800 */
[----:B------:R-:W-:-:S03]  /*37d10*/  IADD3.X R8, R8, R0, RZ, P1, !PT ;  /* 0x0000000008087210 */ /* 0x000fc60000ffe4ff */
[----:B------:R4:W-:Y:S01]  /*37d20*/  STL [R1+0xaf0], R13 ;  /* 0x000af00d01007387 */ /* 0x0009e20000100800 */
[----:B------:R-:W-:-:S03]  /*37d30*/  IADD3 R60, P1, R60, R22, RZ ;  /* 0x000000163c3c7210 */ /* 0x000fc60007f3e0ff */
[----:B------:R4:W-:Y:S04]  /*37d40*/  STL [R1+0xb14], R12 ;  /* 0x000b140c01007387 */ /* 0x0009e80000100800 */
[----:B------:R4:W-:Y:S01]  /*37d50*/  STL [R1+0xae8], R9 ;  /* 0x000ae80901007387 */ /* 0x0009e20000100800 */
[----:B------:R-:W-:-:S03]  /*37d60*/  IMAD.X R3, R3, 0x1, R0, P2 ;  /* 0x0000000103037824 */ /* 0x000fc600010e0600 */
        /* <DEDUP_REMOVED lines=60> */
[----:B--2---:R-:W-:-:S03]  /*38130*/  IMAD.X R35, R35, 0x1, R0, P4 ;  /* 0x0000000123237824 */ /* 0x004fc600020e0600 */
        /* <DEDUP_REMOVED lines=66> */
[----:B------:R-:W-:Y:S01]  /*38560*/  IMAD.X R52, R52, 0x1, R0, P6 ;  /* 0x0000000134347824 */ /* 0x000fe200030e0600 */
[----:B------:R-:W-:-:S02]  /*38570*/  IADD3 R53, P6, R53, R22, RZ ;  /* 0x0000001635357210 */ /* 0x000fc40007fde0ff */
[----:B------:R-:W-:Y:S02]  /*38580*/  IADD3.X R54, R54, R0, RZ, P1, !PT ;  /* 0x0000000036367210 */ /* 0x000fe40000ffe4ff */
        /* <DEDUP_REMOVED lines=50> */
[----:B------:R-:W-:-:S03]  /*388b0*/  IMAD.X R8, R8, 0x1, R0, P2 ;  /* 0x0000000108087824 */ /* 0x000fc600010e0600 */
        /* <DEDUP_REMOVED lines=102> */
[----:B---3--:R-:W3:Y:S04]  /*38f20*/  LDL.LU R54, [R1+0x984] ;  /* 0x0009840001367983 */ /* 0x008ee80000300800 */
[----:B------:R1:W-:Y:S04]  /*38f30*/  STL [R1+0x968], R3 ;  /* 0x0009680301007387 */ /* 0x0003e80000100800 */
        /* <DEDUP_REMOVED lines=30> */
[--C-:B---3--:R-:W-:Y:S01]  /*39120*/  IMAD.X R54, R54, 0x1, R0.reuse, P2 ;  /* 0x0000000136367824 */ /* 0x108fe200010e0600 */
[-C--:B--2---:R-:W-:Y:S01]  /*39130*/  IADD3 R55, P2, R55, R22.reuse, RZ ;  /* 0x0000001637377210 */ /* 0x084fe20007f5e0ff */
[----:B------:R-:W-:Y:S01]  /*39140*/  IMAD.X R30, R30, 0x1, R0, P3 ;  /* 0x000000011e1e7824 */ /* 0x000fe200018e0600 */
        /* <DEDUP_REMOVED lines=15> */
[----:B------:R-:W-:-:S03]  /*39240*/  IADD3.X R32, R32, R0, RZ, P1, !PT ;  /* 0x0000000020207210 */ /* 0x000fc60000ffe4ff */
        /* <DEDUP_REMOVED lines=42> */
[----:B--2---:R-:W2:Y:S04]  /*394f0*/  LDL.LU R54, [R1+0x8e0] ;  /* 0x0008e00001367983 */ /* 0x004ea80000300800 */
[----:B------:R1:W-:Y:S04]  /*39500*/  STL [R1+0x914], R3 ;  /* 0x0009140301007387 */ /* 0x0003e80000100800 */
[----:B---3--:R-:W3:Y:S04]  /*39510*/  LDL.LU R55, [R1+0x904] ;  /* 0x0009040001377983 */ /* 0x008ee80000300800 */
        /* <DEDUP_REMOVED lines=29> */
[-C--:B--2---:R-:W-:Y:S01]  /*396f0*/  IADD3 R54, P5, R54, R22.reuse, RZ ;  /* 0x0000001636367210 */ /* 0x084fe20007fbe0ff */
[--C-:B---3--:R-:W-:Y:S01]  /*39700*/  IMAD.X R55, R55, 0x1, R0.reuse, P6 ;  /* 0x0000000137377824 */ /* 0x108fe200030e0600 */
[----:B----4-:R-:W-:Y:S01]  /*39710*/  IADD3 R30, P6, R30, R22, RZ ;  /* 0x000000161e1e7210 */ /* 0x010fe20007fde0ff */
        /* <DEDUP_REMOVED lines=90> */
[--C-:B--2---:R-:W-:Y:S01]  /*39cc0*/  IMAD.X R54, R54, 0x1, R0.reuse, P3 ;  /* 0x0000000136367824 */ /* 0x104fe200018e0600 */
[-C--:B---3--:R-:W-:Y:S01]  /*39cd0*/  IADD3 R55, P3, R55, R22.reuse, RZ ;  /* 0x0000001637377210 */ /* 0x088fe20007f7e0ff */
[----:B----4-:R-:W-:Y:S01]  /*39ce0*/  IMAD.X R30, R30, 0x1, R0, P4 ;  /* 0x000000011e1e7824 */ /* 0x010fe200020e0600 */
        /* <DEDUP_REMOVED lines=274> */
[----:B------:R-:W-:-:S02]  /*3ae10*/  IADD3 R52, P6, R52, R22, RZ ;  /* 0x0000001634347210 */ /* 0x000fc40007fde0ff */
[----:B------:R-:W-:Y:S02]  /*3ae20*/  IADD3.X R53, R53, R0, RZ, P1, !PT ;  /* 0x0000000035357210 */ /* 0x000fe40000ffe4ff */
        /* <DEDUP_REMOVED lines=419> */
[----:B------:R0:W-:Y:S01]  /*3c860*/  STL [R1+0x14c8], R25 ;  /* 0x0014c81901007387 */ /* 0x0001e20000100800 */
[----:B------:R-:W-:-:S03]  /*3c870*/  IMAD.X R9, R9, 0x1, R0, P4 ;  /* 0x0000000109097824 */ /* 0x000fc600020e0600 */
[----:B------:R-:W-:Y:S04]  /*3c880*/  STL [R1+0x1494], R17 ;  /* 0x0014941101007387 */ /* 0x000fe80000100800 */
[----:B------:R-:W-:Y:S01]  /*3c890*/  STL [R1+0x14d0], R16 ;  /* 0x0014d01001007387 */ /* 0x000fe20000100800 */
[----:B------:R-:W-:-:S03]  /*3c8a0*/  IADD3 R8, P4, R8, R22, RZ ;  /* 0x0000001608087210 */ /* 0x000fc60007f9e0ff */
[----:B------:R-:W-:Y:S01]  /*3c8b0*/  STL [R1+0x149c], R13 ;  /* 0x00149c0d01007387 */ /* 0x000fe20000100800 */
[----:B------:R-:W-:-:S03]  /*3c8c0*/  IMAD.X R60, R60, 0x1, R0, P5 ;  /* 0x000000013c3c7824 */ /* 0x000fc600028e0600 */
[----:B------:R1:W-:Y:S04]  /*3c8d0*/  STL [R1+0x14d8], R12 ;  /* 0x0014d80c01007387 */ /* 0x0003e80000100800 */
[----:B------:R-:W-:Y:S01]  /*3c8e0*/  STL [R1+0x14a4], R9 ;  /* 0x0014a40901007387 */ /* 0x000fe20000100800 */
[----:B------:R-:W-:-:S03]  /*3c8f0*/  IADD3 R3, P5, R3, R22, RZ ;  /* 0x0000001603037210 */ /* 0x000fc60007fbe0ff */
[----:B0-----:R-:W2:Y:S04]  /*3c900*/  LDL.LU R25, [R1+0x14b4] ;  /* 0x0014b40001197983 */ /* 0x001ea80000300800 */
[----:B------:R0:W-:Y:S04]  /*3c910*/  STL [R1+0x14e0], R8 ;  /* 0x0014e00801007387 */ /* 0x0001e80000100800 */
[----:B-1----:R-:W3:Y:S04]  /*3c920*/  LDL.LU R12, [R1+0x14f0] ;  /* 0x0014f000010c7983 */ /* 0x002ee80000300800 */
[----:B------:R1:W-:Y:S04]  /*3c930*/  STL [R1+0x14ac], R60 ;  /* 0x0014ac3c01007387 */ /* 0x0003e80000100800 */
[----:B------:R-:W4:Y:S04]  /*3c940*/  LDL.LU R13, [R1+0x14bc] ;  /* 0x0014bc00010d7983 */ /* 0x000f280000300800 */
[----:B------:R1:W-:Y:S04]  /*3c950*/  STL [R1+0x14e8], R3 ;  /* 0x0014e80301007387 */ /* 0x0003e80000100800 */
[----:B------:R-:W4:Y:S04]  /*3c960*/  LDL.LU R16, [R1+0x14f8] ;  /* 0x0014f80001107983 */ /* 0x000f280000300800 */
[----:B------:R-:W4:Y:S04]  /*3c970*/  LDL.LU R17, [R1+0x14c4] ;  /* 0x0014c40001117983 */ /* 0x000f280000300800 */
[----:B0-----:R-:W4:Y:S04]  /*3c980*/  LDL.LU R8, [R1+0x1500] ;  /* 0x0015000001087983 */ /* 0x001f280000300800 */
[----:B------:R-:W4:Y:S04]  /*3c990*/  LDL.LU R9, [R1+0x14cc] ;  /* 0x0014cc0001097983 */ /* 0x000f280000300800 */
        /* <DEDUP_REMOVED lines=24> */
[----:B--2---:R-:W-:Y:S01]  /*3cb20*/  IMAD.X R25, R25, 0x1, R0, P6 ;  /* 0x0000000119197824 */ /* 0x004fe200030e0600 */
[----:B---3--:R-:W-:-:S04]  /*3cb30*/  IADD3 R12, P6, R12, R22, RZ ;  /* 0x000000160c0c7210 */ /* 0x008fc80007fde0ff */
[----:B------:R0:W-:Y:S01]  /*3cb40*/  STL [R1+0x14b4], R25 ;  /* 0x0014b41901007387 */ /* 0x0001e20000100800 */
[--C-:B----4-:R-:W-:Y:S01]  /*3cb50*/  IMAD.X R13, R13, 0x1, R0.reuse, P1 ;  /* 0x000000010d0d7824 */ /* 0x110fe200008e0600 */
[-C--:B------:R-:W-:Y:S01]  /*3cb60*/  IADD3 R16, P1, R16, R22.reuse, RZ ;  /* 0x0000001610107210 */ /* 0x080fe20007f3e0ff */
[--C-:B------:R-:W-:Y:S01]  /*3cb70*/  IMAD.X R17, R17, 0x1, R0.reuse, P2 ;  /* 0x0000000111117824 */ /* 0x100fe200010e0600 */
[-C--:B------:R-:W-:Y:S01]  /*3cb80*/  IADD3 R8, P2, R8, R22.reuse, RZ ;  /* 0x0000001608087210 */ /* 0x080fe20007f5e0ff */
[----:B0-----:R0:W5:Y:S04]  /*3cb90*/  LDL.LU R25, [R1+0x1588] ;  /* 0x0015880001197983 */ /* 0x0011680000300800 */
[----:B------:R1:W-:Y:S01]  /*3cba0*/  STL [R1+0x14f0], R12 ;  /* 0x0014f00c01007387 */ /* 0x0003e20000100800 */
[----:B------:R-:W-:Y:S01]  /*3cbb0*/  IMAD.X R9, R9, 0x1, R0, P3 ;  /* 0x0000000109097824 */ /* 0x000fe200018e0600 */
[----:B------:R-:W-:-:S02]  /*3cbc0*/  IADD3 R60, P3, R60, R22, RZ ;  /* 0x000000163c3c7210 */ /* 0x000fc40007f7e0ff */
[----:B-1----:R0:W5:Y:S04]  /*3cbd0*/  LDL.LU R12, [R1+0x1584] ;  /* 0x00158400010c7983 */ /* 0x0021680000300800 */
[----:B------:R1:W-:Y:S01]  /*3cbe0*/  STL [R1+0x14bc], R13 ;  /* 0x0014bc0d01007387 */ /* 0x0003e20000100800 */
[----:B------:R-:W-:-:S03]  /*3cbf0*/  IMAD.X R3, R3, 0x1, R0, P4 ;  /* 0x0000000103037824 */ /* 0x000fc600020e0600 */
[----:B-1----:R0:W5:Y:S04]  /*3cc00*/  LDL.LU R13, [R1+0x1580] ;  /* 0x00158000010d7983 */ /* 0x0021680000300800 */
[----:B------:R1:W-:Y:S04]  /*3cc10*/  STL [R1+0x14f8], R16 ;  /* 0x0014f81001007387 */ /* 0x0003e80000100800 */
        /* <DEDUP_REMOVED lines=10> */
[----:B-1----:R-:W2:Y:S01]  /*3ccc0*/  LDL.LU R3, [R1+0x1568] ;  /* 0x0015680001037983 */ /* 0x002ea20000300800 */
[-C--:B------:R-:W-:Y:S01]  /*3ccd0*/  IADD3 R52, P4, R52, R22.reuse, RZ ;  /* 0x0000001634347210 */ /* 0x080fe20007f9e0ff */
        /* <DEDUP_REMOVED lines=23> */
[-C--:B------:R-:W-:Y:S01]  /*3ce50*/  IADD3 R34, P5, R34, R22.reuse, RZ ;  /* 0x0000001622227210 */ /* 0x080fe20007fbe0ff */
[----:B------:R-:W-:Y:S02]  /*3ce60*/  IMAD.X R35, R35, 0x1, R0, P6 ;  /* 0x0000000123237824 */ /* 0x000fe400030e0600 */
[----:B------:R-:W-:Y:S01]  /*3ce70*/  STL [R1+0x1538], R26 ;  /* 0x0015381a01007387 */ /* 0x000fe20000100800 */
[----:B------:R-:W-:-:S03]  /*3ce80*/  IADD3 R23, P6, R23, R22, RZ ;  /* 0x0000001617177210 */ /* 0x000fc60007fde0ff */
[----:B------:R-:W-:Y:S04]  /*3ce90*/  STL [R1+0x1504], R27 ;  /* 0x0015041b01007387 */ /* 0x000fe80000100800 */
[----:B------:R-:W-:Y:S01]  /*3cea0*/  STL [R1+0x1540], R32 ;  /* 0x0015402001007387 */ /* 0x000fe20000100800 */
[----:B------:R-:W-:-:S03]  /*3ceb0*/  IADD3.X R58, R58, R0, RZ, P1, !PT ;  /* 0x000000003a3a7210 */ /* 0x000fc60000ffe4ff */
[----:B------:R-:W-:Y:S01]  /*3cec0*/  STL [R1+0x150c], R33 ;  /* 0x00150c2101007387 */ /* 0x000fe20000100800 */
[----:B------:R-:W-:-:S03]  /*3ced0*/  IMAD.X R59, R59, 0x1, R0, P2 ;  /* 0x000000013b3b7824 */ /* 0x000fc600010e0600 */
[----:B------:R-:W-:Y:S01]  /*3cee0*/  STL [R1+0x1548], R34 ;  /* 0x0015482201007387 */ /* 0x000fe20000100800 */
[----:B------:R-:W-:-:S03]  /*3cef0*/  IMAD.X R50, R50, 0x1, R0, P3 ;  /* 0x0000000132327824 */ /* 0x000fc600018e0600 */
[----:B------:R-:W-:Y:S04]  /*3cf00*/  STL [R1+0x1514], R35 ;  /* 0x0015142301007387 */ /* 0x000fe80000100800 */
[----:B------:R1:W-:Y:S04]  /*3cf10*/  STL [R1+0x154c], R23 ;  /* 0x00154c1701007387 */ /* 0x0003e80000100800 */
[----:B------:R-:W-:Y:S04]  /*3cf20*/  STL [R1+0x151c], R58 ;  /* 0x00151c3a01007387 */ /* 0x000fe80000100800 */
[----:B------:R-:W-:Y:S04]  /*3cf30*/  STL [R1+0x1524], R59 ;  /* 0x0015243b01007387 */ /* 0x000fe80000100800 */
[----:B------:R-:W-:Y:S01]  /*3cf40*/  STL [R1+0x152c], R50 ;  /* 0x00152c3201007387 */ /* 0x000fe20000100800 */
[----:B------:R-:W-:-:S02]  /*3cf50*/  IMAD.X R51, R51, 0x1, R0, P4 ;  /* 0x0000000133337824 */ /* 0x000fc400020e0600 */
[----:B------:R-:W-:Y:S02]  /*3cf60*/  IMAD.MOV.U32 R22, RZ, RZ, R4 ;  /* 0x000000ffff167224 */ /* 0x000fe400078e0004 */
[----:B------:R-:W-:Y:S02]  /*3cf70*/  IMAD.X R47, R47, 0x1, R0, P5 ;  /* 0x000000012f2f7824 */ /* 0x000fe400028e0600 */
[----:B------:R-:W-:Y:S02]  /*3cf80*/  IMAD.MOV.U32 R4, RZ, RZ, R5 ;  /* 0x000000ffff047224 */ /* 0x000fe400078e0005 */
[----:B------:R-:W-:Y:S02]  /*3cf90*/  IMAD.MOV.U32 R5, RZ, RZ, R7 ;  /* 0x000000ffff057224 */ /* 0x000fe400078e0007 */
[----:B-1----:R-:W-:Y:S02]  /*3cfa0*/  IMAD.MOV.U32 R23, RZ, RZ, R6 ;  /* 0x000000ffff177224 */ /* 0x002fe400078e0006 */
[----:B--2---:R-:W-:-:S05]  /*3cfb0*/  IMAD.X R3, R3, 0x1, R0, P6 ;  /* 0x0000000103037824 */ /* 0x004fca00030e0600 */
[----:B------:R1:W-:Y:S02]  /*3cfc0*/  STL [R1+0x1544], R3 ;  /* 0x0015440301007387 */ /* 0x0003e40000100800 */
[----:B-1----:R-:W1:Y:S02]  /*3cfd0*/  S2R R3, SR_TID.X ;  /* 0x0000000000037919 */ /* 0x002e640000002100 */
[----:B------:R0:W-:Y:S04]  /*3cfe0*/  STL [R1+0x1534], R51 ;  /* 0x0015343301007387 */ /* 0x0001e80000100800 */
[----:B------:R0:W-:Y:S04]  /*3cff0*/  STL [R1+0x153c], R47 ;  /* 0x00153c2f01007387 */ /* 0x0001e80000100800 */
[----:B------:R0:W-:Y:S04]  /*3d000*/  STL.64 [R1+0x358], R4 ;  /* 0x0003580401007387 */ /* 0x0001e80000100a00 */
[----:B------:R0:W-:Y:S01]  /*3d010*/  STL.64 [R1+0x360], R22 ;  /* 0x0003601601007387 */ /* 0x0001e20000100a00 */
[----:B-1----:R-:W-:-:S05]  /*3d020*/  LOP3.LUT R3, R3, 0x1f, RZ, 0xc0, !PT ;  /* 0x0000001f03037812 */ /* 0x002fca00078ec0ff */
[----:B------:R-:W-:Y:S01]  /*3d030*/  IMAD.SHL.U32 R3, R3, 0x2, RZ ;  /* 0x0000000203037824 */ /* 0x000fe200078e00ff */
[----:B0-----:R-:W-:Y:S06]  /*3d040*/  @P0 BRA `(.L_x_1) ;  /* 0xfffffd28008c0947 */ /* 0x001fec000383ffff */
[----:B------:R-:W2:Y:S04]  /*3d050*/  LDL.LU R50, [R1+0x1bc] ;  /* 0x0001bc0001327983 */ /* 0x000ea80000300800 */
[----:B------:R-:W3:Y:S04]  /*3d060*/  LDL.LU R51, [R1+0x1b4] ;  /* 0x0001b40001337983 */ /* 0x000ee80000300800 */
[----:B------:R-:W4:Y:S01]  /*3d070*/  LDL.LU R47, [R1+0x1c8] ;  /* 0x0001c800012f7983 */ /* 0x000f220000300800 */
[----:B------:R-:W-:Y:S02]  /*3d080*/  F2FP.BF16.F32.PACK_AB R57, R49, R57 ;  /* 0x000000393139723e */ /* 0x000fe400000010ff */
[----:B------:R-:W-:Y:S01]  /*3d090*/  F2FP.BF16.F32.PACK_AB R56, R48, R56 ;  /* 0x000000383038723e */ /* 0x000fe200000010ff */
[----:B-----5:R-:W-:Y:S01]  /*3d0a0*/  STL [R1+0x15ec], R25 ;  /* 0x0015ec1901007387 */ /* 0x020fe20000100800 */
[----:B------:R-:W-:-:S02]  /*3d0b0*/  F2FP.BF16.F32.PACK_AB R55, R11, R46 ;  /* 0x0000002e0b37723e */ /* 0x000fc400000010ff */
[----:B------:R-:W-:Y:S01]  /*3d0c0*/  F2FP.BF16.F32.PACK_AB R54, R10, R45 ;  /* 0x0000002d0a36723e */ /* 0x000fe200000010ff */
[----:B------:R-:W-:Y:S01]  /*3d0d0*/  STL [R1+0x15e8], R24 ;  /* 0x0015e81801007387 */ /* 0x000fe20000100800 */
[----:B------:R-:W-:-:S03]  /*3d0e0*/  F2FP.BF16.F32.PACK_AB R52, R41, R40 ;  /* 0x000000282934723e */ /* 0x000fc600000010ff */
        /* <DEDUP_REMOVED lines=9> */
[----:B------:R-:W-:Y:S01]  /*3d180*/  STL [R1+0x1568], R61 ;  /* 0x0015683d01007387 */ /* 0x000fe20000100800 */
[----:B--2---:R-:W-:-:S02]  /*3d190*/  F2FP.BF16.F32.PACK_AB R59, R19, R50 ;  /* 0x00000032133b723e */ /* 0x004fc400000010ff */
[----:B---3--:R-:W-:-:S03]  /*3d1a0*/  F2FP.BF16.F32.PACK_AB R58, R15, R51 ;  /* 0x000000330f3a723e */ /* 0x008fc600000010ff */
[----:B------:R-:W-:Y:S01]  /*3d1b0*/  STL [R1+0x1570], R59 ;  /* 0x0015703b01007387 */ /* 0x000fe20000100800 */
[----:B----4-:R-:W-:-:S03]  /*3d1c0*/  F2FP.BF16.F32.PACK_AB R53, R44, R47 ;  /* 0x0000002f2c35723e */ /* 0x010fc600000010ff */
[----:B------:R-:W-:Y:S04]  /*3d1d0*/  STL [R1+0x1574], R58 ;  /* 0x0015743a01007387 */ /* 0x000fe80000100800 */
[----:B------:R-:W-:Y:S04]  /*3d1e0*/  STL [R1+0x1578], R57 ;  /* 0x0015783901007387 */ /* 0x000fe80000100800 */
[----:B------:R-:W-:Y:S04]  /*3d1f0*/  STL [R1+0x157c], R56 ;  /* 0x00157c3801007387 */ /* 0x000fe80000100800 */
[----:B------:R-:W-:Y:S04]  /*3d200*/  STL [R1+0x1580], R55 ;  /* 0x0015803701007387 */ /* 0x000fe80000100800 */
[----:B------:R-:W-:Y:S04]  /*3d210*/  STL [R1+0x1584], R54 ;  /* 0x0015843601007387 */ /* 0x000fe80000100800 */
[----:B------:R-:W-:Y:S04]  /*3d220*/  STL [R1+0x1588], R53 ;  /* 0x0015883501007387 */ /* 0x000fe80000100800 */
[----:B0-----:R-:W2:Y:S04]  /*3d230*/  LDL.LU R13, [R1+0x20c] ;  /* 0x00020c00010d7983 */ /* 0x001ea80000300800 */
[----:B------:R-:W2:Y:S04]  /*3d240*/  LDL.LU R51, [R1+0x22c] ;  /* 0x00022c0001337983 */ /* 0x000ea80000300800 */
        /* <DEDUP_REMOVED lines=40> */
[----:B------:R-:W-:Y:S01]  /*3d4d0*/  STL [R1+0x158c], R52 ;  /* 0x00158c3401007387 */ /* 0x000fe20000100800 */
[----:B--2---:R-:W-:-:S05]  /*3d4e0*/  F2FP.BF16.F32.PACK_AB R51, R13, R51 ;  /* 0x000000330d33723e */ /* 0x004fca00000010ff */
[----:B------:R-:W-:Y:S01]  /*3d4f0*/  STL [R1+0x1590], R51 ;  /* 0x0015903301007387 */ /* 0x000fe20000100800 */
[----:B---3--:R-:W-:-:S05]  /*3d500*/  F2FP.BF16.F32.PACK_AB R50, R16, R50 ;  /* 0x000000321032723e */ /* 0x008fca00000010ff */
[----:B------:R-:W-:Y:S01]  /*3d510*/  STL [R1+0x1594], R50 ;  /* 0x0015943201007387 */ /* 0x000fe20000100800 */
[----:B----4-:R-:W-:-:S05]  /*3d520*/  F2FP.BF16.F32.PACK_AB R49, R17, R49 ;  /* 0x000000311131723e */ /* 0x010fca00000010ff */
[----:B------:R-:W-:Y:S01]  /*3d530*/  STL [R1+0x1598], R49 ;  /* 0x0015983101007387 */ /* 0x000fe20000100800 */
[----:B------:R-:W-:-:S05]  /*3d540*/  F2FP.BF16.F32.PACK_AB R48, R20, R48 ;  /* 0x000000301430723e */ /* 0x000fca00000010ff */
[----:B------:R-:W-:Y:S01]  /*3d550*/  STL [R1+0x159c], R48 ;  /* 0x00159c3001007387 */ /* 0x000fe20000100800 */
[----:B------:R-:W-:-:S05]  /*3d560*/  F2FP.BF16.F32.PACK_AB R47, R21, R47 ;  /* 0x0000002f152f723e */ /* 0x000fca00000010ff */
[----:B------:R-:W-:Y:S01]  /*3d570*/  STL [R1+0x15a0], R47 ;  /* 0x0015a02f01007387 */ /* 0x000fe20000100800 */
[----:B------:R-:W-:-:S05]  /*3d580*/  F2FP.BF16.F32.PACK_AB R46, R24, R46 ;  /* 0x0000002e182e723e */ /* 0x000fca00000010ff */
[----:B------:R-:W-:Y:S01]  /*3d590*/  STL [R1+0x15a4], R46 ;  /* 0x0015a42e01007387 */ /* 0x000fe20000100800 */
[----:B------:R-:W-:-:S05]  /*3d5a0*/  F2FP.BF16.F32.PACK_AB R45, R25, R45 ;  /* 0x0000002d192d723e */ /* 0x000fca00000010ff */
[----:B------:R-:W-:Y:S01]  /*3d5b0*/  STL [R1+0x15b0], R45 ;  /* 0x0015b02d01007387 */ /* 0x000fe20000100800 */
[----:B------:R-:W-:Y:S02]  /*3d5c0*/  F2FP.BF16.F32.PACK_AB R44, R3, R44 ;  /* 0x0000002c032c723e */ /* 0x000fe400000010ff */
[----:B------:R-:W-:-:S03]  /*3d5d0*/  F2FP.BF16.F32.PACK_AB R43, R0, R43 ;  /* 0x0000002b002b723e */ /* 0x000fc600000010ff */
[----:B------:R-:W-:Y:S01]  /*3d5e0*/  STL [R1+0x15b4], R44 ;  /* 0x0015b42c01007387 */ /* 0x000fe20000100800 */
[----:B------:R-:W-:-:S03]  /*3d5f0*/  F2FP.BF16.F32.PACK_AB R42, R2, R42 ;  /* 0x0000002a022a723e */ /* 0x000fc600000010ff */
[----:B------:R-:W-:Y:S04]  /*3d600*/  STL [R1+0x15c0], R43 ;  /* 0x0015c02b01007387 */ /* 0x000fe80000100800 */
        /* <DEDUP_REMOVED lines=10> */
[----:B------:R0:W-:Y:S01]  /*3d6b0*/  STL [R1+0x15f0], R37 ;  /* 0x0015f02501007387 */ /* 0x0001e20000100800 */
[----:B------:R-:W-:-:S03]  /*3d6c0*/  F2FP.BF16.F32.PACK_AB R36, R31, R36 ;  /* 0x000000241f24723e */ /* 0x000fc600000010ff */
[----:B0-----:R-:W2:Y:S01]  /*3d6d0*/  LDL.LU R37, [R1+0x24c] ;  /* 0x00024c0001257983 */ /* 0x001ea20000300800 */
[----:B------:R-:W-:Y:S02]  /*3d6e0*/  F2FP.BF16.F32.PACK_AB R35, R26, R35 ;  /* 0x000000231a23723e */ /* 0x000fe400000010ff */
[----:B------:R-:W-:Y:S02]  /*3d6f0*/  F2FP.BF16.F32.PACK_AB R34, R27, R34 ;  /* 0x000000221b22723e */ /* 0x000fe400000010ff */
[----:B------:R-:W2:Y:S04]  /*3d700*/  LDL.LU R27, [R1+0x2ec] ;  /* 0x0002ec00011b7983 */ /* 0x000ea80000300800 */
[----:B------:R-:W3:Y:S01]  /*3d710*/  LDL.LU R25, [R1+0x244] ;  /* 0x0002440001197983 */ /* 0x000ee20000300800 */
[----:B------:R-:W-:-:S03]  /*3d720*/  F2FP.BF16.F32.PACK_AB R33, R32, R33 ;  /* 0x000000212021723e */ /* 0x000fc600000010ff */
[----:B------:R-:W3:Y:S04]  /*3d730*/  LDL.LU R26, [R1+0x2e4] ;  /* 0x0002e400011a7983 */ /* 0x000ee80000300800 */
[----:B------:R-:W4:Y:S01]  /*3d740*/  LDL.LU R24, [R1+0x30c] ;  /* 0x00030c0001187983 */ /* 0x000f220000300800 */
[----:B------:R-:W-:-:S03]  /*3d750*/  F2FP.BF16.F32.PACK_AB R32, R22, R23 ;  /* 0x000000171620723e */ /* 0x000fc600000010ff */
        /* <DEDUP_REMOVED lines=51> */
[----:B--2---:R-:W-:-:S03]  /*3da90*/  F2FP.BF16.F32.PACK_AB R27, R37, R27 ;  /* 0x0000001b251b723e */ /* 0x004fc600000010ff */
[----:B------:R1:W5:Y:S01]  /*3daa0*/  LDL.LU R37, [R1+0x15f0] ;  /* 0x0015f00001257983 */ /* 0x0003620000300800 */
[----:B---3--:R-:W-:-:S03]  /*3dab0*/  F2FP.BF16.F32.PACK_AB R26, R25, R26 ;  /* 0x0000001a191a723e */ /* 0x008fc600000010ff */
[----:B------:R-:W4:Y:S02]  /*3dac0*/  LDL.LU R25, [R1+0x15ec] ;  /* 0x0015ec0001197983 */ /* 0x000f240000300800 */
[----:B----4-:R-:W-:Y:S02]  /*3dad0*/  F2FP.BF16.F32.PACK_AB R25, R24, R25 ;  /* 0x000000191819723e */ /* 0x010fe400000010ff */
[----:B------:R-:W2:Y:S01]  /*3dae0*/  LDL.LU R24, [R1+0x15e8] ;  /* 0x0015e80001187983 */ /* 0x000ea20000300800 */
[----:B------:R-:W-:Y:S02]  /*3daf0*/  F2FP.BF16.F32.PACK_AB R23, R39, R23 ;  /* 0x000000172717723e */ /* 0x000fe400000010ff */
[----:B------:R-:W-:Y:S02]  /*3db00*/  F2FP.BF16.F32.PACK_AB R22, R21, R22 ;  /* 0x000000161516723e */ /* 0x000fe400000010ff */
[----:B--2---:R-:W-:Y:S02]  /*3db10*/  F2FP.BF16.F32.PACK_AB R24, R38, R24 ;  /* 0x000000182618723e */ /* 0x004fe400000010ff */
[----:B------:R1:W5:Y:S04]  /*3db20*/  LDL.LU R38, [R1+0x15e4] ;  /* 0x0015e40001267983 */ /* 0x0003680000300800 */
[----:B------:R1:W5:Y:S04]  /*3db30*/  LDL.LU R39, [R1+0x15e0] ;  /* 0x0015e00001277983 */ /* 0x0003680000300800 */
[----:B------:R-:W2:Y:S02]  /*3db40*/  LDL.LU R21, [R1+0x15dc] ;  /* 0x0015dc0001157983 */ /* 0x000ea40000300800 */
[----:B--2---:R-:W-:-:S02]  /*3db50*/  F2FP.BF16.F32.PACK_AB R21, R20, R21 ;  /* 0x000000151415723e */ /* 0x004fc400000010ff */
        /* <DEDUP_REMOVED lines=27> */
[----:B------:R-:W-:Y:S02]  /*3dd10*/  F2FP.BF16.F32.PACK_AB R52, R51, R52 ;  /* 0x000000343334723e */ /* 0x000fe400000010ff */
[----:B------:R-:W-:Y:S02]  /*3dd20*/  F2FP.BF16.F32.PACK_AB R5, R49, R5 ;  /* 0x000000053105723e */ /* 0x000fe400000010ff */
[----:B------:R-:W-:Y:S02]  /*3dd30*/  F2FP.BF16.F32.PACK_AB R4, R50, R4 ;  /* 0x000000043204723e */ /* 0x000fe400000010ff */
[----:B------:R-:W-:-:S02]  /*3dd40*/  F2FP.BF16.F32.PACK_AB R54, R53, R54 ;  /* 0x000000363536723e */ /* 0x000fc400000010ff */
[----:B------:R-:W-:Y:S02]  /*3dd50*/  F2FP.BF16.F32.PACK_AB R56, R55, R56 ;  /* 0x000000383738723e */ /* 0x000fe400000010ff */
[----:B------:R-:W-:Y:S02]  /*3dd60*/  F2FP.BF16.F32.PACK_AB R58, R57, R58 ;  /* 0x0000003a393a723e */ /* 0x000fe400000010ff */
[----:B------:R-:W-:Y:S02]  /*3dd70*/  F2FP.BF16.F32.PACK_AB R60, R59, R60 ;  /* 0x0000003c3b3c723e */ /* 0x000fe400000010ff */
[----:B------:R-:W-:Y:S02]  /*3dd80*/  F2FP.BF16.F32.PACK_AB R3, R61, R3 ;  /* 0x000000033d03723e */ /* 0x000fe400000010ff */
[----:B--2---:R-:W-:Y:S02]  /*3dd90*/  F2FP.BF16.F32.PACK_AB R8, R46, R8 ;  /* 0x000000082e08723e */ /* 0x004fe400000010ff */
[----:B------:R1:W5:Y:S04]  /*3dda0*/  LDL.LU R46, [R1+0x15a4] ;  /* 0x0015a400012e7983 */ /* 0x0003680000300800 */
[----:B------:R1:W5:Y:S04]  /*3ddb0*/  LDL.LU R47, [R1+0x15a0] ;  /* 0x0015a000012f7983 */ /* 0x0003680000300800 */
[----:B------:R1:W5:Y:S04]  /*3ddc0*/  LDL.LU R48, [R1+0x159c] ;  /* 0x00159c0001307983 */ /* 0x0003680000300800 */
[----:B------:R1:W5:Y:S04]  /*3ddd0*/  LDL.LU R49, [R1+0x1598] ;  /* 0x0015980001317983 */ /* 0x0003680000300800 */
[----:B------:R1:W5:Y:S04]  /*3dde0*/  LDL.LU R50, [R1+0x1594] ;  /* 0x0015940001327983 */ /* 0x0003680000300800 */
[----:B------:R1:W5:Y:S04]  /*3ddf0*/  LDL.LU R51, [R1+0x1590] ;  /* 0x0015900001337983 */ /* 0x0003680000300800 */
[----:B------:R0:W-:Y:S04]  /*3de00*/  STL [R1+0xc], R52 ;  /* 0x00000c3401007387 */ /* 0x0001e80000100800 */
[----:B0-----:R1:W5:Y:S04]  /*3de10*/  LDL.LU R52, [R1+0x158c] ;  /* 0x00158c0001347983 */ /* 0x0013680000300800 */
[----:B------:R1:W5:Y:S04]  /*3de20*/  LDL.LU R53, [R1+0x1588] ;  /* 0x0015880001357983 */ /* 0x0003680000300800 */
[----:B------:R0:W-:Y:S04]  /*3de30*/  STL [R1+0x8], R54 ;  /* 0x0000083601007387 */ /* 0x0001e80000100800 */
[----:B0-----:R1:W5:Y:S04]  /*3de40*/  LDL.LU R54, [R1+0x1584] ;  /* 0x0015840001367983 */ /* 0x0013680000300800 */
[----:B------:R1:W5:Y:S04]  /*3de50*/  LDL.LU R55, [R1+0x1580] ;  /* 0x0015800001377983 */ /* 0x0003680000300800 */
[----:B------:R0:W-:Y:S04]  /*3de60*/  STL [R1+0x4], R56 ;  /* 0x0000043801007387 */ /* 0x0001e80000100800 */
[----:B0-----:R1:W5:Y:S04]  /*3de70*/  LDL.LU R56, [R1+0x157c] ;  /* 0x00157c0001387983 */ /* 0x0013680000300800 */
[----:B------:R1:W5:Y:S04]  /*3de80*/  LDL.LU R57, [R1+0x1578] ;  /* 0x0015780001397983 */ /* 0x0003680000300800 */
[----:B------:R0:W-:Y:S04]  /*3de90*/  STL [R1], R58 ;  /* 0x0000003a01007387 */ /* 0x0001e80000100800 */
[----:B0-----:R1:W5:Y:S04]  /*3dea0*/  LDL.LU R58, [R1+0x1574] ;  /* 0x00157400013a7983 */ /* 0x0013680000300800 */
[----:B------:R1:W5:Y:S04]  /*3deb0*/  LDL.LU R59, [R1+0x1570] ;  /* 0x00157000013b7983 */ /* 0x0003680000300800 */
[----:B------:R0:W-:Y:S04]  /*3dec0*/  STL [R1+0x1c], R60 ;  /* 0x00001c3c01007387 */ /* 0x0001e80000100800 */
[----:B0-----:R-:W2:Y:S04]  /*3ded0*/  LDL.LU R60, [R1+0x156c] ;  /* 0x00156c00013c7983 */ /* 0x001ea80000300800 */
[----:B------:R-:W2:Y:S01]  /*3dee0*/  LDL.LU R61, [R1+0x1568] ;  /* 0x00156800013d7983 */ /* 0x000ea20000300800 */
[----:B------:R-:W-:-:S03]  /*3def0*/  F2FP.BF16.F32.PACK_AB R2, R0, R2 ;  /* 0x000000020002723e */ /* 0x000fc600000010ff */
[----:B------:R1:W-:Y:S01]  /*3df00*/  STL [R1+0x18], R3 ;  /* 0x0000180301007387 */ /* 0x0003e20000100800 */
[----:B--2---:R-:W-:-:S05]  /*3df10*/  F2FP.BF16.F32.PACK_AB R0, R61, R60 ;  /* 0x0000003c3d00723e */ /* 0x004fca00000010ff */
[----:B------:R1:W-:Y:S04]  /*3df20*/  STL [R1+0x10], R0 ;  /* 0x0000100001007387 */ /* 0x0003e80000100800 */
[----:B------:R1:W-:Y:S02]  /*3df30*/  STL [R1+0x14], R2 ;  /* 0x0000140201007387 */ /* 0x0003e40000100800 */
.L_x_0:
[----:B-1---5:R-:W2:Y:S01]  /*3df40*/  LDL.LU R2, [R1] ;  /* 0x0000000001027983 */ /* 0x022ea20000300800 */
[----:B------:R-:W-:Y:S01]  /*3df50*/  ULDC UR8, c[0x0][0x244] ;  /* 0x0000910000087ab9 */ /* 0x000fe20000000800 */
[----:B------:R-:W-:Y:S01]  /*3df60*/  ULDC.64 UR10, c[0x0][0x220] ;  /* 0x00008800000a7ab9 */ /* 0x000fe20000000a00 */
[----:B------:R-:W-:Y:S01]  /*3df70*/  ULDC UR9, c[0x0][0x228] ;  /* 0x00008a0000097ab9 */ /* 0x000fe20000000800 */
[----:B------:R-:W3:Y:S04]  /*3df80*/  LDL.LU R61, [R1+0x4] ;  /* 0x00000400013d7983 */ /* 0x000ee80000300800 */
[----:B------:R-:W4:Y:S04]  /*3df90*/  LDL.LU R60, [R1+0x8] ;  /* 0x00000800013c7983 */ /* 0x000f280000300800 */
[----:B------:R-:W4:Y:S04]  /*3dfa0*/  LDL.LU R3, [R1+0xc] ;  /* 0x00000c0001037983 */ /* 0x000f280000300800 */
[----:B0-----:R-:W4:Y:S04]  /*3dfb0*/  LDL R0, [R1+0x4e4] ;  /* 0x0004e40001007983 */ /* 0x001f280000100800 */
[----:B------:R-:W-:Y:S04]  /*3dfc0*/  STL.64 [R1+0x15e8], R50 ;  /* 0x0015e83201007387 */ /* 0x000fe80000100a00 */
[----:B------:R0:W-:Y:S04]  /*3dfd0*/  STL.64 [R1+0x15e0], R48 ;  /* 0x0015e03001007387 */ /* 0x0001e80000100a00 */
[----:B0-----:R-:W4:Y:S04]  /*3dfe0*/  LDL.LU R48, [R1+0x10] ;  /* 0x0000100001307983 */ /* 0x001f280000300800 */
[----:B------:R-:W4:Y:S04]  /*3dff0*/  LDL.LU R49, [R1+0x14] ;  /* 0x0000140001317983 */ /* 0x000f280000300800 */
[----:B------:R-:W4:Y:S04]  /*3e000*/  LDL.LU R50, [R1+0x18] ;  /* 0x0000180001327983 */ /* 0x000f280000300800 */
[----:B------:R-:W4:Y:S04]  /*3e010*/  LDL.LU R51, [R1+0x1c] ;  /* 0x00001c0001337983 */ /* 0x000f280000300800 */
[----:B------:R2:W-:Y:S04]  /*3e020*/  STL.64 [R1+0x15d8], R54 ;  /* 0x0015d83601007387 */ /* 0x0005e80000100a00 */
[----:B------:R3:W-:Y:S04]  /*3e030*/  STL.64 [R1+0x15d0], R52 ;  /* 0x0015d03401007387 */ /* 0x0007e80000100a00 */
[----:B------:R0:W-:Y:S01]  /*3e040*/  STL [R1+0x15c8], R59 ;  /* 0x0015c83b01007387 */ /* 0x0001e20000100800 */
[----:B------:R-:W-:Y:S01]  /*3e050*/  BAR.SYNC.DEFER_BLOCKING 0x0 ;  /* 0x0000000000007b1d */ /* 0x000fe20000010000 */
[----:B--2---:R-:W-:-:S05]  /*3e060*/  IMAD.MOV.U32 R55, RZ, RZ, R2 ;  /* 0x000000ffff377224 */ /* 0x004fca00078e0002 */
[----:B------:R-:W1:Y:S01]  /*3e070*/  S2R R2, SR_TID.X ;  /* 0x0000000000027919 */ /* 0x000e620000002100 */
[----:B---3--:R-:W-:Y:S02]  /*3e080*/  IMAD.MOV.U32 R53, RZ, RZ, R61 ;  /* 0x000000ffff357224 */ /* 0x008fe400078e003d */
[----:B------:R-:W-:Y:S02]  /*3e090*/  IMAD.MOV.U32 R52, RZ, RZ, R55 ;  /* 0x000000ffff347224 */ /* 0x000fe400078e0037 */
[----:B----4-:R-:W-:Y:S02]  /*3e0a0*/  IMAD.MOV.U32 R54, RZ, RZ, R60 ;  /* 0x000000ffff367224 */ /* 0x010fe400078e003c */
[----:B------:R-:W-:Y:S02]  /*3e0b0*/  IMAD.MOV.U32 R55, RZ, RZ, R3 ;  /* 0x000000ffff377224 */ /* 0x000fe400078e0003 */
[C---:B------:R-:W-:Y:S02]  /*3e0c0*/  VIADD R3, R0.reuse, 0x3f ;  /* 0x0000003f00037836 */ /* 0x040fe40000000000 */
[----:B------:R-:W-:Y:S01]  /*3e0d0*/  VIADD R60, R0, 0x1 ;  /* 0x00000001003c7836 */ /* 0x000fe20000000000 */
[----:B-1----:R-:W-:-:S04]  /*3e0e0*/  LOP3.LUT R2, R2, 0x1f, RZ, 0xc0, !PT ;  /* 0x0000001f02027812 */ /* 0x002fc800078ec0ff */
[----:B0-----:R-:W-:Y:S01]  /*3e0f0*/  LEA R59, R2, UR4, 0x4 ;  /* 0x00000004023b7c11 */ /* 0x001fe2000f8e20ff */
[----:B------:R-:W-:Y:S01]  /*3e100*/  ULDC.64 UR4, c[0x0][0x228] ;  /* 0x00008a0000047ab9 */ /* 0x000fe20000000a00 */
[C---:B------:R-:W-:Y:S01]  /*3e110*/  IADD3 R2, R0.reuse, 0x2, RZ ;  /* 0x0000000200027810 */ /* 0x040fe20007ffe0ff */
[----:B------:R-:W-:Y:S01]  /*3e120*/  VIADD R0, R0, 0x3 ;  /* 0x0000000300007836 */ /* 0x000fe20000000000 */
[----:B------:R-:W-:Y:S01]  /*3e130*/  ISETP.GE.AND P3, PT, R3, UR5, PT ;  /* 0x0000000503007c0c */ /* 0x000fe2000bf66270 */
[----:B------:R-:W-:Y:S01]  /*3e140*/  STL [R1+0x30], R59 ;  /* 0x0000303b01007387 */ /* 0x000fe20000100800 */
[----:B------:R-:W-:Y:S02]  /*3e150*/  ISETP.GE.AND P6, PT, R2, UR5, PT ;  /* 0x0000000502007c0c */ /* 0x000fe4000bfc6270 */
[----:B------:R-:W-:Y:S01]  /*3e160*/  ISETP.GE.AND P2, PT, R0, UR5, PT ;  /* 0x0000000500007c0c */ /* 0x000fe2000bf46270 */
[----:B------:R-:W-:Y:S01]  /*3e170*/  STSM.16.M88.4 [R59], R48 ;  /* 0x000000303b007844 */ /* 0x000fe20000000200 */
[----:B------:R-:W-:-:S03]  /*3e180*/  NOP ;  /* 0x0000000000007918 */ /* 0x000fc60000000000 */
[----:B------:R-:W0:Y:S01]  /*3e190*/  LDS.128 R48, [R59] ;  /* 0x000000003b307984 */ /* 0x000e220000000c00 */
[----:B------:R-:W-:Y:S01]  /*3e1a0*/  NOP ;  /* 0x0000000000007918 */ /* 0x000fe20000000000 */
[----:B------:R-:W-:Y:S02]  /*3e1b0*/  ISETP.GE.AND P1, PT, R60, UR5, PT ;  /* 0x000000053c007c0c */ /* 0x000fe4000bf26270 */
[----:B0-----:R-:W-:Y:S01]  /*3e1c0*/  STL [R1+0x14], R49 ;  /* 0x0000143101007387 */ /* 0x001fe20000100800 */
[----:B------:R-:W-:-:S03]  /*3e1d0*/  IMAD.MOV.U32 R61, RZ, RZ, R48 ;  /* 0x000000ffff3d7224 */ /* 0x000fc600078e0030 */
[----:B------:R0:W-:Y:S04]  /*3e1e0*/  STL.64 [R1+0x18], R50 ;  /* 0x0000183201007387 */ /* 0x0001e80000100a00 */
[----:B0-----:R-:W2:Y:S04]  /*3e1f0*/  LDL.LU.64 R50, [R1+0x15e8] ;  /* 0x0015e80001327983 */ /* 0x001ea80000300a00 */
[----:B------:R-:W2:Y:S04]  /*3e200*/  LDL.LU.64 R48, [R1+0x15e0] ;  /* 0x0015e00001307983 */ /* 0x000ea80000300a00 */
[----:B------:R-:W-:Y:S01]  /*3e210*/  STSM.16.M88.4 [R59], R52 ;  /* 0x000000343b007844 */ /* 0x000fe20000000200 */
[----:B------:R-:W-:-:S03]  /*3e220*/  NOP ;  /* 0x0000000000007918 */ /* 0x000fc60000000000 */
[----:B------:R-:W0:Y:S01]  /*3e230*/  LDS.128 R52, [R59] ;  /* 0x000000003b347984 */ /* 0x000e220000000c00 */
[----:B------:R-:W-:-:S03]  /*3e240*/  NOP ;  /* 0x0000000000007918 */ /* 0x000fc60000000000 */
[----:B------:R-:W-:Y:S01]  /*3e250*/  STSM.16.M88.4 [R59], R4 ;  /* 0x000000043b007844 */ /* 0x000fe20000000200 */
[----:B------:R-:W-:-:S03]  /*3e260*/  NOP ;  /* 0x0000000000007918 */ /* 0x000fc60000000000 */
[----:B------:R-:W1:Y:S01]  /*3e270*/  LDS.128 R4, [R59] ;  /* 0x000000003b047984 */ /* 0x000e620000000c00 */
[----:B------:R-:W-:-:S03]  /*3e280*/  NOP ;  /* 0x0000000000007918 */ /* 0x000fc60000000000 */
[----:B------:R-:W-:Y:S01]  /*3e290*/  STSM.16.M88.4 [R59], R8 ;  /* 0x000000083b007844 */ /* 0x000fe20000000200 */
[----:B------:R-:W-:-:S03]  /*3e2a0*/  NOP ;  /* 0x0000000000007918 */ /* 0x000fc60000000000 */
[----:B------:R-:W3:Y:S01]  /*3e2b0*/  LDS.128 R8, [R59] ;  /* 0x000000003b087984 */ /* 0x000ee20000000c00 */
[----:B------:R-:W-:-:S03]  /*3e2c0*/  NOP ;  /* 0x0000000000007918 */ /* 0x000fc60000000000 */
[----:B------:R-:W-:Y:S01]  /*3e2d0*/  STSM.16.M88.4 [R59], R12 ;  /* 0x0000000c3b007844 */ /* 0x000fe20000000200 */
[----:B------:R-:W-:-:S03]  /*3e2e0*/  NOP ;  /* 0x0000000000007918 */ /* 0x000fc60000000000 */
[----:B------:R-:W4:Y:S01]  /*3e2f0*/  LDS.128 R12, [R59] ;  /* 0x000000003b0c7984 */ /* 0x000f220000000c00 */
[----:B------:R-:W-:-:S03]  /*3e300*/  NOP ;  /* 0x0000000000007918 */ /* 0x000fc60000000000 */
[----:B------:R-:W-:Y:S01]  /*3e310*/  STSM.16.M88.4 [R59], R16 ;  /* 0x000000103b007844 */ /* 0x000fe20000000200 */
[----:B------:R-:W-:-:S03]  /*3e320*/  NOP ;  /* 0x0000000000007918 */ /* 0x000fc60000000000 */
[----:B------:R-:W4:Y:S01]  /*3e330*/  LDS.128 R16, [R59] ;  /* 0x000000003b107984 */ /* 0x000f220000000c00 */
[----:B------:R-:W-:-:S03]  /*3e340*/  NOP ;  /* 0x0000000000007918 */ /* 0x000fc60000000000 */
[----:B------:R-:W-:Y:S01]  /*3e350*/  STSM.16.M88.4 [R59], R20 ;  /* 0x000000143b007844 */ /* 0x000fe20000000200 */
[----:B------:R-:W-:-:S03]  /*3e360*/  NOP ;  /* 0x0000000000007918 */ /* 0x000fc60000000000 */
[----:B------:R-:W-:Y:S01]  /*3e370*/  LDS.128 R20, [R59] ;  /* 0x000000003b147984 */ /* 0x000fe20000000c00 */
        /* <DEDUP_REMOVED lines=25> */
[----:B0-----:R-:W-:Y:S04]  /*3e510*/  STL.64 [R1], R52 ;  /* 0x0000003401007387 */ /* 0x001fe80000100a00 */
[----:B------:R0:W-:Y:S04]  /*3e520*/  STL.64 [R1+0x8], R54 ;  /* 0x0000083601007387 */ /* 0x0001e80000100a00 */
[----:B0-----:R-:W2:Y:S04]  /*3e530*/  LDL.LU.64 R54, [R1+0x15d8] ;  /* 0x0015d80001367983 */ /* 0x001ea80000300a00 */
[----:B------:R-:W2:Y:S04]  /*3e540*/  LDL.LU.64 R52, [R1+0x15d0] ;  /* 0x0015d00001347983 */ /* 0x000ea80000300a00 */
[----:B------:R-:W2:Y:S04]  /*3e550*/  LDL R0, [R1+0x558] ;  /* 0x0005580001007983 */ /* 0x000ea80000100800 */
[----:B-1----:R-:W-:Y:S04]  /*3e560*/  STL.64 [R1+0x1590], R4 ;  /* 0x0015900401007387 */ /* 0x002fe80000100a00 */
[----:B------:R-:W-:Y:S04]  /*3e570*/  STL [R1+0x15b8], R4 ;  /* 0x0015b80401007387 */ /* 0x000fe80000100800 */
[----:B------:R-:W-:Y:S04]  /*3e580*/  STL [R1+0x157c], R6 ;  /* 0x00157c0601007387 */ /* 0x000fe80000100800 */
[----:B------:R-:W-:Y:S04]  /*3e590*/  STL [R1+0x1598], R6 ;  /* 0x0015980601007387 */ /* 0x000fe80000100800 */
[----:B------:R-:W-:Y:S04]  /*3e5a0*/  STL [R1+0x1578], R7 ;  /* 0x0015780701007387 */ /* 0x000fe80000100800 */
[----:B------:R-:W-:Y:S04]  /*3e5b0*/  STL [R1+0x1580], R7 ;  /* 0x0015800701007387 */ /* 0x000fe80000100800 */
[----:B------:R-:W-:Y:S04]  /*3e5c0*/  STL [R1+0x15a8], R7 ;  /* 0x0015a80701007387 */ /* 0x000fe80000100800 */
[----:B---3--:R-:W-:Y:S04]  /*3e5d0*/  STL.64 [R1+0x15a0], R8 ;  /* 0x0015a00801007387 */ /* 0x008fe80000100a00 */
[----:B------:R-:W-:Y:S04]  /*3e5e0*/  STL.64 [R1+0x1588], R10 ;  /* 0x0015880a01007387 */ /* 0x000fe80000100a00 */
[----:B----4-:R-:W-:Y:S04]  /*3e5f0*/  STL.64 [R1+0x15b0], R12 ;  /* 0x0015b00c01007387 */ /* 0x010fe80000100a00 */
[----:B------:R0:W-:Y:S04]  /*3e600*/  STL [R1+0x1574], R15 ;  /* 0x0015740f01007387 */ /* 0x0001e80000100800 */
[----:B0-----:R-:W3:Y:S04]  /*3e610*/  LDL R15, [R1+0x55c] ;  /* 0x00055c00010f7983 */ /* 0x001ee80000100800 */
[----:B------:R-:W-:Y:S04]  /*3e620*/  STL.64 [R1+0x15c0], R18 ;  /* 0x0015c01201007387 */ /* 0x000fe80000100a00 */
[----:B--2---:R-:W-:Y:S01]  /*3e630*/  STSM.16.M88.4 [R59], R48 ;  /* 0x000000303b007844 */ /* 0x004fe20000000200 */
[----:B------:R-:W-:-:S03]  /*3e640*/  NOP ;  /* 0x0000000000007918 */ /* 0x000fc60000000000 */
[----:B------:R0:W1:Y:S04]  /*3e650*/  LDS.128 R48, [R59] ;  /* 0x000000003b307984 */ /* 0x0000680000000c00 */
[----:B0-----:R-:W2:Y:S04]  /*3e660*/  LDL.LU R59, [R1+0x15c8] ;  /* 0x0015c800013b7983 */ /* 0x001ea80000300800 */
[----:B-1----:R0:W-:Y:S04]  /*3e670*/  STL [R1+0x1570], R51 ;  /* 0x0015703301007387 */ /* 0x0021e80000100800 */
[----:B0-----:R-:W4:Y:S01]  /*3e680*/  LDL.LU R51, [R1+0x30] ;  /* 0x0000300001337983 */ /* 0x001f220000300800 */
[----:B------:R-:W-:-:S03]  /*3e690*/  NOP ;  /* 0x0000000000007918 */ /* 0x000fc60000000000 */
[----:B------:R-:W2:Y:S04]  /*3e6a0*/  LDL.LU R10, [R1] ;  /* 0x00000000010a7983 */ /* 0x000ea80000300800 */
[----:B------:R-:W2:Y:S04]  /*3e6b0*/  LDL.LU R7, [R1+0x14] ;  /* 0x0000140001077983 */ /* 0x000ea80000300800 */
[----:B------:R-:W2:Y:S04]  /*3e6c0*/  LDL.LU R4, [R1+0x4] ;  /* 0x0000040001047983 */ /* 0x000ea80000300800 */
[----:B------:R-:W2:Y:S01]  /*3e6d0*/  LDL.LU R9, [R1+0x18] ;  /* 0x0000180001097983 */ /* 0x000ea20000300800 */
[----:B------:R-:W-:Y:S01]  /*3e6e0*/  PRMT R12, R61, 0x7632, R12 ;  /* 0x000076323d0c7816 */ /* 0x000fe2000000000c */
[----:B------:R-:W-:-:S02]  /*3e6f0*/  IMAD R0, R0, UR8, RZ ;  /* 0x0000000800007c24 */ /* 0x000fc4000f8e02ff */
[C---:B---3--:R-:W-:Y:S01]  /*3e700*/  IMAD R3, R15.reuse, UR8, RZ ;  /* 0x000000080f037c24 */ /* 0x048fe2000f8e02ff */
[----:B------:R-:W-:Y:S01]  /*3e710*/  ISETP.GE.AND P0, PT, R15, UR4, PT ;  /* 0x000000040f007c0c */ /* 0x000fe2000bf06270 */
[----:B------:R-:W-:Y:S01]  /*3e720*/  ULDC UR8, c[0x0][0x248] ;  /* 0x0000920000087ab9 */ /* 0x000fe20000000800 */
[----:B----4-:R-:W-:Y:S01]  /*3e730*/  STSM.16.M88.4 [R51], R52 ;  /* 0x0000003433007844 */ /* 0x010fe20000000200 */
[----:B------:R-:W-:-:S03]  /*3e740*/  NOP ;  /* 0x0000000000007918 */ /* 0x000fc60000000000 */
[----:B------:R-:W0:Y:S01]  /*3e750*/  LDS.128 R52, [R51] ;  /* 0x0000000033347984 */ /* 0x000e220000000c00 */
[C---:B------:R-:W-:Y:S01]  /*3e760*/  LEA R2, P4, R3.reuse, UR10, 0x1 ;  /* 0x0000000a03027c11 */ /* 0x040fe2000f8808ff */
[----:B------:R-:W-:Y:S02]  /*3e770*/  NOP ;  /* 0x0000000000007918 */ /* 0x000fe40000000000 */
[----:B0-----:R0:W-:Y:S04]  /*3e780*/  STL [R1+0x156c], R54 ;  /* 0x00156c3601007387 */ /* 0x0011e80000100800 */
[----:B0-----:R-:W3:Y:S04]  /*3e790*/  LDL.LU R54, [R1+0x4e4] ;  /* 0x0004e40001367983 */ /* 0x001ee80000300800 */
[----:B------:R0:W-:Y:S04]  /*3e7a0*/  STL [R1+0x1568], R55 ;  /* 0x0015683701007387 */ /* 0x0001e80000100800 */
[----:B0-----:R-:W4:Y:S01]  /*3e7b0*/  LDL.LU R55, [R1+0x558] ;  /* 0x0005580001377983 */ /* 0x001f220000300800 */
[----:B------:R-:W-:-:S03]  /*3e7c0*/  LEA.HI.X.SX32 R3, R3, UR11, 0x1, P4 ;  /* 0x0000000b03037c11 */ /* 0x000fc6000a0f0eff */
[----:B--2---:R0:W-:Y:S01]  /*3e7d0*/  STSM.16.M88.4 [R51], R56 ;  /* 0x0000003833007844 */ /* 0x0041e20000000200 */
[----:B------:R-:W-:Y:S02]  /*3e7e0*/  PRMT R5, R10, 0x7632, R5 ;  /* 0x000076320a057816 */ /* 0x000fe40000000005 */
[----:B0-----:R-:W-:Y:S01]  /*3e7f0*/  LEA R56, P5, R0, UR10, 0x1 ;  /* 0x0000000a00387c11 */ /* 0x001fe2000f8a08ff */
[----:B------:R-:W-:-:S03]  /*3e800*/  ULDC UR10, c[0x0][0x228] ;  /* 0x00008a00000a7ab9 */ /* 0x000fc60000000800 */
[----:B------:R-:W-:Y:S01]  /*3e810*/  LEA.HI.X.SX32 R57, R0, UR11, 0x1, P5 ;  /* 0x0000000b00397c11 */ /* 0x000fe2000a8f0eff */
[----:B------:R-:W-:Y:S01]  /*3e820*/  ULDC UR11, c[0x0][0x228] ;  /* 0x00008a00000b7ab9 */ /* 0x000fe20000000800 */
[----:B------:R-:W-:Y:S02]  /*3e830*/  ISETP.LT.AND P5, PT, R15, UR4, !P1 ;  /* 0x000000040f007c0c */ /* 0x000fe4000cfa1270 */
[----:B------:R-:W-:Y:S02]  /*3e840*/  PRMT R8, R7, 0x7632, R8 ;  /* 0x0000763207087816 */ /* 0x000fe40000000008 */
[----:B------:R-:W-:Y:S01]  /*3e850*/  PRMT R11, R4, 0x7632, R11 ;  /* 0x00007632040b7816 */ /* 0x000fe2000000000b */
[----:B------:R-:W-:Y:S01]  /*3e860*/  NOP ;  /* 0x0000000000007918 */ /* 0x000fe20000000000 */
[C---:B---3--:R-:W-:Y:S01]  /*3e870*/  ISETP.LT.AND P0, PT, R54.reuse, UR5, !P0 ;  /* 0x0000000536007c0c */ /* 0x048fe2000c701270 */
[----:B------:R-:W-:-:S04]  /*3e880*/  IMAD R60, R54, UR8, RZ ;  /* 0x00000008363c7c24 */ /* 0x000fc8000f8e02ff */
[----:B------:R-:W-:Y:S01]  /*3e890*/  IMAD.WIDE R58, R60, 0x2, R2 ;  /* 0x000000023c3a7825 */ /* 0x000fe200078e0202 */
[----:B----4-:R-:W-:-:S04]  /*3e8a0*/  ISETP.GE.AND P4, PT, R55, UR4, PT ;  /* 0x0000000437007c0c */ /* 0x010fc8000bf86270 */
[----:B------:R-:W-:Y:S02]  /*3e8b0*/  ISETP.LT.AND P4, PT, R54, UR5, !P4 ;  /* 0x0000000536007c0c */ /* 0x000fe4000e781270 */
[----:B------:R-:W-:Y:S01]  /*3e8c0*/  ISETP.LT.AND P1, PT, R55, UR4, !P1 ;  /* 0x0000000437007c0c */ /* 0x000fe2000cf21270 */
[C---:B------:R-:W-:Y:S01]  /*3e8d0*/  VIADD R0, R60.reuse, UR8 ;  /* 0x000000083c007c36 */ /* 0x040fe20008000000 */
[----:B------:R0:W-:Y:S01]  /*3e8e0*/  @P0 STG.E.U16 desc[UR6][R58.64], R61 ;  /* 0x0000003d3a000986 */ /* 0x0001e2000c101506 */
[----:B------:R-:W-:-:S04]  /*3e8f0*/  IMAD.WIDE R18, R60, 0x2, R56 ;  /* 0x000000023c127825 */ /* 0x000fc800078e0238 */
[----:B------:R-:W-:-:S04]  /*3e900*/  VIADD R13, R54, 0x4 ;  /* 0x00000004360d7836 */ /* 0x000fc80000000000 */
[----:B------:R1:W-:Y:S01]  /*3e910*/  @P4 STG.E.U16 desc[UR6][R18.64], R12 ;  /* 0x0000000c12004986 */ /* 0x0003e2000c101506 */
[----:B0-----:R-:W-:Y:S01]  /*3e920*/  IMAD.WIDE R60, R0, 0x2, R2 ;  /* 0x00000002003c7825 */ /* 0x001fe200078e0202 */
[----:B------:R-:W-:-:S03]  /*3e930*/  ISETP.LT.AND P4, PT, R15, UR4, !P6 ;  /* 0x000000040f007c0c */ /* 0x000fc6000f781270 */
[----:B------:R-:W-:Y:S01]  /*3e940*/  IMAD.WIDE R58, R0, 0x2, R56 ;  /* 0x00000002003a7825 */ /* 0x000fe200078e0238 */
[----:B------:R0:W-:Y:S01]  /*3e950*/  @P5 STG.E.U16 desc[UR6][R60.64], R10 ;  /* 0x0000000a3c005986 */ /* 0x0001e2000c101506 */
[----:B------:R-:W-:Y:S02]  /*3e960*/  ISETP.LT.AND P6, PT, R55, UR4, !P6 ;  /* 0x0000000437007c0c */ /* 0x000fe4000f7c1270 */
[----:B------:R-:W-:Y:S01]  /*3e970*/  ISETP.LT.AND P5, PT, R15, UR4, !P2 ;  /* 0x000000040f007c0c */ /* 0x000fe2000d7a1270 */
[----:B------:R2:W-:Y:S01]  /*3e980*/  @P1 STG.E.U16 desc[UR6][R58.64], R5 ;  /* 0x000000053a001986 */ /* 0x0005e2000c101506 */
[----:B------:R-:W-:-:S03]  /*3e990*/  ISETP.GE.AND P0, PT, R13, UR5, PT ;  /* 0x000000050d007c0c */ /* 0x000fc6000bf06270 */
[----:B-1----:R-:W3:Y:S01]  /*3e9a0*/  LDL.LU.64 R18, [R1+0x15c0] ;  /* 0x0015c00001127983 */ /* 0x002ee20000300a00 */
[----:B0-----:R-:W-:Y:S02]  /*3e9b0*/  VIADD R60, R0, UR8 ;  /* 0x00000008003c7c36 */ /* 0x001fe40008000000 */
[----:B--2---:R-:W-:Y:S01]  /*3e9c0*/  VIADD R58, R54, 0x5 ;  /* 0x00000005363a7836 */ /* 0x004fe20000000000 */
[----:B------:R-:W2:Y:S01]  /*3e9d0*/  LDL.LU R5, [R1+0x1c] ;  /* 0x00001c0001057983 */ /* 0x000ea20000300800 */
[C---:B------:R-:W-:Y:S02]  /*3e9e0*/  VIADD R0, R60.reuse, UR8 ;  /* 0x000000083c007c36 */ /* 0x040fe40008000000 */
[----:B------:R-:W-:Y:S01]  /*3e9f0*/  IMAD.WIDE R12, R60, 0x2, R2 ;  /* 0x000000023c0c7825 */ /* 0x000fe200078e0202 */
[----:B------:R-:W-:-:S03]  /*3ea00*/  ISETP.GE.AND P1, PT, R58, UR5, PT ;  /* 0x000000053a007c0c */ /* 0x000fc6000bf26270 */
[----:B------:R-:W-:Y:S01]  /*3ea10*/  IMAD.WIDE R60, R60, 0x2, R56 ;  /* 0x000000023c3c7825 */ /* 0x000fe200078e0238 */
[----:B------:R0:W-:Y:S03]  /*3ea20*/  @P4 STG.E.U16 desc[UR6][R12.64], R7 ;  /* 0x000000070c004986 */ /* 0x0001e6000c101506 */
[----:B------:R-:W-:Y:S01]  /*3ea30*/  IMAD.WIDE R58, R0, 0x2, R2 ;  /* 0x00000002003a7825 */ /* 0x000fe200078e0202 */
[----:B------:R-:W-:Y:S04]  /*3ea40*/  @P6 STG.E.U16 desc[UR6][R60.64], R8 ;  /* 0x000000083c006986 */ /* 0x000fe8000c101506 */
[----:B------:R1:W-:Y:S04]  /*3ea50*/  @P5 STG.E.U16 desc[UR6][R58.64], R4 ;  /* 0x000000043a005986 */ /* 0x0003e8000c101506 */
[----:B0-----:R-:W4:Y:S01]  /*3ea60*/  LDL.LU R7, [R1+0x8] ;  /* 0x0000080001077983 */ /* 0x001f220000300800 */
[----:B-1----:R-:W-:-:S05]  /*3ea70*/  VIADD R4, R54, 0x7 ;  /* 0x0000000736047836 */ /* 0x002fca0000000000 */
[----:B------:R-:W-:Y:S02]  /*3ea80*/  ISETP.GE.AND P5, PT, R4, UR5, PT ;  /* 0x0000000504007c0c */ /* 0x000fe4000bfa6270 */
[----:B------:R-:W3:Y:S01]  /*3ea90*/  LDL.LU R4, [R1+0x15b8] ;  /* 0x0015b80001047983 */ /* 0x000ee20000300800 */
[----:B------:R-:W-:Y:S01]  /*3eaa0*/  ISETP.LT.AND P2, PT, R55, UR4, !P2 ;  /* 0x0000000437007c0c */ /* 0x000fe2000d741270 */
[----:B------:R-:W-:-:S12]  /*3eab0*/  IMAD.WIDE R12, R0, 0x2, R56 ;  /* 0x00000002000c7825 */ /* 0x000fd800078e0238 */
[----:B------:R0:W-:Y:S04]  /*3eac0*/  @P2 STG.E.U16 desc[UR6][R12.64], R11 ;  /* 0x0000000b0c002986 */ /* 0x0001e8000c101506 */
[----:B0-----:R-:W3:Y:S01]  /*3ead0*/  LDL.LU R11, [R1+0xc] ;  /* 0x00000c00010b7983 */ /* 0x001ee20000300800 */
[----:B------:R-:W-:Y:S02]  /*3eae0*/  ISETP.LT.AND P6, PT, R15, UR4, !P0 ;  /* 0x000000040f007c0c */ /* 0x000fe4000c7c1270 */
[----:B------:R-:W-:Y:S01]  /*3eaf0*/  ISETP.LT.AND P0, PT, R55, UR4, !P0 ;  /* 0x0000000437007c0c */ /* 0x000fe2000c701270 */
[----:B------:R-:W-:Y:S01]  /*3eb00*/  VIADD R8, R0, UR8 ;  /* 0x0000000800087c36 */ /* 0x000fe20008000000 */
[----:B------:R-:W-:Y:S01]  /*3eb10*/  PRMT R0, R9, 0x7632, R0 ;  /* 0x0000763209007816 */ /* 0x000fe20000000000 */
[----:B------:R-:W-:-:S02]  /*3eb20*/  VIADD R10, R54, 0x6 ;  /* 0x00000006360a7836 */ /* 0x000fc40000000000 */
[----:B------:R-:W-:-:S04]  /*3eb30*/  IMAD.WIDE R60, R8, 0x2, R2 ;  /* 0x00000002083c7825 */ /* 0x000fc800078e0202 */
[----:B------:R-:W-:Y:S01]  /*3eb40*/  IMAD.WIDE R58, R8, 0x2, R56 ;  /* 0x00000002083a7825 */ /* 0x000fe200078e0238 */
[----:B------:R-:W-:Y:S01]  /*3eb50*/  ISETP.GE.AND P4, PT, R10, UR5, PT ;  /* 0x000000050a007c0c */ /* 0x000fe2000bf86270 */
[----:B------:R-:W-:Y:S04]  /*3eb60*/  @P6 STG.E.U16 desc[UR6][R60.64], R9 ;  /* 0x000000093c006986 */ /* 0x000fe8000c101506 */
[----:B------:R0:W-:Y:S01]  /*3eb70*/  @P0 STG.E.U16 desc[UR6][R58.64], R0 ;  /* 0x000000003a000986 */ /* 0x0001e2000c101506 */
[----:B------:R-:W-:Y:S02]  /*3eb80*/  ISETP.LT.AND P0, PT, R15, UR4, !P1 ;  /* 0x000000040f007c0c */ /* 0x000fe4000cf01270 */
[----:B------:R-:W-:Y:S02]  /*3eb90*/  ISETP.LT.AND P1, PT, R55, UR4, !P1 ;  /* 0x0000000437007c0c */ /* 0x000fe4000cf21270 */
[----:B------:R-:W-:-:S02]  /*3eba0*/  ISETP.LT.AND P6, PT, R15, UR4, !P4 ;  /* 0x000000040f007c0c */ /* 0x000fc4000e7c1270 */
[----:B------:R-:W-:Y:S01]  /*3ebb0*/  ISETP.LT.AND P4, PT, R55, UR4, !P4 ;  /* 0x0000000437007c0c */ /* 0x000fe2000e781270 */
[----:B0-----:R-:W-:-:S04]  /*3ebc0*/  VIADD R58, R8, UR8 ;  /* 0x00000008083a7c36 */ /* 0x001fc80008000000 */
[C---:B------:R-:W-:Y:S02]  /*3ebd0*/  VIADD R0, R58.reuse, UR8 ;  /* 0x000000083a007c36 */ /* 0x040fe40008000000 */
[----:B------:R-:W-:-:S04]  /*3ebe0*/  IMAD.WIDE R12, R58, 0x2, R2 ;  /* 0x000000023a0c7825 */ /* 0x000fc800078e0202 */
[----:B------:R-:W-:-:S04]  /*3ebf0*/  IMAD.WIDE R8, R58, 0x2, R56 ;  /* 0x000000023a087825 */ /* 0x000fc800078e0238 */
[----:B------:R-:W-:-:S04]  /*3ec00*/  IMAD.WIDE R60, R0, 0x2, R2 ;  /* 0x00000002003c7825 */ /* 0x000fc800078e0202 */
[----:B------:R-:W-:Y:S01]  /*3ec10*/  IMAD.WIDE R58, R0, 0x2, R56 ;  /* 0x00000002003a7825 */ /* 0x000fe200078e0238 */
[----:B----4-:R-:W-:Y:S01]  /*3ec20*/  PRMT R6, R7, 0x7632, R6 ;  /* 0x0000763207067816 */ /* 0x010fe20000000006 */
[----:B------:R0:W-:Y:S04]  /*3ec30*/  @P0 STG.E.U16 desc[UR6][R12.64], R7 ;  /* 0x000000070c000986 */ /* 0x0001e8000c101506 */
[----:B------:R-:W-:Y:S04]  /*3ec40*/  @P1 STG.E.U16 desc[UR6][R8.64], R6 ;  /* 0x0000000608001986 */ /* 0x000fe8000c101506 */
[----:B--2---:R1:W-:Y:S04]  /*3ec50*/  @P6 STG.E.U16 desc[UR6][R60.64], R5 ;  /* 0x000000053c006986 */ /* 0x0043e8000c101506 */
[----:B0-----:R-:W2:Y:S01]  /*3ec60*/  LDL.LU.64 R12, [R1+0x15b0] ;  /* 0x0015b000010c7983 */ /* 0x001ea20000300a00 */
[----:B---3--:R-:W-:-:S03]  /*3ec70*/  PRMT R4, R5, 0x7632, R4 ;  /* 0x0000763205047816 */ /* 0x008fc60000000004 */
[----:B------:R-:W3:Y:S04]  /*3ec80*/  LDL.LU R7, [R1+0x15a8] ;  /* 0x0015a80001077983 */ /* 0x000ee80000300800 */
[----:B------:R0:W-:Y:S01]  /*3ec90*/  @P4 STG.E.U16 desc[UR6][R58.64], R4 ;  /* 0x000000043a004986 */ /* 0x0001e2000c101506 */
[----:B------:R-:W-:Y:S01]  /*3eca0*/  ISETP.LT.AND P4, PT, R15, UR4, !P5 ;  /* 0x000000040f007c0c */ /* 0x000fe2000ef81270 */
[----:B-1----:R-:W-:Y:S02]  /*3ecb0*/  VIADD R60, R0, UR8 ;  /* 0x00000008003c7c36 */ /* 0x002fe40008000000 */
[----:B------:R-:W-:Y:S01]  /*3ecc0*/  VIADD R6, R54, 0xa ;  /* 0x0000000a36067836 */ /* 0x000fe20000000000 */
[----:B------:R-:W4:Y:S01]  /*3ecd0*/  LDL.LU.64 R8, [R1+0x15a0] ;  /* 0x0015a00001087983 */ /* 0x000f220000300a00 */
[----:B0-----:R-:W-:-:S03]  /*3ece0*/  IMAD.WIDE R4, R60, 0x2, R2 ;  /* 0x000000023c047825 */ /* 0x001fc600078e0202 */
[----:B------:R-:W-:Y:S02]  /*3ecf0*/  ISETP.GE.AND P1, PT, R6, UR5, PT ;  /* 0x0000000506007c0c */ /* 0x000fe4000bf26270 */
[----:B------:R-:W2:Y:S04]  /*3ed00*/  LDL.LU R6, [R1+0x1598] ;  /* 0x0015980001067983 */ /* 0x000ea80000300800 */
[----:B------:R0:W-:Y:S04]  /*3ed10*/  @P4 STG.E.U16 desc[UR6][R4.64], R11 ;  /* 0x0000000b04004986 */ /* 0x0001e8000c101506 */
[----:B0-----:R-:W4:Y:S01]  /*3ed20*/  LDL.LU.64 R4, [R1+0x1590] ;  /* 0x0015900001047983 */ /* 0x001f220000300a00 */
[----:B------:R-:W-:Y:S01]  /*3ed30*/  VIADD R10, R54, 0x8 ;  /* 0x00000008360a7836 */ /* 0x000fe20000000000 */
[----:B------:R-:W-:-:S04]  /*3ed40*/  ISETP.LT.AND P5, PT, R55, UR4, !P5 ;  /* 0x0000000437007c0c */ /* 0x000fc8000efa1270 */
[----:B------:R-:W-:Y:S01]  /*3ed50*/  ISETP.GE.AND P2, PT, R10, UR5, PT ;  /* 0x000000050a007c0c */ /* 0x000fe2000bf46270 */
[----:B------:R-:W-:-:S03]  /*3ed60*/  VIADD R10, R54, 0x9 ;  /* 0x00000009360a7836 */ /* 0x000fc60000000000 */
[----:B------:R-:W-:Y:S02]  /*3ed70*/  ISETP.LT.AND P6, PT, R15, UR4, !P2 ;  /* 0x000000040f007c0c */ /* 0x000fe4000d7c1270 */
[C---:B------:R-:W-:Y:S01]  /*3ed80*/  IADD3 R0, R60.reuse, UR8, RZ ;  /* 0x000000083c007c10 */ /* 0x040fe2000fffe0ff */
[----:B------:R-:W-:Y:S01]  /*3ed90*/  IMAD.WIDE R60, R60, 0x2, R56 ;  /* 0x000000023c3c7825 */ /* 0x000fe200078e0238 */
[----:B------:R-:W-:-:S03]  /*3eda0*/  ISETP.GE.AND P0, PT, R10, UR5, PT ;  /* 0x000000050a007c0c */ /* 0x000fc6000bf06270 */
[----:B------:R-:W-:Y:S01]  /*3edb0*/  IMAD.WIDE R58, R0, 0x2, R2 ;  /* 0x00000002003a7825 */ /* 0x000fe200078e0202 */
[----:B------:R-:W-:-:S03]  /*3edc0*/  ISETP.LT.AND P2, PT, R55, UR4, !P2 ;  /* 0x0000000437007c0c */ /* 0x000fc6000d741270 */
[----:B------:R-:W-:-:S05]  /*3edd0*/  VIADD R10, R54, 0xb ;  /* 0x0000000b360a7836 */ /* 0x000fca0000000000 */
[----:B------:R-:W-:Y:S02]  /*3ede0*/  ISETP.GE.AND P4, PT, R10, UR5, PT ;  /* 0x000000050a007c0c */ /* 0x000fe4000bf86270 */
[----:B---3--:R-:W-:-:S05]  /*3edf0*/  PRMT R7, R11, 0x7632, R7 ;  /* 0x000076320b077816 */ /* 0x008fca0000000007 */
[----:B------:R0:W-:Y:S01]  /*3ee00*/  @P5 STG.E.U16 desc[UR6][R60.64], R7 ;  /* 0x000000073c005986 */ /* 0x0001e2000c101506 */
[----:B------:R-:W-:Y:S01]  /*3ee10*/  ISETP.LT.AND P5, PT, R15, UR4, !P0 ;  /* 0x000000040f007c0c */ /* 0x000fe2000c7a1270 */
[----:B0-----:R-:W-:Y:S02]  /*3ee20*/  VIADD R7, R54, 0xd ;  /* 0x0000000d36077836 */ /* 0x001fe40000000000 */
[----:B----4-:R0:W-:Y:S01]  /*3ee30*/  @P6 STG.E.U16 desc[UR6][R58.64], R4 ;  /* 0x000000043a006986 */ /* 0x0101e2000c101506 */
[----:B------:R-:W-:Y:S01]  /*3ee40*/  PRMT R60, R4, 0x7632, R60 ;  /* 0x00007632043c7816 */ /* 0x000fe2000000003c */
[----:B0-----:R-:W-:-:S04]  /*3ee50*/  IMAD.WIDE R58, R0, 0x2, R56 ;  /* 0x00000002003a7825 */ /* 0x001fc800078e0238 */
[----:B------:R-:W-:-:S04]  /*3ee60*/  VIADD R0, R0, UR8 ;  /* 0x0000000800007c36 */ /* 0x000fc80008000000 */
[----:B------:R-:W-:Y:S01]  /*3ee70*/  IMAD.WIDE R10, R0, 0x2, R2 ;  /* 0x00000002000a7825 */ /* 0x000fe200078e0202 */
[----:B------:R-:W-:Y:S04]  /*3ee80*/  @P2 STG.E.U16 desc[UR6][R58.64], R60 ;  /* 0x0000003c3a002986 */ /* 0x000fe8000c101506 */
[----:B------:R0:W-:Y:S01]  /*3ee90*/  @P5 STG.E.U16 desc[UR6][R10.64], R8 ;  /* 0x000000080a005986 */ /* 0x0001e2000c101506 */
[----:B------:R-:W-:-:S03]  /*3eea0*/  ISETP.GE.AND P5, PT, R7, UR5, PT ;  /* 0x0000000507007c0c */ /* 0x000fc6000bfa6270 */
[----:B0-----:R-:W3:Y:S04]  /*3eeb0*/  LDL.LU.64 R10, [R1+0x1588] ;  /* 0x00158800010a7983 */ /* 0x001ee80000300a00 */
[----:B------:R-:W4:Y:S01]  /*3eec0*/  LDL.LU R7, [R1+0x1580] ;  /* 0x0015800001077983 */ /* 0x000f220000300800 */
[----:B------:R-:W-:Y:S01]  /*3eed0*/  VIADD R4, R54, 0xc ;  /* 0x0000000c36047836 */ /* 0x000fe20000000000 */
[----:B------:R-:W-:Y:S02]  /*3eee0*/  ISETP.LT.AND P0, PT, R55, UR4, !P0 ;  /* 0x0000000437007c0c */ /* 0x000fe4000c701270 */
[----:B------:R-:W-:Y:S02]  /*3eef0*/  ISETP.LT.AND P6, PT, R15, UR4, !P1 ;  /* 0x000000040f007c0c */ /* 0x000fe4000cfc1270 */
[----:B------:R-:W-:Y:S01]  /*3ef00*/  ISETP.GE.AND P2, PT, R4, UR5, PT ;  /* 0x0000000504007c0c */ /* 0x000fe2000bf46270 */
[C---:B------:R-:W-:Y:S01]  /*3ef10*/  VIADD R4, R0.reuse, UR8 ;  /* 0x0000000800047c36 */ /* 0x040fe20008000000 */
[----:B------:R-:W-:Y:S01]  /*3ef20*/  ISETP.LT.AND P1, PT, R55, UR4, !P1 ;  /* 0x0000000437007c0c */ /* 0x000fe2000cf21270 */
[----:B------:R-:W-:Y:S01]  /*3ef30*/  IMAD.WIDE R58, R0, 0x2, R56 ;  /* 0x00000002003a7825 */ /* 0x000fe200078e0238 */
[----:B------:R-:W-:-:S03]  /*3ef40*/  PRMT R0, R8, 0x7632, R0 ;  /* 0x0000763208007816 */ /* 0x000fc60000000000 */
[C---:B------:R-:W-:Y:S01]  /*3ef50*/  IMAD.WIDE R60, R4.reuse, 0x2, R2 ;  /* 0x00000002043c7825 */ /* 0x040fe200078e0202 */
[----:B--2---:R-:W-:Y:S01]  /*3ef60*/  PRMT R6, R5, 0x7632, R6 ;  /* 0x0000763205067816 */ /* 0x004fe20000000006 */
[----:B------:R0:W-:Y:S04]  /*3ef70*/  @P0 STG.E.U16 desc[UR6][R58.64], R0 ;  /* 0x000000003a000986 */ /* 0x0001e8000c101506 */
[----:B------:R1:W-:Y:S01]  /*3ef80*/  @P6 STG.E.U16 desc[UR6][R60.64], R5 ;  /* 0x000000053c006986 */ /* 0x0003e2000c101506 */
[----:B------:R-:W-:Y:S01]  /*3ef90*/  ISETP.LT.AND P6, PT, R15, UR4, !P4 ;  /* 0x000000040f007c0c */ /* 0x000fe2000e7c1270 */
[C---:B0-----:R-:W-:Y:S02]  /*3efa0*/  VIADD R0, R4.reuse, UR8 ;  /* 0x0000000804007c36 */ /* 0x041fe40008000000 */
[----:B-1----:R-:W-:Y:S01]  /*3efb0*/  IMAD.WIDE R4, R4, 0x2, R56 ;  /* 0x0000000204047825 */ /* 0x002fe200078e0238 */
[----:B------:R-:W-:-:S04]  /*3efc0*/  ISETP.LT.AND P4, PT, R55, UR4, !P4 ;  /* 0x0000000437007c0c */ /* 0x000fc8000e781270 */
[----:B------:R0:W-:Y:S01]  /*3efd0*/  @P1 STG.E.U16 desc[UR6][R4.64], R6 ;  /* 0x0000000604001986 */ /* 0x0001e2000c101506 */
[----:B------:R-:W-:-:S03]  /*3efe0*/  IMAD.WIDE R58, R0, 0x2, R2 ;  /* 0x00000002003a7825 */ /* 0x000fc600078e0202 */
[----:B0-----:R-:W2:Y:S01]  /*3eff0*/  LDL.LU R6, [R1+0x157c] ;  /* 0x00157c0001067983 */ /* 0x001ea20000300800 */
[----:B------:R-:W-:-:S03]  /*3f000*/  IMAD.WIDE R60, R0, 0x2, R56 ;  /* 0x00000002003c7825 */ /* 0x000fc600078e0238 */
[----:B------:R-:W-:Y:S01]  /*3f010*/  @P6 STG.E.U16 desc[UR6][R58.64], R9 ;  /* 0x000000093a006986 */ /* 0x000fe2000c101506 */
[----:B----4-:R-:W-:-:S05]  /*3f020*/  PRMT R7, R9, 0x7632, R7 ;  /* 0x0000763209077816 */ /* 0x010fca0000000007 */
[----:B------:R0:W-:Y:S04]  /*3f030*/  @P4 STG.E.U16 desc[UR6][R60.64], R7 ;  /* 0x000000073c004986 */ /* 0x0001e8000c101506 */
[----:B0-----:R-:W4:Y:S01]  /*3f040*/  LDL.LU R7, [R1+0x1578] ;  /* 0x0015780001077983 */ /* 0x001f220000300800 */
[----:B------:R-:W-:Y:S01]  /*3f050*/  ISETP.LT.AND P0, PT, R15, UR4, !P2 ;  /* 0x000000040f007c0c */ /* 0x000fe2000d701270 */
[----:B------:R-:W-:Y:S01]  /*3f060*/  VIADD R4, R0, UR8 ;  /* 0x0000000800047c36 */ /* 0x000fe20008000000 */
[----:B------:R-:W-:Y:S01]  /*3f070*/  ISETP.LT.AND P2, PT, R55, UR4, !P2 ;  /* 0x0000000437007c0c */ /* 0x000fe2000d741270 */
[C---:B------:R-:W-:Y:S02]  /*3f080*/  VIADD R8, R54.reuse, 0xe ;  /* 0x0000000e36087836 */ /* 0x040fe40000000000 */
[----:B------:R-:W-:Y:S01]  /*3f090*/  VIADD R0, R54, 0xf ;  /* 0x0000000f36007836 */ /* 0x000fe20000000000 */
[----:B------:R-:W-:-:S02]  /*3f0a0*/  ISETP.LT.AND P6, PT, R15, UR4, !P5 ;  /* 0x000000040f007c0c */ /* 0x000fc4000efc1270 */
[----:B------:R-:W-:Y:S01]  /*3f0b0*/  ISETP.GE.AND P1, PT, R8, UR5, PT ;  /* 0x0000000508007c0c */ /* 0x000fe2000bf26270 */
[----:B------:R-:W-:Y:S01]  /*3f0c0*/  IMAD.WIDE R8, R4, 0x2, R2 ;  /* 0x0000000204087825 */ /* 0x000fe200078e0202 */
[----:B------:R-:W-:-:S03]  /*3f0d0*/  ISETP.GE.AND P4, PT, R0, UR5, PT ;  /* 0x0000000500007c0c */ /* 0x000fc6000bf86270 */
[C---:B------:R-:W-:Y:S01]  /*3f0e0*/  VIADD R0, R4.reuse, UR8 ;  /* 0x0000000804007c36 */ /* 0x040fe20008000000 */
[----:B------:R-:W-:Y:S01]  /*3f0f0*/  ISETP.LT.AND P5, PT, R55, UR4, !P5 ;  /* 0x0000000437007c0c */ /* 0x000fe2000efa1270 */
[----:B------:R-:W-:Y:S01]  /*3f100*/  IMAD.WIDE R4, R4, 0x2, R56 ;  /* 0x0000000204047825 */ /* 0x000fe200078e0238 */
[----:B---3--:R-:W-:-:S03]  /*3f110*/  PRMT R60, R10, 0x7632, R60 ;  /* 0x000076320a3c7816 */ /* 0x008fc6000000003c */
[----:B------:R-:W-:Y:S01]  /*3f120*/  IMAD.WIDE R58, R0, 0x2, R56 ;  /* 0x00000002003a7825 */ /* 0x000fe200078e0238 */
[----:B--2---:R-:W-:Y:S01]  /*3f130*/  PRMT R61, R6, 0x7632, R61 ;  /* 0x00007632063d7816 */ /* 0x004fe2000000003d */
[----:B------:R0:W-:Y:S04]  /*3f140*/  @P0 STG.E.U16 desc[UR6][R8.64], R6 ;  /* 0x0000000608000986 */ /* 0x0001e8000c101506 */
[----:B------:R1:W-:Y:S01]  /*3f150*/  @P2 STG.E.U16 desc[UR6][R4.64], R61 ;  /* 0x0000003d04002986 */ /* 0x0003e2000c101506 */
[----:B------:R-:W-:Y:S02]  /*3f160*/  ISETP.LT.AND P2, PT, R15, UR4, !P1 ;  /* 0x000000040f007c0c */ /* 0x000fe4000cf41270 */
[----:B------:R-:W-:Y:S01]  /*3f170*/  ISETP.LT.AND P1, PT, R55, UR4, !P1 ;  /* 0x0000000437007c0c */ /* 0x000fe2000cf21270 */
[----:B0-----:R-:W-:-:S04]  /*3f180*/  IMAD.WIDE R8, R0, 0x2, R2 ;  /* 0x0000000200087825 */ /* 0x001fc800078e0202 */
[----:B------:R-:W-:Y:S01]  /*3f190*/  VIADD R0, R0, UR8 ;  /* 0x0000000800007c36 */ /* 0x000fe20008000000 */
[----:B------:R0:W-:Y:S01]  /*3f1a0*/  @P6 STG.E.U16 desc[UR6][R8.64], R10 ;  /* 0x0000000a08006986 */ /* 0x0001e2000c101506 */
[----:B------:R-:W-:Y:S02]  /*3f1b0*/  VIADD R6, R54, 0x10 ;  /* 0x0000001036067836 */ /* 0x000fe40000000000 */
[----:B-1----:R-:W-:Y:S01]  /*3f1c0*/  IMAD.WIDE R4, R0, 0x2, R56 ;  /* 0x0000000200047825 */ /* 0x002fe200078e0238 */
[----:B------:R1:W-:Y:S01]  /*3f1d0*/  @P5 STG.E.U16 desc[UR6][R58.64], R60 ;  /* 0x0000003c3a005986 */ /* 0x0003e2000c101506 */
[----:B------:R-:W-:Y:S02]  /*3f1e0*/  ISETP.LT.AND P5, PT, R15, UR4, !P4 ;  /* 0x000000040f007c0c */ /* 0x000fe4000e7a1270 */
[----:B------:R-:W-:Y:S02]  /*3f1f0*/  ISETP.LT.AND P4, PT, R55, UR4, !P4 ;  /* 0x0000000437007c0c */ /* 0x000fe4000e781270 */
[----:B------:R-:W-:Y:S01]  /*3f200*/  ISETP.GE.AND P0, PT, R6, UR5, PT ;  /* 0x0000000506007c0c */ /* 0x000fe2000bf06270 */
[----:B0-----:R-:W-:-:S04]  /*3f210*/  IMAD.WIDE R8, R0, 0x2, R2 ;  /* 0x0000000200087825 */ /* 0x001fc800078e0202 */
[----:B------:R-:W-:Y:S02]  /*3f220*/  VIADD R6, R54, 0x12 ;  /* 0x0000001236067836 */ /* 0x000fe40000000000 */
[----:B------:R-:W-:Y:S02]  /*3f230*/  VIADD R0, R0, UR8 ;  /* 0x0000000800007c36 */ /* 0x000fe40008000000 */
[----:B-1----:R-:W-:Y:S01]  /*3f240*/  VIADD R58, R54, 0x11 ;  /* 0x00000011363a7836 */ /* 0x002fe20000000000 */
[----:B------:R-:W-:-:S04]  /*3f250*/  PRMT R60, R12, 0x7632, R60 ;  /* 0x000076320c3c7816 */ /* 0x000fc8000000003c */
[----:B------:R-:W-:Y:S02]  /*3f260*/  ISETP.GE.AND P6, PT, R58, UR5, PT ;  /* 0x000000053a007c0c */ /* 0x000fe4000bfc6270 */
[----:B----4-:R-:W-:Y:S01]  /*3f270*/  PRMT R10, R7, 0x7632, R10 ;  /* 0x00007632070a7816 */ /* 0x010fe2000000000a */
[----:B------:R0:W-:Y:S01]  /*3f280*/  @P2 STG.E.U16 desc[UR6][R8.64], R7 ;  /* 0x0000000708002986 */ /* 0x0001e2000c101506 */
[----:B------:R-:W-:-:S03]  /*3f290*/  ISETP.GE.AND P2, PT, R6, UR5, PT ;  /* 0x0000000506007c0c */ /* 0x000fc6000bf46270 */
[----:B------:R1:W-:Y:S01]  /*3f2a0*/  @P1 STG.E.U16 desc[UR6][R4.64], R10 ;  /* 0x0000000a04001986 */ /* 0x0003e2000c101506 */
[----:B------:R-:W-:Y:S02]  /*3f2b0*/  ISETP.LT.AND P1, PT, R15, UR4, !P0 ;  /* 0x000000040f007c0c */ /* 0x000fe4000c721270 */
[----:B------:R-:W-:Y:S02]  /*3f2c0*/  ISETP.LT.AND P0, PT, R55, UR4, !P0 ;  /* 0x0000000437007c0c */ /* 0x000fe4000c701270 */
[----:B0-----:R-:W-:Y:S01]  /*3f2d0*/  PRMT R9, R11, 0x7632, R9 ;  /* 0x000076320b097816 */ /* 0x001fe20000000009 */
[----:B------:R-:W-:-:S04]  /*3f2e0*/  IMAD.WIDE R6, R0, 0x2, R56 ;  /* 0x0000000200067825 */ /* 0x000fc800078e0238 */
[----:B-1----:R-:W-:-:S04]  /*3f2f0*/  IMAD.WIDE R4, R0, 0x2, R2 ;  /* 0x0000000200047825 */ /* 0x002fc800078e0202 */
[----:B------:R-:W-:Y:S01]  /*3f300*/  VIADD R0, R0, UR8 ;  /* 0x0000000800007c36 */ /* 0x000fe20008000000 */
[----:B------:R0:W-:Y:S04]  /*3f310*/  @P5 STG.E.U16 desc[UR6][R4.64], R11 ;  /* 0x0000000b04005986 */ /* 0x0001e8000c101506 */
[----:B------:R1:W-:Y:S01]  /*3f320*/  @P4 STG.E.U16 desc[UR6][R6.64], R9 ;  /* 0x0000000906004986 */ /* 0x0003e2000c101506 */
[----:B------:R-:W-:-:S03]  /*3f330*/  ISETP.LT.AND P5, PT, R15, UR4, !P6 ;  /* 0x000000040f007c0c */ /* 0x000fc6000f7a1270 */
[----:B------:R-:W2:Y:S01]  /*3f340*/  LDL.LU R15, [R1+0x1574] ;  /* 0x00157400010f7983 */ /* 0x000ea20000300800 */
[----:B0-----:R-:W-:-:S04]  /*3f350*/  IMAD.WIDE R4, R0, 0x2, R2 ;  /* 0x0000000200047825 */ /* 0x001fc800078e0202 */
[----:B-1----:R-:W-:Y:S01]  /*3f360*/  IMAD.WIDE R6, R0, 0x2, R56 ;  /* 0x0000000200067825 */ /* 0x002fe200078e0238 */
[----:B------:R-:W-:Y:S04]  /*3f370*/  @P1 STG.E.U16 desc[UR6][R4.64], R12 ;  /* 0x0000000c04001986 */ /* 0x000fe8000c101506 */
[----:B------:R0:W-:Y:S04]  /*3f380*/  @P0 STG.E.U16 desc[UR6][R6.64], R60 ;  /* 0x0000003c06000986 */ /* 0x0001e8000c101506 */
[----:B0-----:R-:W3:Y:S01]  /*3f390*/  LDL.LU R60, [R1+0x55c] ;  /* 0x00055c00013c7983 */ /* 0x001ee20000300800 */
[----:B------:R-:W-:Y:S01]  /*3f3a0*/  ISETP.LT.AND P6, PT, R55, UR4, !P6 ;  /* 0x0000000437007c0c */ /* 0x000fe2000f7c1270 */
[----:B------:R-:W-:-:S02]  /*3f3b0*/  VIADD R8, R54, 0x13 ;  /* 0x0000001336087836 */ /* 0x000fc40000000000 */
[----:B------:R-:W-:Y:S01]  /*3f3c0*/  VIADD R59, R0, UR8 ;  /* 0x00000008003b7c36 */ /* 0x000fe20008000000 */
[----:B------:R-:W-:Y:S02]  /*3f3d0*/  IADD3 R0, R54, 0x14, RZ ;  /* 0x0000001436007810 */ /* 0x000fe40007ffe0ff */
[----:B------:R-:W-:Y:S01]  /*3f3e0*/  ISETP.GE.AND P4, PT, R8, UR5, PT ;  /* 0x0000000508007c0c */ /* 0x000fe2000bf86270 */
[C---:B------:R-:W-:Y:S01]  /*3f3f0*/  IMAD.WIDE R8, R59.reuse, 0x2, R2 ;  /* 0x000000023b087825 */ /* 0x040fe200078e0202 */
[----:B------:R-:W-:Y:S02]  /*3f400*/  PRMT R5, R16, 0x7632, R5 ;  /* 0x0000763210057816 */ /* 0x000fe40000000005 */
[----:B------:R-:W-:Y:S01]  /*3f410*/  ISETP.GE.AND P0, PT, R0, UR5, PT ;  /* 0x0000000500007c0c */ /* 0x000fe2000bf06270 */
[----:B------:R-:W-:Y:S02]  /*3f420*/  VIADD R58, R54, 0x15 ;  /* 0x00000015363a7836 */ /* 0x000fe40000000000 */
[C---:B------:R-:W-:Y:S01]  /*3f430*/  IMAD.WIDE R10, R59.reuse, 0x2, R56 ;  /* 0x000000023b0a7825 */ /* 0x040fe200078e0238 */
[----:B------:R-:W-:Y:S03]  /*3f440*/  @P5 STG.E.U16 desc[UR6][R8.64], R16 ;  /* 0x0000001008005986 */ /* 0x000fe6000c101506 */
[----:B------:R-:W-:Y:S01]  /*3f450*/  VIADD R0, R59, UR8 ;  /* 0x000000083b007c36 */ /* 0x000fe20008000000 */
[----:B------:R-:W-:Y:S01]  /*3f460*/  ISETP.GE.AND P5, PT, R58, UR5, PT ;  /* 0x000000053a007c0c */ /* 0x000fe2000bfa6270 */
[----:B------:R0:W-:Y:S01]  /*3f470*/  @P6 STG.E.U16 desc[UR6][R10.64], R5 ;  /* 0x000000050a006986 */ /* 0x0001e2000c101506 */
[----:B------:R-:W-:-:S02]  /*3f480*/  VIADD R4, R54, 0x16 ;  /* 0x0000001636047836 */ /* 0x000fc40000000000 */
[----:B------:R-:W-:-:S04]  /*3f490*/  IMAD.WIDE R58, R0, 0x2, R2 ;  /* 0x00000002003a7825 */ /* 0x000fc800078e0202 */
[----:B------:R-:W-:-:S04]  /*3f4a0*/  VIADD R61, R0, UR8 ;  /* 0x00000008003d7c36 */ /* 0x000fc80008000000 */
[----:B------:R-:W-:Y:S01]  /*3f4b0*/  IMAD.WIDE R6, R61, 0x2, R2 ;  /* 0x000000023d067825 */ /* 0x000fe200078e0202 */
[----:B0-----:R-:W-:Y:S02]  /*3f4c0*/  PRMT R10, R13, 0x7632, R10 ;  /* 0x000076320d0a7816 */ /* 0x001fe4000000000a */
[----:B------:R-:W-:Y:S01]  /*3f4d0*/  PRMT R11, R17, 0x7632, R11 ;  /* 0x00007632110b7816 */ /* 0x000fe2000000000b */
[----:B------:R-:W-:-:S04]  /*3f4e0*/  IMAD.WIDE R8, R61, 0x2, R56 ;  /* 0x000000023d087825 */ /* 0x000fc800078e0238 */
[----:B------:R-:W-:Y:S01]  /*3f4f0*/  VIADD R61, R61, UR8 ;  /* 0x000000083d3d7c36 */ /* 0x000fe20008000000 */
[C---:B---3--:R-:W-:Y:S01]  /*3f500*/  ISETP.LT.AND P1, PT, R60.reuse, UR4, !P2 ;  /* 0x000000043c007c0c */ /* 0x048fe2000d721270 */
[----:B------:R-:W-:Y:S01]  /*3f510*/  ULDC UR4, c[0x0][0x228] ;  /* 0x00008a0000047ab9 */ /* 0x000fe20000000800 */
[----:B------:R-:W-:Y:S01]  /*3f520*/  ISETP.LT.AND P6, PT, R60, UR9, !P4 ;  /* 0x000000093c007c0c */ /* 0x000fe2000e7c1270 */
[----:B------:R-:W-:Y:S01]  /*3f530*/  ULDC UR9, c[0x0][0x228] ;  /* 0x00008a0000097ab9 */ /* 0x000fe20000000800 */
[C---:B------:R-:W-:Y:S01]  /*3f540*/  ISETP.LT.AND P2, PT, R55.reuse, UR4, !P2 ;  /* 0x0000000437007c0c */ /* 0x040fe2000d741270 */
[----:B------:R-:W-:Y:S01]  /*3f550*/  ULDC UR4, c[0x0][0x228] ;  /* 0x00008a0000047ab9 */ /* 0x000fe20000000800 */
[----:B------:R-:W-:Y:S01]  /*3f560*/  ISETP.LT.AND P4, PT, R55, UR10, !P4 ;  /* 0x0000000a37007c0c */ /* 0x000fe2000e781270 */
[----:B------:R-:W-:-:S06]  /*3f570*/  ULDC UR10, c[0x0][0x228] ;  /* 0x00008a00000a7ab9 */ /* 0x000fcc0000000800 */
[----:B------:R-:W-:Y:S01]  /*3f580*/  @P1 STG.E.U16 desc[UR6][R58.64], R13 ;  /* 0x0000000d3a001986 */ /* 0x000fe2000c101506 */
[----:B------:R-:W-:Y:S01]  /*3f590*/  ISETP.GE.AND P1, PT, R4, UR5, PT ;  /* 0x0000000504007c0c */ /* 0x000fe2000bf26270 */
[----:B------:R-:W-:-:S05]  /*3f5a0*/  IMAD.WIDE R4, R0, 0x2, R56 ;  /* 0x0000000200047825 */ /* 0x000fca00078e0238 */
[----:B------:R0:W-:Y:S04]  /*3f5b0*/  @P2 STG.E.U16 desc[UR6][R4.64], R10 ;  /* 0x0000000a04002986 */ /* 0x0001e8000c101506 */
[----:B------:R1:W-:Y:S01]  /*3f5c0*/  @P6 STG.E.U16 desc[UR6][R6.64], R17 ;  /* 0x0000001106006986 */ /* 0x0003e2000c101506 */
[C---:B------:R-:W-:Y:S01]  /*3f5d0*/  ISETP.LT.AND P6, PT, R60.reuse, UR4, !P0 ;  /* 0x000000043c007c0c */ /* 0x040fe2000c7c1270 */
[----:B------:R-:W-:Y:S02]  /*3f5e0*/  ULDC UR4, c[0x0][0x228] ;  /* 0x00008a0000047ab9 */ /* 0x000fe40000000800 */
[----:B------:R3:W-:Y:S01]  /*3f5f0*/  @P4 STG.E.U16 desc[UR6][R8.64], R11 ;  /* 0x0000000b08004986 */ /* 0x0007e2000c101506 */
[----:B------:R-:W-:Y:S01]  /*3f600*/  ISETP.LT.AND P0, PT, R55, UR4, !P0 ;  /* 0x0000000437007c0c */ /* 0x000fe2000c701270 */
[----:B------:R-:W-:Y:S01]  /*3f610*/  ULDC UR4, c[0x0][0x228] ;  /* 0x00008a0000047ab9 */ /* 0x000fe20000000800 */
[----:B------:R-:W-:Y:S01]  /*3f620*/  ISETP.LT.AND P4, PT, R60, UR9, !P5 ;  /* 0x000000093c007c0c */ /* 0x000fe2000ef81270 */
[----:B0-----:R-:W-:Y:S01]  /*3f630*/  IMAD.WIDE R4, R61, 0x2, R2 ;  /* 0x000000023d047825 */ /* 0x001fe200078e0202 */
[----:B------:R-:W-:Y:S01]  /*3f640*/  PRMT R13, R14, 0x7632, R13 ;  /* 0x000076320e0d7816 */ /* 0x000fe2000000000d */
[----:B------:R-:W-:Y:S01]  /*3f650*/  ULDC UR9, c[0x0][0x228] ;  /* 0x00008a0000097ab9 */ /* 0x000fe20000000800 */
[----:B------:R-:W-:Y:S01]  /*3f660*/  ISETP.LT.AND P5, PT, R55, UR4, !P5 ;  /* 0x0000000437007c0c */ /* 0x000fe2000efa1270 */
[----:B-1----:R-:W-:Y:S01]  /*3f670*/  IMAD.WIDE R6, R61, 0x2, R56 ;  /* 0x000000023d067825 */ /* 0x002fe200078e0238 */
[----:B------:R-:W-:-:S03]  /*3f680*/  ULDC UR4, c[0x0][0x228] ;  /* 0x00008a0000047ab9 */ /* 0x000fc60000000800 */
[----:B---3--:R-:W-:Y:S01]  /*3f690*/  VIADD R11, R61, UR8 ;  /* 0x000000083d0b7c36 */ /* 0x008fe20008000000 */
[----:B------:R0:W-:Y:S03]  /*3f6a0*/  @P6 STG.E.U16 desc[UR6][R4.64], R14 ;  /* 0x0000000e04006986 */ /* 0x0001e6000c101506 */
[----:B------:R-:W-:Y:S01]  /*3f6b0*/  IMAD.WIDE R8, R11, 0x2, R2 ;  /* 0x000000020b087825 */ /* 0x000fe200078e0202 */
[----:B------:R1:W-:Y:S03]  /*3f6c0*/  @P0 STG.E.U16 desc[UR6][R6.64], R13 ;  /* 0x0000000d06000986 */ /* 0x0003e6000c101506 */
[----:B------:R-:W-:Y:S01]  /*3f6d0*/  VIADD R0, R54, 0x17 ;  /* 0x0000001736007836 */ /* 0x000fe20000000000 */
[----:B------:R2:W-:Y:S01]  /*3f6e0*/  @P4 STG.E.U16 desc[UR6][R8.64], R18 ;  /* 0x0000001208004986 */ /* 0x0005e2000c101506 */
[----:B------:R-:W-:Y:S01]  /*3f6f0*/  ISETP.LT.AND P4, PT, R60, UR4, !P1 ;  /* 0x000000043c007c0c */ /* 0x000fe2000cf81270 */
[----:B------:R-:W-:Y:S01]  /*3f700*/  ULDC UR4, c[0x0][0x228] ;  /* 0x00008a0000047ab9 */ /* 0x000fe20000000800 */
[----:B------:R-:W-:Y:S01]  /*3f710*/  ISETP.LT.AND P1, PT, R55, UR9, !P1 ;  /* 0x0000000937007c0c */ /* 0x000fe2000cf21270 */
[----:B------:R-:W-:Y:S01]  /*3f720*/  ULDC UR9, c[0x0][0x228] ;  /* 0x00008a0000097ab9 */ /* 0x000fe20000000800 */
[----:B0-----:R-:W-:Y:S01]  /*3f730*/  PRMT R5, R18, 0x7632, R5 ;  /* 0x0000763212057816 */ /* 0x001fe20000000005 */
[----:B-1----:R-:W-:Y:S01]  /*3f740*/  IMAD.WIDE R12, R11, 0x2, R56 ;  /* 0x000000020b0c7825 */ /* 0x002fe200078e0238 */
[----:B------:R-:W-:-:S03]  /*3f750*/  ISETP.GE.AND P2, PT, R0, UR5, PT ;  /* 0x0000000500007c0c */ /* 0x000fc6000bf46270 */
[----:B------:R-:W-:Y:S01]  /*3f760*/  VIADD R11, R11, UR8 ;  /* 0x000000080b0b7c36 */ /* 0x000fe20008000000 */
[----:B------:R0:W-:Y:S01]  /*3f770*/  @P5 STG.E.U16 desc[UR6][R12.64], R5 ;  /* 0x000000050c005986 */ /* 0x0001e2000c101506 */
[----:B------:R-:W-:Y:S01]  /*3f780*/  VIADD R0, R54, 0x18 ;  /* 0x0000001836007836 */ /* 0x000fe20000000000 */
[----:B------:R-:W-:Y:S01]  /*3f790*/  ISETP.LT.AND P5, PT, R60, UR4, !P2 ;  /* 0x000000043c007c0c */ /* 0x000fe2000d7a1270 */
[----:B------:R-:W-:Y:S01]  /*3f7a0*/  IMAD.WIDE R6, R11, 0x2, R56 ;  /* 0x000000020b067825 */ /* 0x000fe200078e0238 */
[----:B--2---:R-:W-:Y:S01]  /*3f7b0*/  PRMT R9, R15, 0x7632, R9 ;  /* 0x000076320f097816 */ /* 0x004fe20000000009 */
[----:B------:R-:W-:Y:S01]  /*3f7c0*/  ULDC UR4, c[0x0][0x228] ;  /* 0x00008a0000047ab9 */ /* 0x000fe20000000800 */
[----:B------:R-:W-:Y:S01]  /*3f7d0*/  ISETP.LT.AND P2, PT, R55, UR9, !P2 ;  /* 0x0000000937007c0c */ /* 0x000fe2000d741270 */
[----:B------:R-:W-:Y:S01]  /*3f7e0*/  VIADD R10, R54, 0x19 ;  /* 0x00000019360a7836 */ /* 0x000fe20000000000 */
[----:B------:R-:W-:Y:S01]  /*3f7f0*/  ISETP.GE.AND P6, PT, R0, UR5, PT ;  /* 0x0000000500007c0c */ /* 0x000fe2000bfc6270 */
[----:B------:R-:W-:Y:S01]  /*3f800*/  ULDC UR9, c[0x0][0x228] ;  /* 0x00008a0000097ab9 */ /* 0x000fe20000000800 */
[----:B0-----:R-:W-:-:S04]  /*3f810*/  IMAD.WIDE R4, R11, 0x2, R2 ;  /* 0x000000020b047825 */ /* 0x001fc800078e0202 */
[----:B------:R-:W-:Y:S01]  /*3f820*/  VIADD R13, R11, UR8 ;  /* 0x000000080b0d7c36 */ /* 0x000fe20008000000 */
[----:B------:R0:W-:Y:S01]  /*3f830*/  @P4 STG.E.U16 desc[UR6][R4.64], R15 ;  /* 0x0000000f04004986 */ /* 0x0001e2000c101506 */
[----:B------:R-:W-:-:S03]  /*3f840*/  ISETP.GE.AND P0, PT, R10, UR5, PT ;  /* 0x000000050a007c0c */ /* 0x000fc6000bf06270 */
[----:B------:R1:W-:Y:S01]  /*3f850*/  @P1 STG.E.U16 desc[UR6][R6.64], R9 ;  /* 0x0000000906001986 */ /* 0x0003e2000c101506 */
[----:B------:R-:W-:Y:S01]  /*3f860*/  ISETP.LT.AND P1, PT, R60, UR4, !P6 ;  /* 0x000000043c007c0c */ /* 0x000fe2000f721270 */
[----:B------:R-:W-:Y:S01]  /*3f870*/  IMAD.WIDE R10, R13, 0x2, R56 ;  /* 0x000000020d0a7825 */ /* 0x000fe200078e0238 */
[----:B------:R-:W-:Y:S01]  /*3f880*/  ISETP.LT.AND P6, PT, R55, UR9, !P6 ;  /* 0x0000000937007c0c */ /* 0x000fe2000f7c1270 */
[----:B------:R-:W-:Y:S01]  /*3f890*/  ULDC UR4, c[0x0][0x228] ;  /* 0x00008a0000047ab9 */ /* 0x000fe20000000800 */
[----:B------:R-:W-:Y:S01]  /*3f8a0*/  ULDC UR9, c[0x0][0x228] ;  /* 0x00008a0000097ab9 */ /* 0x000fe20000000800 */
[----:B0-----:R-:W-:Y:S01]  /*3f8b0*/  PRMT R5, R19, 0x7632, R5 ;  /* 0x0000763213057816 */ /* 0x001fe20000000005 */
[----:B-1----:R-:W-:-:S04]  /*3f8c0*/  IMAD.WIDE R8, R13, 0x2, R2 ;  /* 0x000000020d087825 */ /* 0x002fc800078e0202 */
[----:B------:R-:W-:Y:S01]  /*3f8d0*/  VIADD R13, R13, UR8 ;  /* 0x000000080d0d7c36 */ /* 0x000fe20008000000 */
[----:B------:R0:W-:Y:S01]  /*3f8e0*/  @P5 STG.E.U16 desc[UR6][R8.64], R19 ;  /* 0x0000001308005986 */ /* 0x0001e2000c101506 */
[----:B------:R-:W-:Y:S02]  /*3f8f0*/  VIADD R0, R54, 0x1a ;  /* 0x0000001a36007836 */ /* 0x000fe40000000000 */
[----:B------:R-:W-:Y:S01]  /*3f900*/  IMAD.WIDE R6, R13, 0x2, R2 ;  /* 0x000000020d067825 */ /* 0x000fe200078e0202 */
[----:B------:R1:W-:Y:S01]  /*3f910*/  @P2 STG.E.U16 desc[UR6][R10.64], R5 ;  /* 0x000000050a002986 */ /* 0x0003e2000c101506 */
[----:B------:R-:W-:Y:S01]  /*3f920*/  ISETP.LT.AND P2, PT, R60, UR4, !P0 ;  /* 0x000000043c007c0c */ /* 0x000fe2000c741270 */
[----:B------:R-:W-:Y:S01]  /*3f930*/  ULDC UR4, c[0x0][0x228] ;  /* 0x00008a0000047ab9 */ /* 0x000fe20000000800 */
[----:B------:R-:W-:Y:S01]  /*3f940*/  ISETP.GE.AND P4, PT, R0, UR5, PT ;  /* 0x0000000500007c0c */ /* 0x000fe2000bf86270 */
[----:B------:R-:W-:Y:S01]  /*3f950*/  @P1 STG.E.U16 desc[UR6][R6.64], R20 ;  /* 0x0000001406001986 */ /* 0x000fe2000c101506 */
[----:B------:R-:W-:Y:S01]  /*3f960*/  ISETP.LT.AND P0, PT, R55, UR4, !P0 ;  /* 0x0000000437007c0c */ /* 0x000fe2000c701270 */
[C---:B0-----:R-:W-:Y:S01]  /*3f970*/  VIADD R9, R13.reuse, UR8 ;  /* 0x000000080d097c36 */ /* 0x041fe20008000000 */
[----:B------:R-:W-:Y:S01]  /*3f980*/  ULDC UR4, c[0x0][0x228] ;  /* 0x00008a0000047ab9 */ /* 0x000fe20000000800 */
[----:B-1----:R-:W-:Y:S01]  /*3f990*/  IMAD.WIDE R4, R13, 0x2, R56 ;  /* 0x000000020d047825 */ /* 0x002fe200078e0238 */
[----:B------:R-:W-:-:S05]  /*3f9a0*/  PRMT R11, R20, 0x7632, R11 ;  /* 0x00007632140b7816 */ /* 0x000fca000000000b */
[----:B------:R0:W-:Y:S01]  /*3f9b0*/  @P6 STG.E.U16 desc[UR6][R4.64], R11 ;  /* 0x0000000b04006986 */ /* 0x0001e2000c101506 */
[----:B------:R-:W-:Y:S01]  /*3f9c0*/  ISETP.LT.AND P6, PT, R60, UR9, !P4 ;  /* 0x000000093c007c0c */ /* 0x000fe2000e7c1270 */
[C---:B------:R-:W-:Y:S01]  /*3f9d0*/  VIADD R0, R54.reuse, 0x1b ;  /* 0x0000001b36007836 */ /* 0x040fe20000000000 */
[----:B------:R-:W-:Y:S01]  /*3f9e0*/  IADD3 R13, R9, UR8, RZ ;  /* 0x00000008090d7c10 */ /* 0x000fe2000fffe0ff */
[----:B------:R-:W-:Y:S01]  /*3f9f0*/  VIADD R12, R54, 0x1c ;  /* 0x0000001c360c7836 */ /* 0x000fe20000000000 */
[----:B------:R-:W-:Y:S01]  /*3fa00*/  ISETP.LT.AND P4, PT, R55, UR10, !P4 ;  /* 0x0000000a37007c0c */ /* 0x000fe2000e781270 */
[----:B------:R-:W-:Y:S01]  /*3fa10*/  ULDC UR9, c[0x0][0x228] ;  /* 0x00008a0000097ab9 */ /* 0x000fe20000000800 */
[C---:B0-----:R-:W-:Y:S01]  /*3fa20*/  IMAD.WIDE R10, R9.reuse, 0x2, R2 ;  /* 0x00000002090a7825 */ /* 0x041fe200078e0202 */
[----:B------:R-:W-:Y:S01]  /*3fa30*/  ISETP.GE.AND P5, PT, R0, UR5, PT ;  /* 0x0000000500007c0c */ /* 0x000fe2000bfa6270 */
[----:B------:R-:W-:Y:S02]  /*3fa40*/  ULDC UR10, c[0x0][0x228] ;  /* 0x00008a00000a7ab9 */ /* 0x000fe40000000800 */
[----:B------:R-:W-:Y:S01]  /*3fa50*/  IMAD.WIDE R8, R9, 0x2, R56 ;  /* 0x0000000209087825 */ /* 0x000fe200078e0238 */
[----:B------:R0:W-:Y:S03]  /*3fa60*/  @P2 STG.E.U16 desc[UR6][R10.64], R24 ;  /* 0x000000180a002986 */ /* 0x0001e6000c101506 */
[----:B------:R-:W-:Y:S01]  /*3fa70*/  IMAD.WIDE R6, R13, 0x2, R2 ;  /* 0x000000020d067825 */ /* 0x000fe200078e0202 */
[----:B------:R-:W-:-:S02]  /*3fa80*/  ISETP.GE.AND P1, PT, R12, UR5, PT ;  /* 0x000000050c007c0c */ /* 0x000fc4000bf26270 */
[----:B------:R-:W-:Y:S01]  /*3fa90*/  PRMT R12, R21, 0x7632, R12 ;  /* 0x00007632150c7816 */ /* 0x000fe2000000000c */
[----:B------:R-:W-:Y:S01]  /*3faa0*/  IMAD.WIDE R4, R13, 0x2, R56 ;  /* 0x000000020d047825 */ /* 0x000fe200078e0238 */
[----:B0-----:R-:W-:-:S05]  /*3fab0*/  PRMT R11, R24, 0x7632, R11 ;  /* 0x00007632180b7816 */ /* 0x001fca000000000b */
[----:B------:R0:W-:Y:S04]  /*3fac0*/  @P0 STG.E.U16 desc[UR6][R8.64], R11 ;  /* 0x0000000b08000986 */ /* 0x0001e8000c101506 */
[----:B------:R1:W-:Y:S01]  /*3fad0*/  @P6 STG.E.U16 desc[UR6][R6.64], R21 ;  /* 0x0000001506006986 */ /* 0x0003e2000c101506 */
[----:B------:R-:W-:Y:S01]  /*3fae0*/  ISETP.LT.AND P6, PT, R60, UR4, !P5 ;  /* 0x000000043c007c0c */ /* 0x000fe2000efc1270 */
[----:B------:R-:W-:Y:S01]  /*3faf0*/  ULDC UR4, c[0x0][0x228] ;  /* 0x00008a0000047ab9 */ /* 0x000fe20000000800 */
[----:B------:R-:W-:Y:S01]  /*3fb00*/  VIADD R13, R13, UR8 ;  /* 0x000000080d0d7c36 */ /* 0x000fe20008000000 */
[----:B------:R2:W-:Y:S01]  /*3fb10*/  @P4 STG.E.U16 desc[UR6][R4.64], R12 ;  /* 0x0000000c04004986 */ /* 0x0005e2000c101506 */
[----:B------:R-:W-:Y:S01]  /*3fb20*/  ISETP.LT.AND P5, PT, R55, UR4, !P5 ;  /* 0x0000000437007c0c */ /* 0x000fe2000efa1270 */
[----:B------:R-:W-:Y:S01]  /*3fb30*/  VIADD R0, R54, 0x1d ;  /* 0x0000001d36007836 */ /* 0x000fe20000000000 */
[----:B------:R-:W-:Y:S01]  /*3fb40*/  ISETP.LT.AND P4, PT, R60, UR9, !P1 ;  /* 0x000000093c007c0c */ /* 0x000fe2000cf81270 */
[----:B------:R-:W-:Y:S01]  /*3fb50*/  VIADD R15, R13, UR8 ;  /* 0x000000080d0f7c36 */ /* 0x000fe20008000000 */
[----:B------:R-:W-:Y:S01]  /*3fb60*/  ULDC UR4, c[0x0][0x228] ;  /* 0x00008a0000047ab9 */ /* 0x000fe20000000800 */
[----:B0-----:R-:W-:Y:S01]  /*3fb70*/  PRMT R11, R25, 0x7632, R11 ;  /* 0x00007632190b7816 */ /* 0x001fe2000000000b */
[----:B------:R-:W-:-:S02]  /*3fb80*/  VIADD R10, R54, 0x20 ;  /* 0x00000020360a7836 */ /* 0x000fc40000000000 */
[----:B-1----:R-:W-:Y:S01]  /*3fb90*/  IMAD.WIDE R6, R13, 0x2, R2 ;  /* 0x000000020d067825 */ /* 0x002fe200078e0202 */
[----:B------:R-:W-:Y:S01]  /*3fba0*/  ISETP.LT.AND P1, PT, R55, UR4, !P1 ;  /* 0x0000000437007c0c */ /* 0x000fe2000cf21270 */
[----:B------:R-:W-:Y:S02]  /*3fbb0*/  ULDC UR4, c[0x0][0x228] ;  /* 0x00008a0000047ab9 */ /* 0x000fe40000000800 */
[----:B--2---:R-:W-:Y:S01]  /*3fbc0*/  IMAD.WIDE R4, R13, 0x2, R56 ;  /* 0x000000020d047825 */ /* 0x004fe200078e0238 */
[----:B------:R-:W-:Y:S01]  /*3fbd0*/  ISETP.GE.AND P2, PT, R0, UR5, PT ;  /* 0x0000000500007c0c */ /* 0x000fe2000bf46270 */
[----:B------:R-:W-:Y:S02]  /*3fbe0*/  ULDC UR9, c[0x0][0x228] ;  /* 0x00008a0000097ab9 */ /* 0x000fe40000000800 */
[----:B------:R-:W-:Y:S01]  /*3fbf0*/  IMAD.WIDE R8, R15, 0x2, R2 ;  /* 0x000000020f087825 */ /* 0x000fe200078e0202 */
[----:B------:R-:W-:Y:S03]  /*3fc00*/  @P6 STG.E.U16 desc[UR6][R6.64], R25 ;  /* 0x0000001906006986 */ /* 0x000fe6000c101506 */
[----:B------:R-:W-:Y:S01]  /*3fc10*/  VIADD R0, R54, 0x1e ;  /* 0x0000001e36007836 */ /* 0x000fe20000000000 */
[----:B------:R0:W-:Y:S01]  /*3fc20*/  @P5 STG.E.U16 desc[UR6][R4.64], R11 ;  /* 0x0000000b04005986 */ /* 0x0001e2000c101506 */
[----:B------:R-:W-:-:S03]  /*3fc30*/  ISETP.GE.AND P5, PT, R10, UR5, PT ;  /* 0x000000050a007c0c */ /* 0x000fc6000bfa6270 */
[----:B------:R1:W-:Y:S01]  /*3fc40*/  @P4 STG.E.U16 desc[UR6][R8.64], R22 ;  /* 0x0000001608004986 */ /* 0x0003e2000c101506 */
[----:B------:R-:W-:Y:S01]  /*3fc50*/  ISETP.LT.AND P4, PT, R60, UR4, !P2 ;  /* 0x000000043c007c0c */ /* 0x000fe2000d781270 */
[----:B------:R-:W-:Y:S01]  /*3fc60*/  ULDC UR4, c[0x0][0x228] ;  /* 0x00008a0000047ab9 */ /* 0x000fe20000000800 */
[----:B------:R-:W-:Y:S01]  /*3fc70*/  ISETP.LT.AND P2, PT, R55, UR9, !P2 ;  /* 0x0000000937007c0c */ /* 0x000fe2000d741270 */
[----:B------:R-:W-:Y:S01]  /*3fc80*/  ULDC UR9, c[0x0][0x228] ;  /* 0x00008a0000097ab9 */ /* 0x000fe20000000800 */
[----:B------:R-:W-:Y:S02]  /*3fc90*/  ISETP.GE.AND P0, PT, R0, UR5, PT ;  /* 0x0000000500007c0c */ /* 0x000fe4000bf06270 */
[----:B0-----:R-:W-:Y:S01]  /*3fca0*/  PRMT R5, R22, 0x7632, R5 ;  /* 0x0000763216057816 */ /* 0x001fe20000000005 */
[----:B------:R-:W-:-:S04]  /*3fcb0*/  IMAD.WIDE R10, R15, 0x2, R56 ;  /* 0x000000020f0a7825 */ /* 0x000fc800078e0238 */
[----:B------:R-:W-:Y:S01]  /*3fcc0*/  VIADD R15, R15, UR8 ;  /* 0x000000080f0f7c36 */ /* 0x000fe20008000000 */
[----:B------:R0:W-:Y:S01]  /*3fcd0*/  @P1 STG.E.U16 desc[UR6][R10.64], R5 ;  /* 0x000000050a001986 */ /* 0x0001e2000c101506 */
[----:B------:R-:W-:Y:S01]  /*3fce0*/  VIADD R0, R54, 0x1f ;  /* 0x0000001f36007836 */ /* 0x000fe20000000000 */
[----:B------:R-:W-:Y:S01]  /*3fcf0*/  ISETP.LT.AND P1, PT, R60, UR4, !P0 ;  /* 0x000000043c007c0c */ /* 0x000fe2000c721270 */
[----:B------:R-:W-:Y:S01]  /*3fd00*/  IMAD.WIDE R6, R15, 0x2, R56 ;  /* 0x000000020f067825 */ /* 0x000fe200078e0238 */
[----:B-1----:R-:W-:Y:S01]  /*3fd10*/  PRMT R9, R26, 0x7632, R9 ;  /* 0x000076321a097816 */ /* 0x002fe20000000009 */
[----:B------:R-:W-:Y:S01]  /*3fd20*/  ULDC UR4, c[0x0][0x228] ;  /* 0x00008a0000047ab9 */ /* 0x000fe20000000800 */
[----:B------:R-:W-:Y:S01]  /*3fd30*/  ISETP.LT.AND P0, PT, R55, UR9, !P0 ;  /* 0x0000000937007c0c */ /* 0x000fe2000c701270 */
[----:B------:R-:W-:Y:S01]  /*3fd40*/  ULDC UR9, c[0x0][0x228] ;  /* 0x00008a0000097ab9 */ /* 0x000fe20000000800 */
[----:B------:R-:W-:Y:S01]  /*3fd50*/  ISETP.GE.AND P6, PT, R0, UR5, PT ;  /* 0x0000000500007c0c */ /* 0x000fe2000bfc6270 */
[----:B0-----:R-:W-:-:S04]  /*3fd60*/  IMAD.WIDE R4, R15, 0x2, R2 ;  /* 0x000000020f047825 */ /* 0x001fc800078e0202 */
[----:B------:R-:W-:Y:S01]  /*3fd70*/  VIADD R15, R15, UR8 ;  /* 0x000000080f0f7c36 */ /* 0x000fe20008000000 */
[----:B------:R0:W-:Y:S04]  /*3fd80*/  @P4 STG.E.U16 desc[UR6][R4.64], R26 ;  /* 0x0000001a04004986 */ /* 0x0001e8000c101506 */
        /* <DEDUP_REMOVED lines=10> */
[----:B------:R-:W-:-:S03]  /*3fe30*/  VIADD R0, R54, 0x21 ;  /* 0x0000002136007836 */ /* 0x000fc60000000000 */
[----:B------:R1:W-:Y:S01]  /*3fe40*/  @P0 STG.E.U16 desc[UR6][R10.64], R5 ;  /* 0x000000050a000986 */ /* 0x0003e2000c101506 */
[----:B------:R-:W-:Y:S01]  /*3fe50*/  ISETP.LT.AND P0, PT, R60, UR4, !P5 ;  /* 0x000000043c007c0c */ /* 0x000fe2000ef01270 */
[----:B------:R-:W-:Y:S01]  /*3fe60*/  IMAD.WIDE R6, R15, 0x2, R56 ;  /* 0x000000020f067825 */ /* 0x000fe200078e0238 */
[----:B------:R-:W-:Y:S01]  /*3fe70*/  ISETP.GE.AND P4, PT, R0, UR5, PT ;  /* 0x0000000500007c0c */ /* 0x000fe2000bf86270 */
[----:B------:R-:W-:Y:S01]  /*3fe80*/  ULDC UR4, c[0x0][0x228] ;  /* 0x00008a0000047ab9 */ /* 0x000fe20000000800 */
[----:B0-----:R-:W-:Y:S01]  /*3fe90*/  PRMT R9, R27, 0x7632, R9 ;  /* 0x000076321b097816 */ /* 0x001fe20000000009 */
[----:B-1----:R-:W-:Y:S01]  /*3fea0*/  IMAD.WIDE R4, R15, 0x2, R2 ;  /* 0x000000020f047825 */ /* 0x002fe200078e0202 */
[----:B------:R-:W-:Y:S01]  /*3feb0*/  ISETP.LT.AND P5, PT, R55, UR4, !P5 ;  /* 0x0000000437007c0c */ /* 0x000fe2000efa1270 */
[----:B------:R-:W-:Y:S02]  /*3fec0*/  ULDC UR4, c[0x0][0x228] ;  /* 0x00008a0000047ab9 */ /* 0x000fe40000000800 */
[----:B------:R-:W-:Y:S01]  /*3fed0*/  VIADD R15, R15, UR8 ;  /* 0x000000080f0f7c36 */ /* 0x000fe20008000000 */
[----:B------:R-:W-:Y:S04]  /*3fee0*/  @P2 STG.E.U16 desc[UR6][R4.64], R27 ;  /* 0x0000001b04002986 */ /* 0x000fe8000c101506 */
[----:B------:R0:W-:Y:S01]  /*3fef0*/  @P6 STG.E.U16 desc[UR6][R6.64], R9 ;  /* 0x0000000906006986 */ /* 0x0001e2000c101506 */
[----:B------:R-:W-:Y:S01]  /*3ff00*/  ISETP.LT.AND P6, PT, R60, UR9, !P4 ;  /* 0x000000093c007c0c */ /* 0x000fe2000e7c1270 */
[C---:B------:R-:W-:Y:S01]  /*3ff10*/  VIADD R12, R54.reuse, 0x23 ;  /* 0x00000023360c7836 */ /* 0x040fe20000000000 */
[----:B------:R-:W-:Y:S01]  /*3ff20*/  ISETP.LT.AND P4, PT, R55, UR10, !P4 ;  /* 0x0000000a37007c0c */ /* 0x000fe2000e781270 */
[----:B------:R-:W-:Y:S01]  /*3ff30*/  VIADD R13, R15, UR8 ;  /* 0x000000080f0d7c36 */ /* 0x000fe20008000000 */
[----:B------:R-:W-:Y:S01]  /*3ff40*/  ULDC UR9, c[0x0][0x228] ;  /* 0x00008a0000097ab9 */ /* 0x000fe20000000800 */
[----:B------:R-:W-:-:S02]  /*3ff50*/  VIADD R0, R54, 0x22 ;  /* 0x0000002236007836 */ /* 0x000fc40000000000 */
[C---:B0-----:R-:W-:Y:S01]  /*3ff60*/  IMAD.WIDE R8, R15.reuse, 0x2, R2 ;  /* 0x000000020f087825 */ /* 0x041fe200078e0202 */
[----:B------:R-:W-:Y:S01]  /*3ff70*/  ISETP.GE.AND P2, PT, R12, UR5, PT ;  /* 0x000000050c007c0c */ /* 0x000fe2000bf46270 */
[----:B------:R-:W-:Y:S02]  /*3ff80*/  ULDC UR10, c[0x0][0x228] ;  /* 0x00008a00000a7ab9 */ /* 0x000fe40000000800 */
[----:B------:R-:W-:Y:S01]  /*3ff90*/  IMAD.WIDE R4, R15, 0x2, R56 ;  /* 0x000000020f047825 */ /* 0x000fe200078e0238 */
[----:B------:R0:W-:Y:S01]  /*3ffa0*/  @P0 STG.E.U16 desc[UR6][R8.64], R28 ;  /* 0x0000001c08000986 */ /* 0x0001e2000c101506 */
[----:B------:R-:W-:Y:S02]  /*3ffb0*/  PRMT R12, R32, 0x7632, R12 ;  /* 0x00007632200c7816 */ /* 0x000fe4000000000c */
[----:B------:R-:W-:Y:S01]  /*3ffc0*/  IMAD.WIDE R6, R13, 0x2, R2 ;  /* 0x000000020d067825 */ /* 0x000fe200078e0202 */
[----:B------:R-:W-:-:S03]  /*3ffd0*/  ISETP.GE.AND P1, PT, R0, UR5, PT ;  /* 0x0000000500007c0c */ /* 0x000fc6000bf26270 */
[----:B------:R-:W-:Y:S01]  /*3ffe0*/  IMAD.WIDE R10, R13, 0x2, R56 ;  /* 0x000000020d0a7825 */ /* 0x000fe200078e0238 */
[----:B0-----:R-:W-:-:S05]  /*3fff0*/  PRMT R9, R28, 0x7632, R9 ;  /* 0x000076321c097816 */ /* 0x001fca0000000009 */
[----:B------:R0:W-:Y:S04]  /*40000*/  @P5 STG.E.U16 desc[UR6][R4.64], R9 ;  /* 0x0000000904005986 */ /* 0x0001e8000c101506 */
[----:B------:R-:W-:Y:S01]  /*40010*/  @P6 STG.E.U16 desc[UR6][R6.64], R32 ;  /* 0x0000002006006986 */ /* 0x000fe2000c101506 */
[----:B------:R-:W-:-:S03]  /*40020*/  VIADD R13, R13, UR8 ;  /* 0x000000080d0d7c36 */ /* 0x000fc60008000000 */
[----:B------:R1:W-:Y:S01]  /*40030*/  @P4 STG.E.U16 desc[UR6][R10.64], R12 ;  /* 0x0000000c0a004986 */ /* 0x0003e2000c101506 */
[C---:B------:R-:W-:Y:S01]  /*40040*/  ISETP.LT.AND P4, PT, R60.reuse, UR4, !P1 ;  /* 0x000000043c007c0c */ /* 0x040fe2000cf81270 */
[----:B------:R-:W-:Y:S01]  /*40050*/  ULDC UR4, c[0x0][0x228] ;  /* 0x00008a0000047ab9 */ /* 0x000fe20000000800 */
[----:B------:R-:W-:Y:S02]  /*40060*/  ISETP.LT.AND P6, PT, R60, UR9, !P2 ;  /* 0x000000093c007c0c */ /* 0x000fe4000d7c1270 */
[----:B------:R-:W-:Y:S01]  /*40070*/  IADD3 R15, R13, UR8, RZ ;  /* 0x000000080d0f7c10 */ /* 0x000fe2000fffe0ff */
[----:B------:R-:W-:Y:S01]  /*40080*/  VIADD R0, R54, 0x24 ;  /* 0x0000002436007836 */ /* 0x000fe20000000000 */
[----:B------:R-:W-:Y:S01]  /*40090*/  ISETP.LT.AND P1, PT, R55, UR4, !P1 ;  /* 0x0000000437007c0c */ /* 0x000fe2000cf21270 */
[----:B------:R-:W-:Y:S01]  /*400a0*/  ULDC UR4, c[0x0][0x228] ;  /* 0x00008a0000047ab9 */ /* 0x000fe20000000800 */
[----:B0-----:R-:W-:Y:S01]  /*400b0*/  IMAD.WIDE R4, R13, 0x2, R2 ;  /* 0x000000020d047825 */ /* 0x001fe200078e0202 */
[----:B------:R-:W-:Y:S01]  /*400c0*/  ISETP.LT.AND P2, PT, R55, UR4, !P2 ;  /* 0x0000000437007c0c */ /* 0x000fe2000d741270 */
[----:B------:R-:W-:Y:S01]  /*400d0*/  ULDC UR4, c[0x0][0x228] ;  /* 0x00008a0000047ab9 */ /* 0x000fe20000000800 */
[----:B-1----:R-:W-:Y:S01]  /*400e0*/  PRMT R11, R29, 0x7632, R11 ;  /* 0x000076321d0b7816 */ /* 0x002fe2000000000b */
[----:B------:R-:W-:Y:S01]  /*400f0*/  IMAD.WIDE R6, R13, 0x2, R56 ;  /* 0x000000020d067825 */ /* 0x000fe200078e0238 */
[----:B------:R-:W-:Y:S01]  /*40100*/  ISETP.GE.AND P0, PT, R0, UR5, PT ;  /* 0x0000000500007c0c */ /* 0x000fe2000bf06270 */
[----:B------:R-:W-:-:S02]  /*40110*/  ULDC UR9, c[0x0][0x228] ;  /* 0x00008a0000097ab9 */ /* 0x000fc40000000800 */
[----:B------:R-:W-:Y:S01]  /*40120*/  IMAD.WIDE R8, R15, 0x2, R2 ;  /* 0x000000020f087825 */ /* 0x000fe200078e0202 */
[----:B------:R0:W-:Y:S03]  /*40130*/  @P4 STG.E.U16 desc[UR6][R4.64], R29 ;  /* 0x0000001d04004986 */ /* 0x0001e6000c101506 */
[C---:B------:R-:W-:Y:S01]  /*40140*/  VIADD R10, R54.reuse, 0x27 ;  /* 0x00000027360a7836 */ /* 0x040fe20000000000 */
[----:B------:R1:W-:Y:S01]  /*40150*/  @P1 STG.E.U16 desc[UR6][R6.64], R11 ;  /* 0x0000000b06001986 */ /* 0x0003e2000c101506 */
[----:B------:R-:W-:-:S03]  /*40160*/  VIADD R0, R54, 0x25 ;  /* 0x0000002536007836 */ /* 0x000fc60000000000 */
[----:B------:R2:W-:Y:S01]  /*40170*/  @P6 STG.E.U16 desc[UR6][R8.64], R33 ;  /* 0x0000002108006986 */ /* 0x0005e2000c101506 */
[----:B------:R-:W-:Y:S01]  /*40180*/  ISETP.LT.AND P6, PT, R60, UR4, !P0 ;  /* 0x000000043c007c0c */ /* 0x000fe2000c7c1270 */
[----:B------:R-:W-:Y:S01]  /*40190*/  ULDC UR4, c[0x0][0x228] ;  /* 0x00008a0000047ab9 */ /* 0x000fe20000000800 */
[----:B------:R-:W-:Y:S02]  /*401a0*/  ISETP.GE.AND P1, PT, R10, UR5, PT ;  /* 0x000000050a007c0c */ /* 0x000fe4000bf26270 */
        /* <DEDUP_REMOVED lines=35> */
[--C-:B-1----:R-:W-:Y:S01]  /*403e0*/  IMAD.WIDE R4, R15, 0x2, R2.reuse ;  /* 0x000000020f047825 */ /* 0x102fe200078e0202 */
[----:B------:R-:W-:Y:S01]  /*403f0*/  ISETP.LT.AND P1, PT, R55, UR4, !P1 ;  /* 0x0000000437007c0c */ /* 0x000fe2000cf21270 */
[----:B------:R-:W-:Y:S02]  /*40400*/  ULDC UR4, c[0x0][0x228] ;  /* 0x00008a0000047ab9 */ /* 0x000fe40000000800 */
[----:B------:R-:W-:Y:S01]  /*40410*/  VIADD R15, R15, UR8 ;  /* 0x000000080f0f7c36 */ /* 0x000fe20008000000 */
[----:B------:R-:W-:Y:S04]  /*40420*/  @P0 STG.E.U16 desc[UR6][R4.64], R31 ;  /* 0x0000001f04000986 */ /* 0x000fe8000c101506 */
[----:B------:R0:W-:Y:S01]  /*40430*/  @P4 STG.E.U16 desc[UR6][R6.64], R9 ;  /* 0x0000000906004986 */ /* 0x0001e2000c101506 */
[----:B------:R-:W-:Y:S01]  /*40440*/  ISETP.LT.AND P4, PT, R60, UR9, !P6 ;  /* 0x000000093c007c0c */ /* 0x000fe2000f781270 */
[----:B------:R-:W-:Y:S01]  /*40450*/  VIADD R13, R15, UR8 ;  /* 0x000000080f0d7c36 */ /* 0x000fe20008000000 */
[----:B------:R-:W-:Y:S01]  /*40460*/  ISETP.LT.AND P6, PT, R55, UR10, !P6 ;  /* 0x0000000a37007c0c */ /* 0x000fe2000f7c1270 */
[C---:B------:R-:W-:Y:S01]  /*40470*/  VIADD R0, R54.reuse, 0x29 ;  /* 0x0000002936007836 */ /* 0x040fe20000000000 */
[----:B------:R-:W-:Y:S01]  /*40480*/  ULDC UR9, c[0x0][0x228] ;  /* 0x00008a0000097ab9 */ /* 0x000fe20000000800 */
[----:B------:R-:W-:Y:S01]  /*40490*/  VIADD R12, R54, 0x2a ;  /* 0x0000002a360c7836 */ /* 0x000fe20000000000 */
[----:B------:R-:W-:Y:S01]  /*404a0*/  ULDC UR10, c[0x0][0x228] ;  /* 0x00008a00000a7ab9 */ /* 0x000fe20000000800 */
[----:B0-----:R-:W-:Y:S01]  /*404b0*/  IMAD.WIDE R8, R15, 0x2, R2 ;  /* 0x000000020f087825 */ /* 0x001fe200078e0202 */
[----:B------:R-:W-:-:S03]  /*404c0*/  ISETP.GE.AND P2, PT, R0, UR5, PT ;  /* 0x0000000500007c0c */ /* 0x000fc6000bf46270 */
[----:B------:R-:W-:Y:S01]  /*404d0*/  IMAD.WIDE R4, R15, 0x2, R56 ;  /* 0x000000020f047825 */ /* 0x000fe200078e0238 */
[----:B------:R0:W-:Y:S03]  /*404e0*/  @P5 STG.E.U16 desc[UR6][R8.64], R35 ;  /* 0x0000002308005986 */ /* 0x0001e6000c101506 */
[C---:B------:R-:W-:Y:S01]  /*404f0*/  IMAD.WIDE R6, R13.reuse, 0x2, R2 ;  /* 0x000000020d067825 */ /* 0x040fe200078e0202 */
[----:B------:R-:W-:Y:S02]  /*40500*/  ISETP.GE.AND P0, PT, R12, UR5, PT ;  /* 0x000000050c007c0c */ /* 0x000fe4000bf06270 */
        /* <DEDUP_REMOVED lines=12> */
[C---:B------:R-:W-:Y:S01]  /*405d0*/  VIADD R15, R13.reuse, UR8 ;  /* 0x000000080d0f7c36 */ /* 0x040fe20008000000 */
[----:B------:R-:W-:Y:S01]  /*405e0*/  ULDC UR4, c[0x0][0x228] ;  /* 0x00008a0000047ab9 */ /* 0x000fe20000000800 */
[----:B0-----:R-:W-:Y:S01]  /*405f0*/  IMAD.WIDE R4, R13, 0x2, R2 ;  /* 0x000000020d047825 */ /* 0x001fe200078e0202 */
[----:B------:R-:W-:Y:S01]  /*40600*/  ISETP.LT.AND P0, PT, R55, UR4, !P0 ;  /* 0x0000000437007c0c */ /* 0x000fe2000c701270 */
[----:B------:R-:W-:-:S02]  /*40610*/  ULDC UR4, c[0x0][0x228] ;  /* 0x00008a0000047ab9 */ /* 0x000fc40000000800 */
[----:B-1----:R-:W-:Y:S01]  /*40620*/  IMAD.WIDE R6, R13, 0x2, R56 ;  /* 0x000000020d067825 */ /* 0x002fe200078e0238 */
[----:B--2---:R-:W-:Y:S01]  /*40630*/  PRMT R11, R40, 0x7632, R11 ;  /* 0x00007632280b7816 */ /* 0x004fe2000000000b */
[----:B------:R-:W-:Y:S02]  /*40640*/  ULDC UR9, c[0x0][0x228] ;  /* 0x00008a0000097ab9 */ /* 0x000fe40000000800 */
[----:B------:R-:W-:Y:S01]  /*40650*/  IMAD.WIDE R8, R15, 0x2, R2 ;  /* 0x000000020f087825 */ /* 0x000fe200078e0202 */
[----:B------:R-:W-:Y:S01]  /*40660*/  ISETP.GE.AND P5, PT, R0, UR5, PT ;  /* 0x0000000500007c0c */ /* 0x000fe2000bfa6270 */
[----:B------:R0:W-:Y:S02]  /*40670*/  @P4 STG.E.U16 desc[UR6][R4.64], R40 ;  /* 0x0000002804004986 */ /* 0x0001e4000c101506 */
[C---:B------:R-:W-:Y:S02]  /*40680*/  VIADD R10, R54.reuse, 0x2e ;  /* 0x0000002e360a7836 */ /* 0x040fe40000000000 */
        /* <DEDUP_REMOVED lines=21> */
[C---:B0-----:R-:W-:Y:S01]  /*407e0*/  IMAD.WIDE R4, R15.reuse, 0x2, R2 ;  /* 0x000000020f047825 */ /* 0x041fe200078e0202 */
[----:B------:R-:W-:-:S04]  /*407f0*/  IADD3 R15, R15, UR8, RZ ;  /* 0x000000080f0f7c10 */ /* 0x000fc8000fffe0ff */
[----:B------:R0:W-:Y:S01]  /*40800*/  @P6 STG.E.U16 desc[UR6][R4.64], R41 ;  /* 0x0000002904006986 */ /* 0x0001e2000c101506 */
[----:B------:R-:W-:-:S03]  /*40810*/  IMAD.WIDE R10, R15, 0x2, R56 ;  /* 0x000000020f0a7825 */ /* 0x000fc600078e0238 */
[----:B------:R1:W-:Y:S01]  /*40820*/  @P5 STG.E.U16 desc[UR6][R6.64], R9 ;  /* 0x0000000906005986 */ /* 0x0003e2000c101506 */
[----:B------:R-:W-:Y:S01]  /*40830*/  ISETP.LT.AND P5, PT, R60, UR4, !P4 ;  /* 0x000000043c007c0c */ /* 0x000fe2000e7a1270 */
[----:B------:R-:W-:Y:S01]  /*40840*/  VIADD R0, R54, 0x2f ;  /* 0x0000002f36007836 */ /* 0x000fe20000000000 */
[----:B------:R-:W-:Y:S01]  /*40850*/  ISETP.LT.AND P4, PT, R55, UR9, !P4 ;  /* 0x0000000937007c0c */ /* 0x000fe2000e781270 */
[----:B------:R-:W-:Y:S01]  /*40860*/  ULDC UR4, c[0x0][0x228] ;  /* 0x00008a0000047ab9 */ /* 0x000fe20000000800 */
[----:B------:R-:W-:Y:S01]  /*40870*/  ULDC UR9, c[0x0][0x228] ;  /* 0x00008a0000097ab9 */ /* 0x000fe20000000800 */
[----:B0-----:R-:W-:Y:S01]  /*40880*/  PRMT R5, R38, 0x7632, R5 ;  /* 0x0000763226057816 */ /* 0x001fe20000000005 */
[----:B-1----:R-:W-:-:S04]  /*40890*/  IMAD.WIDE R8, R15, 0x2, R2 ;  /* 0x000000020f087825 */ /* 0x002fc800078e0202 */
[----:B------:R-:W-:Y:S01]  /*408a0*/  VIADD R15, R15, UR8 ;  /* 0x000000080f0f7c36 */ /* 0x000fe20008000000 */
[----:B------:R0:W-:Y:S04]  /*408b0*/  @P0 STG.E.U16 desc[UR6][R8.64], R38 ;  /* 0x0000002608000986 */ /* 0x0001e8000c101506 */
[----:B------:R1:W-:Y:S01]  /*408c0*/  @P1 STG.E.U16 desc[UR6][R10.64], R5 ;  /* 0x000000050a001986 */ /* 0x0003e2000c101506 */
[----:B------:R-:W-:Y:S01]  /*408d0*/  ISETP.LT.AND P1, PT, R60, UR4, !P2 ;  /* 0x000000043c007c0c */ /* 0x000fe2000d721270 */
[C---:B------:R-:W-:Y:S01]  /*408e0*/  IMAD.WIDE R6, R15.reuse, 0x2, R56 ;  /* 0x000000020f067825 */ /* 0x040fe200078e0238 */
[----:B------:R-:W-:Y:S01]  /*408f0*/  ISETP.GE.AND P6, PT, R0, UR5, PT ;  /* 0x0000000500007c0c */ /* 0x000fe2000bfc6270 */
[----:B------:R-:W-:Y:S01]  /*40900*/  ULDC UR4, c[0x0][0x228] ;  /* 0x00008a0000047ab9 */ /* 0x000fe20000000800 */
[----:B0-----:R-:W-:Y:S01]  /*40910*/  PRMT R9, R42, 0x7632, R9 ;  /* 0x000076322a097816 */ /* 0x001fe20000000009 */
[----:B-1----:R-:W-:Y:S01]  /*40920*/  IMAD.WIDE R4, R15, 0x2, R2 ;  /* 0x000000020f047825 */ /* 0x002fe200078e0202 */
[----:B------:R-:W-:Y:S01]  /*40930*/  ISETP.LT.AND P2, PT, R55, UR4, !P2 ;  /* 0x0000000437007c0c */ /* 0x000fe2000d741270 */
[----:B------:R-:W-:-:S02]  /*40940*/  ULDC UR4, c[0x0][0x228] ;  /* 0x00008a0000047ab9 */ /* 0x000fc40000000800 */
        /* <DEDUP_REMOVED lines=14> */
[----:B------:R-:W-:Y:S01]  /*40a30*/  IMAD.WIDE R6, R13, 0x2, R2 ;  /* 0x000000020d067825 */ /* 0x000fe200078e0202 */
        /* <DEDUP_REMOVED lines=60> */
[----:B------:R-:W-:Y:S01]  /*40e00*/  IMAD.WIDE R6, R15, 0x2, R56 ;  /* 0x000000020f067825 */ /* 0x000fe200078e0238 */
[----:B0-----:R-:W-:-:S03]  /*40e10*/  PRMT R9, R46, 0x7632, R9 ;  /* 0x000076322e097816 */ /* 0x001fc60000000009 */
[----:B-1----:R-:W-:-:S05]  /*40e20*/  IMAD.WIDE R4, R15, 0x2, R2 ;  /* 0x000000020f047825 */ /* 0x002fca00078e0202 */
[----:B------:R-:W-:Y:S04]  /*40e30*/  @P1 STG.E.U16 desc[UR6][R4.64], R46 ;  /* 0x0000002e04001986 */ /* 0x000fe8000c101506 */
[----:B------:R-:W-:Y:S04]  /*40e40*/  @P4 STG.E.U16 desc[UR6][R6.64], R9 ;  /* 0x0000000906004986 */ /* 0x000fe8000c101506 */
[----:B------:R0:W1:Y:S04]  /*40e50*/  LDS.128 R4, [R51] ;  /* 0x0000000033047984 */ /* 0x0000680000000c00 */
[----:B0-----:R-:W2:Y:S01]  /*40e60*/  LDL.LU R51, [R1+0x1570] ;  /* 0x0015700001337983 */ /* 0x001ea20000300800 */
[----:B------:R-:W-:Y:S01]  /*40e70*/  VIADD R0, R54, 0x36 ;  /* 0x0000003636007836 */ /* 0x000fe20000000000 */
[----:B------:R-:W-:Y:S01]  /*40e80*/  ISETP.LT.AND P5, PT, R60, UR4, !P0 ;  /* 0x000000043c007c0c */ /* 0x000fe2000c7a1270 */
[----:B------:R-:W-:-:S03]  /*40e90*/  ULDC UR4, c[0x0][0x228] ;  /* 0x00008a0000047ab9 */ /* 0x000fc60000000800 */
[----:B------:R-:W-:Y:S02]  /*40ea0*/  ISETP.GE.AND P6, PT, R0, UR5, PT ;  /* 0x0000000500007c0c */ /* 0x000fe4000bfc6270 */
[----:B------:R-:W-:Y:S02]  /*40eb0*/  IADD3 R15, R15, UR8, RZ ;  /* 0x000000080f0f7c10 */ /* 0x000fe4000fffe0ff */
[----:B------:R-:W-:Y:S01]  /*40ec0*/  ISETP.LT.AND P0, PT, R55, UR4, !P0 ;  /* 0x0000000437007c0c */ /* 0x000fe2000c701270 */
[----:B------:R-:W-:Y:S01]  /*40ed0*/  VIADD R12, R54, 0x38 ;  /* 0x00000038360c7836 */ /* 0x000fe20000000000 */
[----:B------:R-:W-:Y:S01]  /*40ee0*/  ISETP.LT.AND P4, PT, R60, UR9, !P6 ;  /* 0x000000093c007c0c */ /* 0x000fe2000f781270 */
[C---:B------:R-:W-:Y:S02]  /*40ef0*/  VIADD R17, R15.reuse, UR8 ;  /* 0x000000080f117c36 */ /* 0x040fe40008000000 */
[----:B------:R-:W-:Y:S01]  /*40f00*/  VIADD R0, R54, 0x37 ;  /* 0x0000003736007836 */ /* 0x000fe20000000000 */
[----:B------:R-:W-:Y:S01]  /*40f10*/  ISETP.GE.AND P1, PT, R12, UR5, PT ;  /* 0x000000050c007c0c */ /* 0x000fe2000bf26270 */
[----:B------:R-:W-:Y:S01]  /*40f20*/  IMAD.WIDE R8, R15, 0x2, R2 ;  /* 0x000000020f087825 */ /* 0x000fe200078e0202 */
[----:B------:R-:W-:Y:S01]  /*40f30*/  PRMT R16, R50, 0x7632, R16 ;  /* 0x0000763232107816 */ /* 0x000fe20000000010 */
[----:B------:R-:W-:Y:S01]  /*40f40*/  ULDC UR4, c[0x0][0x228] ;  /* 0x00008a0000047ab9 */ /* 0x000fe20000000800 */
[----:B------:R-:W-:Y:S01]  /*40f50*/  ISETP.LT.AND P6, PT, R55, UR10, !P6 ;  /* 0x0000000a37007c0c */ /* 0x000fe2000f7c1270 */
[----:B------:R-:W-:Y:S01]  /*40f60*/  IMAD.WIDE R10, R15, 0x2, R56 ;  /* 0x000000020f0a7825 */ /* 0x000fe200078e0238 */
[----:B------:R-:W-:Y:S01]  /*40f70*/  ISETP.GE.AND P2, PT, R0, UR5, PT ;  /* 0x0000000500007c0c */ /* 0x000fe2000bf46270 */
[----:B------:R-:W-:-:S02]  /*40f80*/  ULDC UR9, c[0x0][0x228] ;  /* 0x00008a0000097ab9 */ /* 0x000fc40000000800 */
[----:B------:R-:W-:Y:S01]  /*40f90*/  IMAD.WIDE R12, R17, 0x2, R2 ;  /* 0x00000002110c7825 */ /* 0x000fe200078e0202 */
[----:B------:R0:W-:Y:S01]  /*40fa0*/  @P5 STG.E.U16 desc[UR6][R8.64], R50 ;  /* 0x0000003208005986 */ /* 0x0001e2000c101506 */
[----:B------:R-:W-:-:S03]  /*40fb0*/  ULDC UR10, c[0x0][0x228] ;  /* 0x00008a00000a7ab9 */ /* 0x000fc60000000800 */
[----:B------:R3:W-:Y:S01]  /*40fc0*/  @P0 STG.E.U16 desc[UR6][R10.64], R16 ;  /* 0x000000100a000986 */ /* 0x0007e2000c101506 */
[----:B------:R-:W-:-:S03]  /*40fd0*/  IMAD.WIDE R14, R17, 0x2, R56 ;  /* 0x00000002110e7825 */ /* 0x000fc600078e0238 */
[----:B------:R-:W-:Y:S01]  /*40fe0*/  @P4 STG.E.U16 desc[UR6][R12.64], R47 ;  /* 0x0000002f0c004986 */ /* 0x000fe2000c101506 */
[----:B------:R-:W-:Y:S01]  /*40ff0*/  ISETP.LT.AND P4, PT, R60, UR4, !P2 ;  /* 0x000000043c007c0c */ /* 0x000fe2000d781270 */
[----:B------:R-:W-:Y:S01]  /*41000*/  VIADD R17, R17, UR8 ;  /* 0x0000000811117c36 */ /* 0x000fe20008000000 */
[----:B0-----:R-:W-:Y:S01]  /*41010*/  PRMT R9, R47, 0x7632, R9 ;  /* 0x000076322f097816 */ /* 0x001fe20000000009 */
[----:B------:R-:W-:Y:S01]  /*41020*/  VIADD R0, R54, 0x39 ;  /* 0x0000003936007836 */ /* 0x000fe20000000000 */
[----:B------:R-:W-:Y:S01]  /*41030*/  ISETP.LT.AND P2, PT, R55, UR9, !P2 ;  /* 0x0000000937007c0c */ /* 0x000fe2000d741270 */
[----:B------:R-:W-:Y:S01]  /*41040*/  ULDC UR4, c[0x0][0x228] ;  /* 0x00008a0000047ab9 */ /* 0x000fe20000000800 */
[C---:B------:R-:W-:Y:S01]  /*41050*/  VIADD R19, R17.reuse, UR8 ;  /* 0x0000000811137c36 */ /* 0x040fe20008000000 */
[----:B------:R0:W-:Y:S01]  /*41060*/  @P6 STG.E.U16 desc[UR6][R14.64], R9 ;  /* 0x000000090e006986 */ /* 0x0001e2000c101506 */
[----:B------:R-:W-:Y:S01]  /*41070*/  ISETP.GE.AND P5, PT, R0, UR5, PT ;  /* 0x0000000500007c0c */ /* 0x000fe2000bfa6270 */
[----:B------:R-:W-:Y:S01]  /*41080*/  VIADD R0, R54, 0x3a ;  /* 0x0000003a36007836 */ /* 0x000fe20000000000 */
[----:B------:R-:W-:Y:S01]  /*41090*/  ISETP.LT.AND P6, PT, R60, UR10, !P1 ;  /* 0x0000000a3c007c0c */ /* 0x000fe2000cfc1270 */
[----:B---3--:R-:W-:Y:S01]  /*410a0*/  IMAD.WIDE R10, R17, 0x2, R56 ;  /* 0x00000002110a7825 */ /* 0x008fe200078e0238 */
[----:B------:R-:W-:Y:S01]  /*410b0*/  ULDC UR9, c[0x0][0x228] ;  /* 0x00008a0000097ab9 */ /* 0x000fe20000000800 */
[----:B------:R-:W-:-:S02]  /*410c0*/  ULDC UR10, c[0x0][0x228] ;  /* 0x00008a00000a7ab9 */ /* 0x000fc40000000800 */
[----:B0-----:R-:W-:Y:S01]  /*410d0*/  IMAD.WIDE R8, R17, 0x2, R2 ;  /* 0x0000000211087825 */ /* 0x001fe200078e0202 */
[----:B------:R-:W-:-:S03]  /*410e0*/  ISETP.GE.AND P0, PT, R0, UR5, PT ;  /* 0x0000000500007c0c */ /* 0x000fc6000bf06270 */
[----:B------:R-:W-:Y:S02]  /*410f0*/  VIADD R14, R54, 0x3b ;  /* 0x0000003b360e7836 */ /* 0x000fe40000000000 */
[----:B------:R-:W-:-:S04]  /*41100*/  IMAD.WIDE R12, R19, 0x2, R2 ;  /* 0x00000002130c7825 */ /* 0x000fc800078e0202 */
[----:B------:R-:W-:Y:S01]  /*41110*/  VIADD R16, R54, 0x3d ;  /* 0x0000003d36107836 */ /* 0x000fe20000000000 */
[----:B--2---:R0:W-:Y:S01]  /*41120*/  @P4 STG.E.U16 desc[UR6][R8.64], R51 ;  /* 0x0000003308004986 */ /* 0x0041e2000c101506 */
[----:B------:R-:W-:Y:S01]  /*41130*/  ISETP.LT.AND P4, PT, R55, UR4, !P1 ;  /* 0x0000000437007c0c */ /* 0x000fe2000cf81270 */
[----:B------:R-:W-:Y:S01]  /*41140*/  ULDC UR4, c[0x0][0x228] ;  /* 0x00008a0000047ab9 */ /* 0x000fe20000000800 */
[----:B------:R-:W-:Y:S02]  /*41150*/  PRMT R0, R51, 0x7632, R0 ;  /* 0x0000763233007816 */ /* 0x000fe40000000000 */
[----:B------:R-:W-:Y:S01]  /*41160*/  ISETP.GE.AND P1, PT, R14, UR5, PT ;  /* 0x000000050e007c0c */ /* 0x000fe2000bf26270 */
[----:B------:R-:W-:Y:S02]  /*41170*/  IMAD.WIDE R14, R19, 0x2, R56 ;  /* 0x00000002130e7825 */ /* 0x000fe400078e0238 */
[----:B------:R2:W-:Y:S01]  /*41180*/  @P2 STG.E.U16 desc[UR6][R10.64], R0 ;  /* 0x000000000a002986 */ /* 0x0005e2000c101506 */
[----:B0-----:R-:W-:-:S03]  /*41190*/  PRMT R9, R52, 0x7632, R9 ;  /* 0x0000763234097816 */ /* 0x001fc60000000009 */
[----:B------:R-:W-:Y:S01]  /*411a0*/  @P6 STG.E.U16 desc[UR6][R12.64], R52 ;  /* 0x000000340c006986 */ /* 0x000fe2000c101506 */
[----:B--2---:R-:W-:-:S03]  /*411b0*/  VIADD R0, R54, 0x3c ;  /* 0x0000003c36007836 */ /* 0x004fc60000000000 */
[----:B------:R0:W-:Y:S02]  /*411c0*/  @P4 STG.E.U16 desc[UR6][R14.64], R9 ;  /* 0x000000090e004986 */ /* 0x0001e4000c101506 */
[----:B------:R-:W-:Y:S01]  /*411d0*/  ISETP.GE.AND P4, PT, R0, UR5, PT ;  /* 0x0000000500007c0c */ /* 0x000fe2000bf86270 */
[----:B------:R-:W-:Y:S02]  /*411e0*/  VIADD R0, R54, 0x3e ;  /* 0x0000003e36007836 */ /* 0x000fe40000000000 */
[----:B------:R-:W2:Y:S01]  /*411f0*/  LDL.LU R54, [R1+0x156c] ;  /* 0x00156c0001367983 */ /* 0x000ea20000300800 */
[C---:B------:R-:W-:Y:S01]  /*41200*/  ISETP.LT.AND P2, PT, R60.reuse, UR4, !P5 ;  /* 0x000000043c007c0c */ /* 0x040fe2000ef41270 */
[----:B------:R-:W-:Y:S01]  /*41210*/  VIADD R19, R19, UR8 ;  /* 0x0000000813137c36 */ /* 0x000fe20008000000 */
[----:B------:R-:W-:Y:S01]  /*41220*/  ISETP.LT.AND P5, PT, R55, UR9, !P5 ;  /* 0x0000000937007c0c */ /* 0x000fe2000efa1270 */
[----:B------:R-:W-:Y:S01]  /*41230*/  ULDC UR4, c[0x0][0x228] ;  /* 0x00008a0000047ab9 */ /* 0x000fe20000000800 */
[----:B------:R-:W-:Y:S01]  /*41240*/  ISETP.LT.AND P6, PT, R60, UR10, !P0 ;  /* 0x0000000a3c007c0c */ /* 0x000fe2000c7c1270 */
[C---:B------:R-:W-:Y:S01]  /*41250*/  VIADD R17, R19.reuse, UR8 ;  /* 0x0000000813117c36 */ /* 0x040fe20008000000 */
[----:B-1----:R-:W-:Y:S01]  /*41260*/  PRMT R18, R4, 0x7632, R18 ;  /* 0x0000763204127816 */ /* 0x002fe20000000012 */
[----:B0-----:R-:W-:Y:S01]  /*41270*/  IMAD.WIDE R8, R19, 0x2, R2 ;  /* 0x0000000213087825 */ /* 0x001fe200078e0202 */
[----:B------:R-:W-:-:S03]  /*41280*/  ULDC UR9, c[0x0][0x228] ;  /* 0x00008a0000097ab9 */ /* 0x000fc60000000800 */
[----:B------:R-:W-:Y:S01]  /*41290*/  IMAD.WIDE R10, R19, 0x2, R56 ;  /* 0x00000002130a7825 */ /* 0x000fe200078e0238 */
[----:B------:R-:W-:Y:S01]  /*412a0*/  ISETP.LT.AND P0, PT, R55, UR4, !P0 ;  /* 0x0000000437007c0c */ /* 0x000fe2000c701270 */
[----:B------:R0:W-:Y:S01]  /*412b0*/  @P2 STG.E.U16 desc[UR6][R8.64], R4 ;  /* 0x0000000408002986 */ /* 0x0001e2000c101506 */
[----:B------:R-:W-:Y:S01]  /*412c0*/  ULDC UR10, c[0x0][0x228] ;  /* 0x00008a00000a7ab9 */ /* 0x000fe20000000800 */
[C---:B------:R-:W-:Y:S01]  /*412d0*/  IMAD.WIDE R12, R17.reuse, 0x2, R2 ;  /* 0x00000002110c7825 */ /* 0x040fe200078e0202 */
[----:B------:R-:W-:Y:S01]  /*412e0*/  ULDC UR4, c[0x0][0x228] ;  /* 0x00008a0000047ab9 */ /* 0x000fe20000000800 */
[----:B------:R1:W-:Y:S01]  /*412f0*/  @P5 STG.E.U16 desc[UR6][R10.64], R18 ;  /* 0x000000120a005986 */ /* 0x0003e2000c101506 */
[C---:B------:R-:W-:Y:S01]  /*41300*/  ISETP.LT.AND P5, PT, R60.reuse, UR9, !P1 ;  /* 0x000000093c007c0c */ /* 0x040fe2000cfa1270 */
[----:B------:R-:W-:Y:S01]  /*41310*/  VIADD R15, R17, UR8 ;  /* 0x00000008110f7c36 */ /* 0x000fe20008000000 */
[----:B------:R-:W-:Y:S01]  /*41320*/  ISETP.LT.AND P1, PT, R55, UR10, !P1 ;  /* 0x0000000a37007c0c */ /* 0x000fe2000cf21270 */
[----:B------:R3:W-:Y:S01]  /*41330*/  @P6 STG.E.U16 desc[UR6][R12.64], R53 ;  /* 0x000000350c006986 */ /* 0x0007e2000c101506 */
[----:B------:R-:W-:Y:S01]  /*41340*/  ISETP.LT.AND P6, PT, R60, UR11, !P4 ;  /* 0x0000000b3c007c0c */ /* 0x000fe2000e7c1270 */
[----:B------:R-:W-:Y:S01]  /*41350*/  VIADD R19, R15, UR8 ;  /* 0x000000080f137c36 */ /* 0x000fe20008000000 */
[----:B0-----:R-:W-:Y:S01]  /*41360*/  PRMT R4, R53, 0x7632, R4 ;  /* 0x0000763235047816 */ /* 0x001fe20000000004 */
[----:B------:R-:W-:Y:S01]  /*41370*/  IMAD.WIDE R8, R17, 0x2, R56 ;  /* 0x0000000211087825 */ /* 0x000fe200078e0238 */
[----:B------:R-:W-:Y:S01]  /*41380*/  ISETP.GE.AND P2, PT, R16, UR5, PT ;  /* 0x0000000510007c0c */ /* 0x000fe2000bf46270 */
[----:B------:R-:W-:Y:S01]  /*41390*/  ULDC UR9, c[0x0][0x228] ;  /* 0x00008a0000097ab9 */ /* 0x000fe20000000800 */
[----:B------:R-:W-:Y:S01]  /*413a0*/  PRMT R16, R5, 0x7632, R16 ;  /* 0x0000763205107816 */ /* 0x000fe20000000010 */
[----:B-1----:R-:W-:Y:S01]  /*413b0*/  IMAD.WIDE R10, R15, 0x2, R2 ;  /* 0x000000020f0a7825 */ /* 0x002fe200078e0202 */
[----:B------:R-:W-:Y:S01]  /*413c0*/  @P0 STG.E.U16 desc[UR6][R8.64], R4 ;  /* 0x0000000408000986 */ /* 0x000fe2000c101506 */
[----:B------:R-:W-:-:S02]  /*413d0*/  ULDC UR10, c[0x0][0x228] ;  /* 0x00008a00000a7ab9 */ /* 0x000fc40000000800 */
[----:B---3--:R-:W-:Y:S01]  /*413e0*/  IMAD.WIDE R12, R15, 0x2, R56 ;  /* 0x000000020f0c7825 */ /* 0x008fe200078e0238 */
[----:B------:R-:W-:Y:S01]  /*413f0*/  ISETP.GE.AND P0, PT, R0, UR5, PT ;  /* 0x0000000500007c0c */ /* 0x000fe2000bf06270 */
[----:B------:R0:W-:Y:S01]  /*41400*/  @P5 STG.E.U16 desc[UR6][R10.64], R5 ;  /* 0x000000050a005986 */ /* 0x0001e2000c101506 */
[----:B------:R-:W-:Y:S01]  /*41410*/  ULDC UR5, c[0x0][0x228] ;  /* 0x00008a0000057ab9 */ /* 0x000fe20000000800 */
[----:B------:R-:W-:Y:S02]  /*41420*/  IMAD.WIDE R14, R19, 0x2, R2 ;  /* 0x00000002130e7825 */ /* 0x000fe400078e0202 */
[----:B------:R-:W-:Y:S01]  /*41430*/  @P1 STG.E.U16 desc[UR6][R12.64], R16 ;  /* 0x000000100c001986 */ /* 0x000fe2000c101506 */
[C---:B------:R-:W-:Y:S01]  /*41440*/  ISETP.LT.AND P1, PT, R60.reuse, UR9, !P3 ;  /* 0x000000093c007c0c */ /* 0x040fe2000df21270 */
[----:B------:R-:W-:Y:S01]  /*41450*/  ULDC UR9, c[0x0][0x228] ;  /* 0x00008a0000097ab9 */ /* 0x000fe20000000800 */
[----:B------:R-:W-:Y:S01]  /*41460*/  ISETP.LT.AND P5, PT, R60, UR5, !P0 ;  /* 0x000000053c007c0c */ /* 0x000fe2000c7a1270 */
[----:B------:R-:W-:Y:S01]  /*41470*/  ULDC UR5, c[0x0][0x228] ;  /* 0x00008a0000057ab9 */ /* 0x000fe20000000800 */
[----:B------:R-:W-:-:S02]  /*41480*/  ISETP.LT.AND P3, PT, R55, UR10, !P3 ;  /* 0x0000000a37007c0c */ /* 0x000fc4000df61270 */
[C---:B------:R-:W-:Y:S01]  /*41490*/  ISETP.LT.AND P0, PT, R55.reuse, UR9, !P0 ;  /* 0x0000000937007c0c */ /* 0x040fe2000c701270 */
[----:B--2---:R1:W-:Y:S01]  /*414a0*/  @P6 STG.E.U16 desc[UR6][R14.64], R54 ;  /* 0x000000360e006986 */ /* 0x0043e2000c101506 */
[----:B------:R-:W-:Y:S01]  /*414b0*/  ISETP.LT.AND P6, PT, R60, UR4, !P2 ;  /* 0x000000043c007c0c */ /* 0x000fe2000d7c1270 */
[----:B------:R-:W-:Y:S01]  /*414c0*/  ULDC UR4, c[0x0][0x228] ;  /* 0x00008a0000047ab9 */ /* 0x000fe20000000800 */
[C---:B------:R-:W-:Y:S02]  /*414d0*/  ISETP.LT.AND P2, PT, R55.reuse, UR5, !P2 ;  /* 0x0000000537007c0c */ /* 0x040fe4000d741270 */
[----:B------:R-:W-:Y:S02]  /*414e0*/  ISETP.LT.AND P4, PT, R55, UR4, !P4 ;  /* 0x0000000437007c0c */ /* 0x000fe4000e781270 */
[----:B------:R-:W2:Y:S01]  /*414f0*/  LDL.LU R55, [R1+0x1568] ;  /* 0x0015680001377983 */ /* 0x000ea20000300800 */
[----:B0-----:R-:W-:-:S04]  /*41500*/  VIADD R11, R19, UR8 ;  /* 0x00000008130b7c36 */ /* 0x001fc80008000000 */
[----:B-1----:R-:W-:Y:S01]  /*41510*/  VIADD R15, R11, UR8 ;  /* 0x000000080b0f7c36 */ /* 0x002fe20008000000 */
[----:B------:R-:W-:Y:S01]  /*41520*/  PRMT R54, R54, 0x7632, R54 ;  /* 0x0000763236367816 */ /* 0x000fe20000000036 */
[----:B------:R-:W-:Y:S01]  /*41530*/  IMAD.WIDE R4, R19, 0x2, R56 ;  /* 0x0000000213047825 */ /* 0x000fe200078e0238 */
[----:B------:R-:W-:-:S03]  /*41540*/  PRMT R0, R6, 0x7632, R0 ;  /* 0x0000763206007816 */ /* 0x000fc60000000000 */
[----:B------:R-:W-:-:S04]  /*41550*/  IMAD.WIDE R8, R11, 0x2, R2 ;  /* 0x000000020b087825 */ /* 0x000fc800078e0202 */
[----:B------:R-:W-:Y:S02]  /*41560*/  VIADD R17, R15, UR8 ;  /* 0x000000080f117c36 */ /* 0x000fe40008000000 */
[----:B------:R-:W-:Y:S01]  /*41570*/  IMAD.WIDE R10, R11, 0x2, R56 ;  /* 0x000000020b0a7825 */ /* 0x000fe200078e0238 */
[----:B------:R0:W-:Y:S03]  /*41580*/  @P4 STG.E.U16 desc[UR6][R4.64], R54 ;  /* 0x0000003604004986 */ /* 0x0001e6000c101506 */
[C---:B------:R-:W-:Y:S01]  /*41590*/  IMAD.WIDE R12, R15.reuse, 0x2, R2 ;  /* 0x000000020f0c7825 */ /* 0x040fe200078e0202 */
[----:B------:R0:W-:Y:S03]  /*415a0*/  @P6 STG.E.U16 desc[UR6][R8.64], R6 ;  /* 0x0000000608006986 */ /* 0x0001e6000c101506 */
[----:B------:R-:W-:Y:S01]  /*415b0*/  IMAD.WIDE R14, R15, 0x2, R56 ;  /* 0x000000020f0e7825 */ /* 0x000fe200078e0238 */
[----:B------:R0:W-:Y:S03]  /*415c0*/  @P2 STG.E.U16 desc[UR6][R10.64], R0 ;  /* 0x000000000a002986 */ /* 0x0001e6000c101506 */
[----:B------:R-:W-:-:S04]  /*415d0*/  IMAD.WIDE R2, R17, 0x2, R2 ;  /* 0x0000000211027825 */ /* 0x000fc800078e0202 */
[----:B------:R-:W-:Y:S01]  /*415e0*/  IMAD.WIDE R56, R17, 0x2, R56 ;  /* 0x0000000211387825 */ /* 0x000fe200078e0238 */
[----:B--2---:R-:W-:Y:S01]  /*415f0*/  PRMT R16, R55, 0x7632, R16 ;  /* 0x0000763237107816 */ /* 0x004fe20000000010 */
[----:B------:R0:W-:Y:S04]  /*41600*/  @P5 STG.E.U16 desc[UR6][R12.64], R55 ;  /* 0x000000370c005986 */ /* 0x0001e8000c101506 */
[----:B------:R0:W-:Y:S04]  /*41610*/  @P0 STG.E.U16 desc[UR6][R14.64], R16 ;  /* 0x000000100e000986 */ /* 0x0001e8000c101506 */
[----:B------:R0:W-:Y:S01]  /*41620*/  @P1 STG.E.U16 desc[UR6][R2.64], R7 ;  /* 0x0000000702001986 */ /* 0x0001e2000c101506 */
[----:B------:R-:W-:Y:S05]  /*41630*/  @!P3 EXIT ;  /* 0x000000000000b94d */ /* 0x000fea0003800000 */
[----:B------:R-:W-:-:S05]  /*41640*/  PRMT R28, R7, 0x7632, R28 ;  /* 0x00007632071c7816 */ /* 0x000fca000000001c */
[----:B------:R-:W-:Y:S01]  /*41650*/  STG.E.U16 desc[UR6][R56.64], R28 ;  /* 0x0000001c38007986 */ /* 0x000fe2000c101506 */
[----:B------:R-:W-:Y:S05]  /*41660*/  EXIT ;  /* 0x000000000000794d */ /* 0x000fea0003800000 */
.L_x_2:
[----:B------:R-:W-:-:S00]  /*41670*/  BRA `(.L_x_2) ;  /* 0xfffffffc00fc7947 */ /* 0x000fc0000383ffff */
[----:B------:R-:W-:-:S00]  /*41680*/  NOP ;  /* 0x0000000000007918 */ /* 0x000fc00000000000 */
[----:B------:R-:W-:-:S00]  /*41690*/  NOP ;  /* 0x0000000000007918 */ /* 0x000fc00000000000 */
[----:B------:R-:W-:-:S00]  /*416a0*/  NOP ;  /* 0x0000000000007918 */ /* 0x000fc00000000000 */
[----:B------:R-:W-:-:S00]  /*416b0*/  NOP ;  /* 0x0000000000007918 */ /* 0x000fc00000000000 */
[----:B------:R-:W-:-:S00]  /*416c0*/  NOP ;  /* 0x0000000000007918 */ /* 0x000fc00000000000 */
[----:B------:R-:W-:-:S00]  /*416d0*/  NOP ;  /* 0x0000000000007918 */ /* 0x000fc00000000000 */
[----:B------:R-:W-:-:S00]  /*416e0*/  NOP ;  /* 0x0000000000007918 */ /* 0x000fc00000000000 */
[----:B------:R-:W-:-:S00]  /*416f0*/  NOP ;  /* 0x0000000000007918 */ /* 0x000fc00000000000 */
.L_x_3:


//--------------------- .nv.shared.matmul_kernel  --------------------------
	.section	.nv.shared.matmul_kernel,"aw",@nobits
	.sectionflags	@""
	.align	16
	.zero		1024


//--------------------- .nv.shared.reserved.0     --------------------------
	.section	.nv.shared.reserved.0,"aw",@nobits
	.weak		__nv_reservedSMEM_offset_0_alias
	.size		__nv_reservedSMEM_offset_0_alias, 0, 0
	.other		__nv_reservedSMEM_offset_0_alias,@"STO_CUDA_RESERVED_SHARED STV_DEFAULT"
__nv_reservedSMEM_offset_0_alias:
	.zero		0


//--------------------- .nv.constant0.matmul_kernel --------------------------
	.section	.nv.constant0.matmul_kernel,"a",@progbits
	.sectionflags	@""
	.align	4
.nv.constant0.matmul_kernel:
	.zero		608


//--------------------- SYMBOLS --------------------------

	.type		.nv.reservedSmem.offset0,@object
	.size		.nv.reservedSmem.offset0,0x4
